	.target	sm_100a

	.elftype	@"ET_EXEC"


//--------------------- .note.nv.tkinfo           --------------------------
	.section	.note.nv.tkinfo,"",@"SHT_NOTE"
	.sectionflags	@"SHF_NOTE_NV_TKINFO"
	.tkinfo
        /*0018*/ 	.word	0x00000002
        /*0030*/ 	.string	""
        /*0030*/ 	.string	"ptxas"
        /*0030*/ 	.string	"Cuda compilation tools, release 13.0, V13.0.88"
        /*0030*/ 	.string	"Build cuda_13.0.r13.0/compiler.36424714_0"
        /*0030*/ 	.string	"-arch sm_100a -m 64 "



//--------------------- .note.nv.cuinfo           --------------------------
	.section	.note.nv.cuinfo,"",@"SHT_NOTE"
	.sectionflags	@"SHF_NOTE_NV_CUINFO"
        /*0018*/ 	.short	0x0002
        /*001a*/ 	.short	0x0064
        /*001c*/ 	.short	0x0082
	.zero		2


//--------------------- .nv.info                  --------------------------
	.section	.nv.info,"",@"SHT_CUDA_INFO"
	.align	4


	//----- nvinfo : EIATTR_REGCOUNT
	.align		4
        /*0000*/ 	.byte	0x04, 0x2f
        /*0002*/ 	.short	(.L_34 - .L_33)
	.align		4
.L_33:
        /*0004*/ 	.word	index@(_ZN7cutlass13device_kernelINS_4fmha6kernel36Sm100FmhaFwdKernelTmaWarpspecializedIN4cute5tupleIJiiiNS5_IJNS5_IJiiEEEiEEEEEENS1_10collective38Sm100FmhaFwdMainloopTmaWarpspecializedINS_10bfloat16_tEffNS5_IJNS4_1CILi256EEENSC_ILi64EEENSC_ILi16EEEEEENS5_IJiNSC_ILi1EEES7_EEENS5_IJiSH_NS5_IJNS5_IJNSC_ILi0EEEiEEEiEEEEEESM_NS9_6NoMaskENS5_IJNSC_ILi2EEESH_SH_EEENSC_ILb0EEEEENS9_38Sm100FmhaFwdEpilogueTmaWarpspecializedINS_6half_tEfNS5_IJNSC_ILi128EEESF_SE_EEESI_NS5_IJSH_S7_EEESQ_EENS2_23PersistentTileSchedulerENS2_41Sm100FmhaCtxKernelWarpspecializedScheduleEEEEEvNT_6ParamsE)
        /*0008*/ 	.word	0x00000080


	//----- nvinfo : EIATTR_FRAME_SIZE
	.align		4
.L_34:
        /*000c*/ 	.byte	0x04, 0x11
        /*000e*/ 	.short	(.L_36 - .L_35)
	.align		4
.L_35:
        /*0010*/ 	.word	index@($__internal_3_$__cuda_sm3x_div_rn_noftz_f32_slowpath)
        /*0014*/ 	.word	0x00000010


	//----- nvinfo : EIATTR_FRAME_SIZE
	.align		4
.L_36:
        /*0018*/ 	.byte	0x04, 0x11
        /*001a*/ 	.short	(.L_38 - .L_37)
	.align		4
.L_37:
        /*001c*/ 	.word	index@($__internal_2_$__cuda_sm10x_tcgen05_guardrail_trap_unallocated_columns_being_dealloced)
        /*0020*/ 	.word	0x00000010


	//----- nvinfo : EIATTR_FRAME_SIZE
	.align		4
.L_38:
        /*0024*/ 	.byte	0x04, 0x11
        /*0026*/ 	.short	(.L_40 - .L_39)
	.align		4
.L_39:
        /*0028*/ 	.word	index@($__internal_1_$__cuda_sm10x_tcgen05_guardrail_trap_phase_invalid_during_alloc)
        /*002c*/ 	.word	0x00000010


	//----- nvinfo : EIATTR_FRAME_SIZE
	.align		4
.L_40:
        /*0030*/ 	.byte	0x04, 0x11
        /*0032*/ 	.short	(.L_42 - .L_41)
	.align		4
.L_41:
        /*0034*/ 	.word	index@($__internal_0_$__cuda_sm10x_tcgen05_guardrail_trap_col_being_dealloced_not_returned_by_alloc)
        /*0038*/ 	.word	0x00000010


	//----- nvinfo : EIATTR_FRAME_SIZE
	.align		4
.L_42:
        /*003c*/ 	.byte	0x04, 0x11
        /*003e*/ 	.short	(.L_44 - .L_43)
	.align		4
.L_43:
        /*0040*/ 	.word	index@(_ZN7cutlass13device_kernelINS_4fmha6kernel36Sm100FmhaFwdKernelTmaWarpspecializedIN4cute5tupleIJiiiNS5_IJNS5_IJiiEEEiEEEEEENS1_10collective38Sm100FmhaFwdMainloopTmaWarpspecializedINS_10bfloat16_tEffNS5_IJNS4_1CILi256EEENSC_ILi64EEENSC_ILi16EEEEEENS5_IJiNSC_ILi1EEES7_EEENS5_IJiSH_NS5_IJNS5_IJNSC_ILi0EEEiEEEiEEEEEESM_NS9_6NoMaskENS5_IJNSC_ILi2EEESH_SH_EEENSC_ILb0EEEEENS9_38Sm100FmhaFwdEpilogueTmaWarpspecializedINS_6half_tEfNS5_IJNSC_ILi128EEESF_SE_EEESI_NS5_IJSH_S7_EEESQ_EENS2_23PersistentTileSchedulerENS2_41Sm100FmhaCtxKernelWarpspecializedScheduleEEEEEvNT_6ParamsE)
        /*0044*/ 	.word	0x00000010


	//----- nvinfo : EIATTR_MIN_STACK_SIZE
	.align		4
.L_44:
        /*0048*/ 	.byte	0x04, 0x12
        /*004a*/ 	.short	(.L_46 - .L_45)
	.align		4
.L_45:
        /*004c*/ 	.word	index@(_ZN7cutlass13device_kernelINS_4fmha6kernel36Sm100FmhaFwdKernelTmaWarpspecializedIN4cute5tupleIJiiiNS5_IJNS5_IJiiEEEiEEEEEENS1_10collective38Sm100FmhaFwdMainloopTmaWarpspecializedINS_10bfloat16_tEffNS5_IJNS4_1CILi256EEENSC_ILi64EEENSC_ILi16EEEEEENS5_IJiNSC_ILi1EEES7_EEENS5_IJiSH_NS5_IJNS5_IJNSC_ILi0EEEiEEEiEEEEEESM_NS9_6NoMaskENS5_IJNSC_ILi2EEESH_SH_EEENSC_ILb0EEEEENS9_38Sm100FmhaFwdEpilogueTmaWarpspecializedINS_6half_tEfNS5_IJNSC_ILi128EEESF_SE_EEESI_NS5_IJSH_S7_EEESQ_EENS2_23PersistentTileSchedulerENS2_41Sm100FmhaCtxKernelWarpspecializedScheduleEEEEEvNT_6ParamsE)
        /*0050*/ 	.word	0x00000010
.L_46:


//--------------------- .nv.compat                --------------------------
	.section	.nv.compat,"",@"SHT_CUDA_COMPAT_INFO"
	.align	4
        /*0000*/ 	.byte	0x02, 0x09, 0x01, 0x00, 0x02, 0x02, 0x02, 0x00, 0x02, 0x05, 0x05, 0x00, 0x03, 0x07, 0x01, 0x01
        /*0010*/ 	.byte	0x02, 0x03, 0x01, 0x00, 0x02, 0x06, 0x01, 0x00, 0x04, 0x0b, 0x08, 0x00, 0x01, 0x00, 0x00, 0x00
        /*0020*/ 	.byte	0x00, 0x00, 0x00, 0x00


//--------------------- .nv.info._ZN7cutlass13device_kernelINS_4fmha6kernel36Sm100FmhaFwdKernelTmaWarpspecializedIN4cute5tupleIJiiiNS5_IJNS5_IJiiEEEiEEEEEENS1_10collective38Sm100FmhaFwdMainloopTmaWarpspecializedINS_10bfloat16_tEffNS5_IJNS4_1CILi256EEENSC_ILi64EEENSC_ILi16EEEEEENS5_IJiNSC_ILi1EEES7_EEENS5_IJiSH_NS5_IJNS5_IJNSC_ILi0EEEiEEEiEEEEEESM_NS9_6NoMaskENS5_IJNSC_ILi2EEESH_SH_EEENSC_ILb0EEEEENS9_38Sm100FmhaFwdEpilogueTmaWarpspecializedINS_6half_tEfNS5_IJNSC_ILi128EEESF_SE_EEESI_NS5_IJSH_S7_EEESQ_EENS2_23PersistentTileSchedulerENS2_41Sm100FmhaCtxKernelWarpspecializedScheduleEEEEEvNT_6ParamsE --------------------------
	.section	.nv.info._ZN7cutlass13device_kernelINS_4fmha6kernel36Sm100FmhaFwdKernelTmaWarpspecializedIN4cute5tupleIJiiiNS5_IJNS5_IJiiEEEiEEEEEENS1_10collective38Sm100FmhaFwdMainloopTmaWarpspecializedINS_10bfloat16_tEffNS5_IJNS4_1CILi256EEENSC_ILi64EEENSC_ILi16EEEEEENS5_IJiNSC_ILi1EEES7_EEENS5_IJiSH_NS5_IJNS5_IJNSC_ILi0EEEiEEEiEEEEEESM_NS9_6NoMaskENS5_IJNSC_ILi2EEESH_SH_EEENSC_ILb0EEEEENS9_38Sm100FmhaFwdEpilogueTmaWarpspecializedINS_6half_tEfNS5_IJNSC_ILi128EEESF_SE_EEESI_NS5_IJSH_S7_EEESQ_EENS2_23PersistentTileSchedulerENS2_41Sm100FmhaCtxKernelWarpspecializedScheduleEEEEEvNT_6ParamsE,"",@"SHT_CUDA_INFO"
	.sectionflags	@""
	.align	4


	//----- nvinfo : EIATTR_CUDA_API_VERSION
	.align		4
        /*0000*/ 	.byte	0x04, 0x37
        /*0002*/ 	.short	(.L_48 - .L_47)
.L_47:
        /*0004*/ 	.word	0x00000082


	//----- nvinfo : EIATTR_KPARAM_INFO
	.align		4
.L_48:
        /*0008*/ 	.byte	0x04, 0x17
        /*000a*/ 	.short	(.L_50 - .L_49)
.L_49:
        /*000c*/ 	.word	0x00000000
        /*0010*/ 	.short	0x0000
        /*0012*/ 	.short	0x0000
        /*0014*/ 	.byte	0x00, 0xf0, 0x01, 0x18


	//----- nvinfo : EIATTR_AT_ENTRY_FRAGMENTS
	.align		4
.L_50:
        /*0018*/ 	.byte	0x04, 0x4f
        /*001a*/ 	.short	(.L_52 - .L_51)


	//   ....[0]....
.L_51:
        /*001c*/ 	.word	0x00000006


	//----- nvinfo : EIATTR_RESERVED_SMEM_USED
	.align		4
.L_52:
        /*0020*/ 	.byte	0x01, 0x41
	.zero		2


	//----- nvinfo : EIATTR_SPARSE_MMA_MASK
	.align		4
        /*0024*/ 	.byte	0x03, 0x50
        /*0026*/ 	.short	0x0000


	//----- nvinfo : EIATTR_TCGEN05_1CTA_USED
	.align		4
        /*0028*/ 	.byte	0x01, 0x51
	.zero		2


	//----- nvinfo : EIATTR_MAXREG_COUNT
	.align		4
        /*002c*/ 	.byte	0x03, 0x1b
        /*002e*/ 	.short	0x0080


	//----- nvinfo : EIATTR_NUM_BARRIERS
	.align		4
        /*0030*/ 	.byte	0x02, 0x4c
        /*0032*/ 	.byte	0x01
	.zero		1


	//----- nvinfo : EIATTR_EXTERNS
	.align		4
        /*0034*/ 	.byte	0x04, 0x0f
        /*0036*/ 	.short	(.L_54 - .L_53)


	//   ....[0]....
	.align		4
.L_53:
        /*0038*/ 	.word	index@(vprintf)


	//   ....[1]....
	.align		4
        /*003c*/ 	.word	index@(__assertfail)


	//----- nvinfo : EIATTR_MERCURY_ISA_VERSION
	.align		4
.L_54:
        /*0040*/ 	.byte	0x03, 0x5f
        /*0042*/ 	.short	0x0101


	//----- nvinfo : EIATTR_INT_WARP_WIDE_INSTR_OFFSETS
	.align		4
        /*0044*/ 	.byte	0x04, 0x31
        /*0046*/ 	.short	(.L_56 - .L_55)


	//   ....[0]....
.L_55:
        /*0048*/ 	.word	0x0000eb30


	//   ....[1]....
        /*004c*/ 	.word	0x0000eb50


	//   ....[2]....
        /*0050*/ 	.word	0x0000eb80


	//----- nvinfo : EIATTR_COOP_GROUP_MASK_REGIDS
	.align		4
.L_56:
        /*0054*/ 	.byte	0x04, 0x29
        /*0056*/ 	.short	(.L_58 - .L_57)


	//   ....[0]....
.L_57:
        /*0058*/ 	.word	0xffffffff


	//   ....[1]....
        /*005c*/ 	.word	0xffffffff


	//   ....[2]....
        /*0060*/ 	.word	0xffffffff


	//   ....[3]....
        /*0064*/ 	.word	0xffffffff


	//   ....[4]....
        /*0068*/ 	.word	0xffffffff


	//   ....[5]....
        /*006c*/ 	.word	0xffffffff


	//   ....[6]....
        /*0070*/ 	.word	0xffffffff


	//   ....[7]....
        /*0074*/ 	.word	0xffffffff


	//   ....[8]....
        /*0078*/ 	.word	0xffffffff


	//   ....[9]....
        /*007c*/ 	.word	0xffffffff


	//   ....[10]....
        /*0080*/ 	.word	0xffffffff


	//   ....[11]....
        /*0084*/ 	.word	0xffffffff


	//   ....[12]....
        /*0088*/ 	.word	0xffffffff


	//   ....[13]....
        /*008c*/ 	.word	0xffffffff


	//   ....[14]....
        /*0090*/ 	.word	0xffffffff


	//   ....[15]....
        /*0094*/ 	.word	0xffffffff


	//   ....[16]....
        /*0098*/ 	.word	0xffffffff


	//   ....[17]....
        /*009c*/ 	.word	0xffffffff


	//----- nvinfo : EIATTR_COOP_GROUP_INSTR_OFFSETS
	.align		4
.L_58:
        /*00a0*/ 	.byte	0x04, 0x28
        /*00a2*/ 	.short	(.L_60 - .L_59)


	//   ....[0]....
.L_59:
        /*00a4*/ 	.word	0x00000120


	//   ....[1]....
        /*00a8*/ 	.word	0x000008e0


	//   ....[2]....
        /*00ac*/ 	.word	0x00000b10


	//   ....[3]....
        /*00b0*/ 	.word	0x00000c40


	//   ....[4]....
        /*00b4*/ 	.word	0x00000d80


	//   ....[5]....
        /*00b8*/ 	.word	0x00000fd0


	//   ....[6]....
        /*00bc*/ 	.word	0x000011c0


	//   ....[7]....
        /*00c0*/ 	.word	0x000012b0


	//   ....[8]....
        /*00c4*/ 	.word	0x00001410


	//   ....[9]....
        /*00c8*/ 	.word	0x00001570


	//   ....[10]....
        /*00cc*/ 	.word	0x000019f0


	//   ....[11]....
        /*00d0*/ 	.word	0x00001c00


	//   ....[12]....
        /*00d4*/ 	.word	0x00001c10


	//   ....[13]....
        /*00d8*/ 	.word	0x00007090


	//   ....[14]....
        /*00dc*/ 	.word	0x00007420


	//   ....[15]....
        /*00e0*/ 	.word	0x000091d0


	//   ....[16]....
        /*00e4*/ 	.word	0x0000ea30


	//   ....[17]....
        /*00e8*/ 	.word	0x0000ec50


	//----- nvinfo : EIATTR_REG_RECONFIG
	.align		4
.L_60:
        /*00ec*/ 	.byte	0x01, 0x54
	.zero		2


	//----- nvinfo : EIATTR_VRC_CTA_INIT_COUNT
	.align		4
        /*00f0*/ 	.byte	0x02, 0x4a
        /*00f2*/ 	.byte	0x80
	.zero		1


	//----- nvinfo : EIATTR_SYSCALL_OFFSETS
	.align		4
        /*00f4*/ 	.byte	0x04, 0x46
        /*00f6*/ 	.short	(.L_62 - .L_61)


	//   ....[0]....
.L_61:
        /*00f8*/ 	.word	0x00003bd0


	//   ....[1]....
        /*00fc*/ 	.word	0x00003ca0


	//   ....[2]....
        /*0100*/ 	.word	0x00003d10


	//   ....[3]....
        /*0104*/ 	.word	0x00003d80


	//   ....[4]....
        /*0108*/ 	.word	0x00003df0


	//   ....[5]....
        /*010c*/ 	.word	0x00003e90


	//   ....[6]....
        /*0110*/ 	.word	0x00003f70


	//   ....[7]....
        /*0114*/ 	.word	0x00004010


	//   ....[8]....
        /*0118*/ 	.word	0x000040b0


	//   ....[9]....
        /*011c*/ 	.word	0x00004150


	//   ....[10]....
        /*0120*/ 	.word	0x000041c0


	//   ....[11]....
        /*0124*/ 	.word	0x00004260


	//   ....[12]....
        /*0128*/ 	.word	0x00004300


	//   ....[13]....
        /*012c*/ 	.word	0x00004370


	//   ....[14]....
        /*0130*/ 	.word	0x00004410


	//   ....[15]....
        /*0134*/ 	.word	0x000044b0


	//   ....[16]....
        /*0138*/ 	.word	0x00004550


	//   ....[17]....
        /*013c*/ 	.word	0x000045f0


	//   ....[18]....
        /*0140*/ 	.word	0x00004660


	//   ....[19]....
        /*0144*/ 	.word	0x00004700


	//   ....[20]....
        /*0148*/ 	.word	0x000047a0


	//   ....[21]....
        /*014c*/ 	.word	0x00004810


	//   ....[22]....
        /*0150*/ 	.word	0x000048b0


	//   ....[23]....
        /*0154*/ 	.word	0x00004950


	//   ....[24]....
        /*0158*/ 	.word	0x000049f0


	//   ....[25]....
        /*015c*/ 	.word	0x00004a90


	//   ....[26]....
        /*0160*/ 	.word	0x00004b00


	//   ....[27]....
        /*0164*/ 	.word	0x00004ba0


	//   ....[28]....
        /*0168*/ 	.word	0x00004c40


	//   ....[29]....
        /*016c*/ 	.word	0x00004cb0


	//   ....[30]....
        /*0170*/ 	.word	0x00004d50


	//   ....[31]....
        /*0174*/ 	.word	0x00004df0


	//   ....[32]....
        /*0178*/ 	.word	0x00004e90


	//   ....[33]....
        /*017c*/ 	.word	0x00004f30


	//   ....[34]....
        /*0180*/ 	.word	0x00004fd0


	//   ....[35]....
        /*0184*/ 	.word	0x00005070


	//   ....[36]....
        /*0188*/ 	.word	0x000050e0


	//   ....[37]....
        /*018c*/ 	.word	0x00005180


	//   ....[38]....
        /*0190*/ 	.word	0x00005220


	//   ....[39]....
        /*0194*/ 	.word	0x00005290


	//   ....[40]....
        /*0198*/ 	.word	0x00005330


	//   ....[41]....
        /*019c*/ 	.word	0x000053d0


	//   ....[42]....
        /*01a0*/ 	.word	0x00005470


	//   ....[43]....
        /*01a4*/ 	.word	0x00005510


	//   ....[44]....
        /*01a8*/ 	.word	0x00005580


	//   ....[45]....
        /*01ac*/ 	.word	0x00005620


	//   ....[46]....
        /*01b0*/ 	.word	0x000056c0


	//   ....[47]....
        /*01b4*/ 	.word	0x00005730


	//   ....[48]....
        /*01b8*/ 	.word	0x000057c0


	//   ....[49]....
        /*01bc*/ 	.word	0x00005860


	//   ....[50]....
        /*01c0*/ 	.word	0x00005900


	//   ....[51]....
        /*01c4*/ 	.word	0x000059a0


	//   ....[52]....
        /*01c8*/ 	.word	0x00005a10


	//   ....[53]....
        /*01cc*/ 	.word	0x00005aa0


	//   ....[54]....
        /*01d0*/ 	.word	0x00005b40


	//   ....[55]....
        /*01d4*/ 	.word	0x00005bb0


	//   ....[56]....
        /*01d8*/ 	.word	0x00005c50


	//   ....[57]....
        /*01dc*/ 	.word	0x00005cf0


	//   ....[58]....
        /*01e0*/ 	.word	0x00005d90


	//   ....[59]....
        /*01e4*/ 	.word	0x00005e30


	//   ....[60]....
        /*01e8*/ 	.word	0x00009370


	//   ....[61]....
        /*01ec*/ 	.word	0x000094c0


	//   ....[62]....
        /*01f0*/ 	.word	0x00009850


	//   ....[63]....
        /*01f4*/ 	.word	0x0000aed0


	//   ....[64]....
        /*01f8*/ 	.word	0x0000b4d0


	//----- nvinfo : EIATTR_MBARRIER_INSTR_OFFSETS
	.align		4
.L_62:
        /*01fc*/ 	.byte	0x04, 0x39
        /*01fe*/ 	.short	(.L_64 - .L_63)


	//   ....[0]....
.L_63:
        /*0200*/ 	.word	0x000009c0
        /*0204*/ 	.word	0x000000ff
        /*0208*/ 	.word	0x00005800
        /*020c*/ 	.short	0x0100
        /*020e*/ 	.byte	0x05
	.zero		1


	//   ....[1]....
        /*0210*/ 	.word	0x000009d0
        /*0214*/ 	.word	0x000000ff
        /*0218*/ 	.word	0x00005810
        /*021c*/ 	.short	0x0100
        /*021e*/ 	.byte	0x05
	.zero		1


	//   ....[2]....
        /*0220*/ 	.word	0x000009e0
        /*0224*/ 	.word	0x000000ff
        /*0228*/ 	.word	0x00005808
        /*022c*/ 	.short	0x0100
        /*022e*/ 	.byte	0x05
	.zero		1


	//   ....[3]....
        /*0230*/ 	.word	0x000009f0
        /*0234*/ 	.word	0x000000ff
        /*0238*/ 	.word	0x00005818
        /*023c*/ 	.short	0x0100
        /*023e*/ 	.byte	0x05
	.zero		1


	//   ....[4]....
        /*0240*/ 	.word	0x00000bd0
        /*0244*/ 	.word	0x000000ff
        /*0248*/ 	.word	0x00005820
        /*024c*/ 	.short	0x0100
        /*024e*/ 	.byte	0x05
	.zero		1


	//   ....[5]....
        /*0250*/ 	.word	0x00000be0
        /*0254*/ 	.word	0x000000ff
        /*0258*/ 	.word	0x00005838
        /*025c*/ 	.short	0x0100
        /*025e*/ 	.byte	0x05
	.zero		1


	//   ....[6]....
        /*0260*/ 	.word	0x00000bf0
        /*0264*/ 	.word	0x000000ff
        /*0268*/ 	.word	0x00005828
        /*026c*/ 	.short	0x0100
        /*026e*/ 	.byte	0x05
	.zero		1


	//   ....[7]....
        /*0270*/ 	.word	0x00000c00
        /*0274*/ 	.word	0x000000ff
        /*0278*/ 	.word	0x00005840
        /*027c*/ 	.short	0x0100
        /*027e*/ 	.byte	0x05
	.zero		1


	//   ....[8]....
        /*0280*/ 	.word	0x00000c10
        /*0284*/ 	.word	0x000000ff
        /*0288*/ 	.word	0x00005830
        /*028c*/ 	.short	0x0100
        /*028e*/ 	.byte	0x05
	.zero		1


	//   ....[9]....
        /*0290*/ 	.word	0x00000c20
        /*0294*/ 	.word	0x000000ff
        /*0298*/ 	.word	0x00005848
        /*029c*/ 	.short	0x0100
        /*029e*/ 	.byte	0x05
	.zero		1


	//   ....[10]....
        /*02a0*/ 	.word	0x00000d50
        /*02a4*/ 	.word	0x000000ff
        /*02a8*/ 	.word	0x00005850
        /*02ac*/ 	.short	0x0100
        /*02ae*/ 	.byte	0x06
	.zero		1


	//   ....[11]....
        /*02b0*/ 	.word	0x00000d60
        /*02b4*/ 	.word	0x000000ff
        /*02b8*/ 	.word	0x00005858
        /*02bc*/ 	.short	0x0100
        /*02be*/ 	.byte	0x06
	.zero		1


	//   ....[12]....
        /*02c0*/ 	.word	0x00000ea0
        /*02c4*/ 	.word	0x000000ff
        /*02c8*/ 	.word	0x00005860
        /*02cc*/ 	.short	0x0100
        /*02ce*/ 	.byte	0x06
	.zero		1


	//   ....[13]....
        /*02d0*/ 	.word	0x00000eb0
        /*02d4*/ 	.word	0x000000ff
        /*02d8*/ 	.word	0x00005868
        /*02dc*/ 	.short	0x0100
        /*02de*/ 	.byte	0x06
	.zero		1


	//   ....[14]....
        /*02e0*/ 	.word	0x00001090
        /*02e4*/ 	.word	0x000000ff
        /*02e8*/ 	.word	0x00005870
        /*02ec*/ 	.short	0x0100
        /*02ee*/ 	.byte	0x05
	.zero		1


	//   ....[15]....
        /*02f0*/ 	.word	0x000010a0
        /*02f4*/ 	.word	0x000000ff
        /*02f8*/ 	.word	0x00005878
        /*02fc*/ 	.short	0x0100
        /*02fe*/ 	.byte	0x05
	.zero		1


	//   ....[16]....
        /*0300*/ 	.word	0x00001280
        /*0304*/ 	.word	0x000000ff
        /*0308*/ 	.word	0x00005880
        /*030c*/ 	.short	0x0100
        /*030e*/ 	.byte	0x07
	.zero		1


	//   ....[17]....
        /*0310*/ 	.word	0x00001290
        /*0314*/ 	.word	0x000000ff
        /*0318*/ 	.word	0x00005888
        /*031c*/ 	.short	0x0100
        /*031e*/ 	.byte	0x07
	.zero		1


	//   ....[18]....
        /*0320*/ 	.word	0x000013c0
        /*0324*/ 	.word	0x000000ff
        /*0328*/ 	.word	0x00005890
        /*032c*/ 	.short	0x0100
        /*032e*/ 	.byte	0x08
	.zero		1


	//   ....[19]....
        /*0330*/ 	.word	0x000013d0
        /*0334*/ 	.word	0x000000ff
        /*0338*/ 	.word	0x000058a0
        /*033c*/ 	.short	0x0100
        /*033e*/ 	.byte	0x08
	.zero		1


	//   ....[20]....
        /*0340*/ 	.word	0x000013e0
        /*0344*/ 	.word	0x000000ff
        /*0348*/ 	.word	0x00005898
        /*034c*/ 	.short	0x0100
        /*034e*/ 	.byte	0x08
	.zero		1


	//   ....[21]....
        /*0350*/ 	.word	0x000013f0
        /*0354*/ 	.word	0x000000ff
        /*0358*/ 	.word	0x000058a8
        /*035c*/ 	.short	0x0100
        /*035e*/ 	.byte	0x08
	.zero		1


	//   ....[22]....
        /*0360*/ 	.word	0x00001520
        /*0364*/ 	.word	0x000000ff
        /*0368*/ 	.word	0x000058b0
        /*036c*/ 	.short	0x0100
        /*036e*/ 	.byte	0x08
	.zero		1


	//   ....[23]....
        /*0370*/ 	.word	0x00001530
        /*0374*/ 	.word	0x000000ff
        /*0378*/ 	.word	0x000058c0
        /*037c*/ 	.short	0x0100
        /*037e*/ 	.byte	0x08
	.zero		1


	//   ....[24]....
        /*0380*/ 	.word	0x00001540
        /*0384*/ 	.word	0x000000ff
        /*0388*/ 	.word	0x000058b8
        /*038c*/ 	.short	0x0100
        /*038e*/ 	.byte	0x08
	.zero		1


	//   ....[25]....
        /*0390*/ 	.word	0x00001550
        /*0394*/ 	.word	0x000000ff
        /*0398*/ 	.word	0x000058c8
        /*039c*/ 	.short	0x0100
        /*039e*/ 	.byte	0x08
	.zero		1


	//   ....[26]....
        /*03a0*/ 	.word	0x00001650
        /*03a4*/ 	.word	0x000000ff
        /*03a8*/ 	.word	0x000058d0
        /*03ac*/ 	.short	0x0100
        /*03ae*/ 	.byte	0x07
	.zero		1


	//   ....[27]....
        /*03b0*/ 	.word	0x00001660
        /*03b4*/ 	.word	0x000000ff
        /*03b8*/ 	.word	0x000058d8
        /*03bc*/ 	.short	0x0100
        /*03be*/ 	.byte	0x07
	.zero		1


	//   ....[28]....
        /*03c0*/ 	.word	0x00001ce0
        /*03c4*/ 	.word	0x000000ff
        /*03c8*/ 	.word	0x00005800
        /*03cc*/ 	.short	0x010a
        /*03ce*/ 	.byte	0x16
	.zero		1


	//   ....[29]....
        /*03d0*/ 	.word	0x00001d60
        /*03d4*/ 	.word	0x000000ff
        /*03d8*/ 	.word	0x00005820
        /*03dc*/ 	.short	0x010a
        /*03de*/ 	.byte	0x0f
	.zero		1


	//   ....[30]....
        /*03e0*/ 	.word	0x00001e20
        /*03e4*/ 	.word	0x000000ff
        /*03e8*/ 	.word	0x00005858
        /*03ec*/ 	.short	0x010a
        /*03ee*/ 	.byte	0x16
	.zero		1


	//   ....[31]....
        /*03f0*/ 	.word	0x00001f30
        /*03f4*/ 	.word	0x000000ff
        /*03f8*/ 	.word	0x00005808
        /*03fc*/ 	.short	0x010a
        /*03fe*/ 	.byte	0x16
	.zero		1


	//   ....[32]....
        /*0400*/ 	.word	0x00001fb0
        /*0404*/ 	.word	0x000000ff
        /*0408*/ 	.word	0x00005868
        /*040c*/ 	.short	0x010a
        /*040e*/ 	.byte	0x16
	.zero		1


	//   ....[33]....
        /*0410*/ 	.word	0x00002110
        /*0414*/ 	.word	0x000000ff
        /*0418*/ 	.word	0x00005820
        /*041c*/ 	.short	0x010a
        /*041e*/ 	.byte	0x0e
	.zero		1


	//   ....[34]....
        /*0420*/ 	.word	0x000021c0
        /*0424*/ 	.word	0x000000ff
        /*0428*/ 	.word	0x000058a0
        /*042c*/ 	.short	0x010a
        /*042e*/ 	.byte	0x16
	.zero		1


	//   ....[35]....
        /*0430*/ 	.word	0x00002250
        /*0434*/ 	.word	0x000000ff
        /*0438*/ 	.word	0x00005858
        /*043c*/ 	.short	0x010a
        /*043e*/ 	.byte	0x16
	.zero		1


	//   ....[36]....
        /*0440*/ 	.word	0x000026a0
        /*0444*/ 	.word	0x000000ff
        /*0448*/ 	.word	0x00005820
        /*044c*/ 	.short	0x010a
        /*044e*/ 	.byte	0x04
	.zero		1


	//   ....[37]....
        /*0450*/ 	.word	0x00002810
        /*0454*/ 	.word	0x000000ff
        /*0458*/ 	.word	0x000058a8
        /*045c*/ 	.short	0x010a
        /*045e*/ 	.byte	0x16
	.zero		1


	//   ....[38]....
        /*0460*/ 	.word	0x000028a0
        /*0464*/ 	.word	0x000000ff
        /*0468*/ 	.word	0x00005868
        /*046c*/ 	.short	0x010a
        /*046e*/ 	.byte	0x16
	.zero		1


	//   ....[39]....
        /*0470*/ 	.word	0x00002d40
        /*0474*/ 	.word	0x000000ff
        /*0478*/ 	.word	0x00005820
        /*047c*/ 	.short	0x010a
        /*047e*/ 	.byte	0x04
	.zero		1


	//   ....[40]....
        /*0480*/ 	.word	0x00002dd0
        /*0484*/ 	.word	0x000000ff
        /*0488*/ 	.word	0x000058a0
        /*048c*/ 	.short	0x010a
        /*048e*/ 	.byte	0x16
	.zero		1


	//   ....[41]....
        /*0490*/ 	.word	0x00002e70
        /*0494*/ 	.word	0x000000ff
        /*0498*/ 	.word	0x00005858
        /*049c*/ 	.short	0x010a
        /*049e*/ 	.byte	0x16
	.zero		1


	//   ....[42]....
        /*04a0*/ 	.word	0x00003250
        /*04a4*/ 	.word	0x000000ff
        /*04a8*/ 	.word	0x000058a8
        /*04ac*/ 	.short	0x010a
        /*04ae*/ 	.byte	0x16
	.zero		1


	//   ....[43]....
        /*04b0*/ 	.word	0x000032e0
        /*04b4*/ 	.word	0x000000ff
        /*04b8*/ 	.word	0x00005868
        /*04bc*/ 	.short	0x010a
        /*04be*/ 	.byte	0x16
	.zero		1


	//   ....[44]....
        /*04c0*/ 	.word	0x00003ad0
        /*04c4*/ 	.word	0x00000010
        /*04c8*/ 	.word	0x000058c0
        /*04cc*/ 	.short	0x010a
        /*04ce*/ 	.byte	0xff
	.zero		1


	//   ....[45]....
        /*04d0*/ 	.word	0x000064d0
        /*04d4*/ 	.word	0x00000010
        /*04d8*/ 	.word	0x000058b0
        /*04dc*/ 	.short	0x0101
        /*04de*/ 	.byte	0xff
	.zero		1


	//   ....[46]....
        /*04e0*/ 	.word	0x00006800
        /*04e4*/ 	.word	0x00000010
        /*04e8*/ 	.word	0x000058c8
        /*04ec*/ 	.short	0x010a
        /*04ee*/ 	.byte	0xff
	.zero		1


	//   ....[47]....
        /*04f0*/ 	.word	0x00006c00
        /*04f4*/ 	.word	0x00000010
        /*04f8*/ 	.word	0x000058b8
        /*04fc*/ 	.short	0x0101
        /*04fe*/ 	.byte	0xff
	.zero		1


	//   ....[48]....
        /*0500*/ 	.word	0x00006cb0
        /*0504*/ 	.word	0x00000000
        /*0508*/ 	.word	0x00005870
        /*050c*/ 	.short	0x010a
        /*050e*/ 	.byte	0xff
	.zero		1


	//   ....[49]....
        /*0510*/ 	.word	0x00006d40
        /*0514*/ 	.word	0x00000004
        /*0518*/ 	.word	0x00000000
        /*051c*/ 	.short	0x0101
        /*051e*/ 	.byte	0xff
	.zero		1


	//   ....[50]....
        /*0520*/ 	.word	0x00006da0
        /*0524*/ 	.word	0x00000000
        /*0528*/ 	.word	0x00005880
        /*052c*/ 	.short	0x010a
        /*052e*/ 	.byte	0xff
	.zero		1


	//   ....[51]....
        /*0530*/ 	.word	0x00006ef0
        /*0534*/ 	.word	0x00000000
        /*0538*/ 	.word	0x00005870
        /*053c*/ 	.short	0x010a
        /*053e*/ 	.byte	0xff
	.zero		1


	//   ....[52]....
        /*0540*/ 	.word	0x00007070
        /*0544*/ 	.word	0x00000000
        /*0548*/ 	.word	0x00005890
        /*054c*/ 	.short	0x010a
        /*054e*/ 	.byte	0xff
	.zero		1


	//   ....[53]....
        /*0550*/ 	.word	0x000071e0
        /*0554*/ 	.word	0x00000002
        /*0558*/ 	.word	0x00000000
        /*055c*/ 	.short	0x0101
        /*055e*/ 	.byte	0xff
	.zero		1


	//   ....[54]....
        /*0560*/ 	.word	0x00007260
        /*0564*/ 	.word	0x00000002
        /*0568*/ 	.word	0x00000000
        /*056c*/ 	.short	0x0101
        /*056e*/ 	.byte	0xff
	.zero		1


	//   ....[55]....
        /*0570*/ 	.word	0x000072c0
        /*0574*/ 	.word	0x00000000
        /*0578*/ 	.word	0x00005880
        /*057c*/ 	.short	0x010a
        /*057e*/ 	.byte	0xff
	.zero		1


	//   ....[56]....
        /*0580*/ 	.word	0x000073f0
        /*0584*/ 	.word	0x00000000
        /*0588*/ 	.word	0x00005898
        /*058c*/ 	.short	0x010a
        /*058e*/ 	.byte	0xff
	.zero		1


	//   ....[57]....
        /*0590*/ 	.word	0x00007550
        /*0594*/ 	.word	0x00000004
        /*0598*/ 	.word	0x00000000
        /*059c*/ 	.short	0x0101
        /*059e*/ 	.byte	0xff
	.zero		1


	//   ....[58]....
        /*05a0*/ 	.word	0x000075d0
        /*05a4*/ 	.word	0x00000002
        /*05a8*/ 	.word	0x00000000
        /*05ac*/ 	.short	0x0101
        /*05ae*/ 	.byte	0xff
	.zero		1


	//   ....[59]....
        /*05b0*/ 	.word	0x00007660
        /*05b4*/ 	.word	0x00000003
        /*05b8*/ 	.word	0x00000000
        /*05bc*/ 	.short	0x0101
        /*05be*/ 	.byte	0xff
	.zero		1


	//   ....[60]....
        /*05c0*/ 	.word	0x000076b0
        /*05c4*/ 	.word	0x00000000
        /*05c8*/ 	.word	0x00005870
        /*05cc*/ 	.short	0x010a
        /*05ce*/ 	.byte	0xff
	.zero		1


	//   ....[61]....
        /*05d0*/ 	.word	0x00007740
        /*05d4*/ 	.word	0x00000004
        /*05d8*/ 	.word	0x00000000
        /*05dc*/ 	.short	0x0101
        /*05de*/ 	.byte	0xff
	.zero		1


	//   ....[62]....
        /*05e0*/ 	.word	0x000077a0
        /*05e4*/ 	.word	0x00000000
        /*05e8*/ 	.word	0x00005890
        /*05ec*/ 	.short	0x010a
        /*05ee*/ 	.byte	0xff
	.zero		1


	//   ....[63]....
        /*05f0*/ 	.word	0x00007820
        /*05f4*/ 	.word	0x00000000
        /*05f8*/ 	.word	0x000058c0
        /*05fc*/ 	.short	0x010a
        /*05fe*/ 	.byte	0xff
	.zero		1


	//   ....[64]....
        /*0600*/ 	.word	0x00008150
        /*0604*/ 	.word	0x00000002
        /*0608*/ 	.word	0x00000000
        /*060c*/ 	.short	0x0101
        /*060e*/ 	.byte	0xff
	.zero		1


	//   ....[65]....
        /*0610*/ 	.word	0x00008180
        /*0614*/ 	.word	0x00000000
        /*0618*/ 	.word	0x000058b0
        /*061c*/ 	.short	0x0101
        /*061e*/ 	.byte	0xff
	.zero		1


	//   ....[66]....
        /*0620*/ 	.word	0x00008200
        /*0624*/ 	.word	0x00000000
        /*0628*/ 	.word	0x00005880
        /*062c*/ 	.short	0x010a
        /*062e*/ 	.byte	0xff
	.zero		1


	//   ....[67]....
        /*0630*/ 	.word	0x00008290
        /*0634*/ 	.word	0x00000025
        /*0638*/ 	.word	0x00000000
        /*063c*/ 	.short	0x0101
        /*063e*/ 	.byte	0xff
	.zero		1


	//   ....[68]....
        /*0640*/ 	.word	0x000082e0
        /*0644*/ 	.word	0x00000000
        /*0648*/ 	.word	0x00005898
        /*064c*/ 	.short	0x010a
        /*064e*/ 	.byte	0xff
	.zero		1


	//   ....[69]....
        /*0650*/ 	.word	0x00008360
        /*0654*/ 	.word	0x00000000
        /*0658*/ 	.word	0x000058c8
        /*065c*/ 	.short	0x010a
        /*065e*/ 	.byte	0xff
	.zero		1


	//   ....[70]....
        /*0660*/ 	.word	0x00008c40
        /*0664*/ 	.word	0x00000003
        /*0668*/ 	.word	0x00000000
        /*066c*/ 	.short	0x0101
        /*066e*/ 	.byte	0xff
	.zero		1


	//   ....[71]....
        /*0670*/ 	.word	0x00008c70
        /*0674*/ 	.word	0x00000000
        /*0678*/ 	.word	0x000058b8
        /*067c*/ 	.short	0x0101
        /*067e*/ 	.byte	0xff
	.zero		1


	//   ....[72]....
        /*0680*/ 	.word	0x000090f0
        /*0684*/ 	.word	0x000000ff
        /*0688*/ 	.word	0x00000000
        /*068c*/ 	.short	0x010a
        /*068e*/ 	.byte	0x31
	.zero		1


	//   ....[73]....
        /*0690*/ 	.word	0x00009250
        /*0694*/ 	.word	0x000000ff
        /*0698*/ 	.word	0x00000000
        /*069c*/ 	.short	0x010a
        /*069e*/ 	.byte	0x2e
	.zero		1


	//   ....[74]....
        /*06a0*/ 	.word	0x000098d0
        /*06a4*/ 	.word	0x000000ff
        /*06a8*/ 	.word	0x00000000
        /*06ac*/ 	.short	0x0101
        /*06ae*/ 	.byte	0x2d
	.zero		1


	//   ....[75]....
        /*06b0*/ 	.word	0x00009940
        /*06b4*/ 	.word	0x000000ff
        /*06b8*/ 	.word	0x00000000
        /*06bc*/ 	.short	0x010a
        /*06be*/ 	.byte	0x2c
	.zero		1


	//   ....[76]....
        /*06c0*/ 	.word	0x00009d40
        /*06c4*/ 	.word	0x000000ff
        /*06c8*/ 	.word	0x00000000
        /*06cc*/ 	.short	0x0101
        /*06ce*/ 	.byte	0x2b
	.zero		1


	//   ....[77]....
        /*06d0*/ 	.word	0x0000afa0
        /*06d4*/ 	.word	0x000000ff
        /*06d8*/ 	.word	0x00000000
        /*06dc*/ 	.short	0x0101
        /*06de*/ 	.byte	0x04
	.zero		1


	//   ....[78]....
        /*06e0*/ 	.word	0x0000b060
        /*06e4*/ 	.word	0x000000ff
        /*06e8*/ 	.word	0x00000000
        /*06ec*/ 	.short	0x010a
        /*06ee*/ 	.byte	0x31
	.zero		1


	//   ....[79]....
        /*06f0*/ 	.word	0x0000b3b0
        /*06f4*/ 	.word	0x000000ff
        /*06f8*/ 	.word	0x00000000
        /*06fc*/ 	.short	0x010a
        /*06fe*/ 	.byte	0x2e
	.zero		1


	//   ....[80]....
        /*0700*/ 	.word	0x0000b590
        /*0704*/ 	.word	0x000000ff
        /*0708*/ 	.word	0x00000000
        /*070c*/ 	.short	0x0101
        /*070e*/ 	.byte	0x2d
	.zero		1


	//   ....[81]....
        /*0710*/ 	.word	0x0000b620
        /*0714*/ 	.word	0x000000ff
        /*0718*/ 	.word	0x00000000
        /*071c*/ 	.short	0x010a
        /*071e*/ 	.byte	0x31
	.zero		1


	//   ....[82]....
        /*0720*/ 	.word	0x0000b6b0
        /*0724*/ 	.word	0x000000ff
        /*0728*/ 	.word	0x00000000
        /*072c*/ 	.short	0x0101
        /*072e*/ 	.byte	0x04
	.zero		1


	//   ....[83]....
        /*0730*/ 	.word	0x0000bce0
        /*0734*/ 	.word	0x000000ff
        /*0738*/ 	.word	0x00005810
        /*073c*/ 	.short	0x010a
        /*073e*/ 	.byte	0x08
	.zero		1


	//   ....[84]....
        /*0740*/ 	.word	0x0000be90
        /*0744*/ 	.word	0x000000ff
        /*0748*/ 	.word	0x00005838
        /*074c*/ 	.short	0x010a
        /*074e*/ 	.byte	0x11
	.zero		1


	//   ....[85]....
        /*0750*/ 	.word	0x0000c090
        /*0754*/ 	.word	0x000000ff
        /*0758*/ 	.word	0x00005818
        /*075c*/ 	.short	0x010a
        /*075e*/ 	.byte	0x08
	.zero		1


	//   ....[86]....
        /*0760*/ 	.word	0x0000c280
        /*0764*/ 	.word	0x000000ff
        /*0768*/ 	.word	0x00005838
        /*076c*/ 	.short	0x010a
        /*076e*/ 	.byte	0x11
	.zero		1


	//   ....[87]....
        /*0770*/ 	.word	0x0000c5c0
        /*0774*/ 	.word	0x000000ff
        /*0778*/ 	.word	0x00005838
        /*077c*/ 	.short	0x010a
        /*077e*/ 	.byte	0x11
	.zero		1


	//   ....[88]....
        /*0780*/ 	.word	0x0000c7f0
        /*0784*/ 	.word	0x000000ff
        /*0788*/ 	.word	0x00005838
        /*078c*/ 	.short	0x010a
        /*078e*/ 	.byte	0x11
	.zero		1


	//   ....[89]....
        /*0790*/ 	.word	0x0000c9f0
        /*0794*/ 	.word	0x000000ff
        /*0798*/ 	.word	0x00005838
        /*079c*/ 	.short	0x010a
        /*079e*/ 	.byte	0x11
	.zero		1


	//   ....[90]....
        /*07a0*/ 	.word	0x0000cbf0
        /*07a4*/ 	.word	0x000000ff
        /*07a8*/ 	.word	0x00005838
        /*07ac*/ 	.short	0x010a
        /*07ae*/ 	.byte	0x11
	.zero		1


	//   ....[91]....
        /*07b0*/ 	.word	0x0000cdf0
        /*07b4*/ 	.word	0x000000ff
        /*07b8*/ 	.word	0x00005838
        /*07bc*/ 	.short	0x010a
        /*07be*/ 	.byte	0x11
	.zero		1


	//   ....[92]....
        /*07c0*/ 	.word	0x0000cff0
        /*07c4*/ 	.word	0x000000ff
        /*07c8*/ 	.word	0x00005838
        /*07cc*/ 	.short	0x010a
        /*07ce*/ 	.byte	0x11
	.zero		1


	//   ....[93]....
        /*07d0*/ 	.word	0x0000d1f0
        /*07d4*/ 	.word	0x000000ff
        /*07d8*/ 	.word	0x00005838
        /*07dc*/ 	.short	0x010a
        /*07de*/ 	.byte	0x11
	.zero		1


	//   ....[94]....
        /*07e0*/ 	.word	0x0000d3f0
        /*07e4*/ 	.word	0x000000ff
        /*07e8*/ 	.word	0x00005838
        /*07ec*/ 	.short	0x010a
        /*07ee*/ 	.byte	0x11
	.zero		1


	//   ....[95]....
        /*07f0*/ 	.word	0x0000d660
        /*07f4*/ 	.word	0x000000ff
        /*07f8*/ 	.word	0x00005838
        /*07fc*/ 	.short	0x010a
        /*07fe*/ 	.byte	0x11
	.zero		1


	//   ....[96]....
        /*0800*/ 	.word	0x0000d860
        /*0804*/ 	.word	0x000000ff
        /*0808*/ 	.word	0x00005838
        /*080c*/ 	.short	0x010a
        /*080e*/ 	.byte	0x11
	.zero		1


	//   ....[97]....
        /*0810*/ 	.word	0x0000da80
        /*0814*/ 	.word	0x000000ff
        /*0818*/ 	.word	0x00005838
        /*081c*/ 	.short	0x010a
        /*081e*/ 	.byte	0x11
	.zero		1


	//   ....[98]....
        /*0820*/ 	.word	0x0000dc80
        /*0824*/ 	.word	0x000000ff
        /*0828*/ 	.word	0x00005838
        /*082c*/ 	.short	0x010a
        /*082e*/ 	.byte	0x11
	.zero		1


	//   ....[99]....
        /*0830*/ 	.word	0x0000deb0
        /*0834*/ 	.word	0x000000ff
        /*0838*/ 	.word	0x00005838
        /*083c*/ 	.short	0x010a
        /*083e*/ 	.byte	0x11
	.zero		1


	//   ....[100]....
        /*0840*/ 	.word	0x0000e0b0
        /*0844*/ 	.word	0x000000ff
        /*0848*/ 	.word	0x00005838
        /*084c*/ 	.short	0x010a
        /*084e*/ 	.byte	0x09
	.zero		1


	//   ....[101]....
        /*0850*/ 	.word	0x0000e750
        /*0854*/ 	.word	0x000000ff
        /*0858*/ 	.word	0x000058b0
        /*085c*/ 	.short	0x010a
        /*085e*/ 	.byte	0x11
	.zero		1


	//   ....[102]....
        /*0860*/ 	.word	0x0000e7f0
        /*0864*/ 	.word	0x000000ff
        /*0868*/ 	.word	0x000058b8
        /*086c*/ 	.short	0x010a
        /*086e*/ 	.byte	0x11
	.zero		1


	//   ....[103]....
        /*0870*/ 	.word	0x0000e8d0
        /*0874*/ 	.word	0x000000ff
        /*0878*/ 	.word	0x00000000
        /*087c*/ 	.short	0x0101
        /*087e*/ 	.byte	0x08
	.zero		1


	//   ....[104]....
        /*0880*/ 	.word	0x0000e950
        /*0884*/ 	.word	0x000000ff
        /*0888*/ 	.word	0x00000000
        /*088c*/ 	.short	0x0101
        /*088e*/ 	.byte	0x11
	.zero		1


	//   ....[105]....
        /*0890*/ 	.word	0x0000ec80
        /*0894*/ 	.word	0x00000003
        /*0898*/ 	.word	0x00005800
        /*089c*/ 	.short	0x010a
        /*089e*/ 	.byte	0xff
	.zero		1


	//   ....[106]....
        /*08a0*/ 	.word	0x0000ece0
        /*08a4*/ 	.word	0x00000000
        /*08a8*/ 	.word	0x00005820
        /*08ac*/ 	.short	0x010a
        /*08ae*/ 	.byte	0xff
	.zero		1


	//   ....[107]....
        /*08b0*/ 	.word	0x0000ed40
        /*08b4*/ 	.word	0x00000002
        /*08b8*/ 	.word	0x00005858
        /*08bc*/ 	.short	0x010a
        /*08be*/ 	.byte	0xff
	.zero		1


	//   ....[108]....
        /*08c0*/ 	.word	0x0000eda0
        /*08c4*/ 	.word	0x00000003
        /*08c8*/ 	.word	0x00005808
        /*08cc*/ 	.short	0x010a
        /*08ce*/ 	.byte	0xff
	.zero		1


	//   ....[109]....
        /*08d0*/ 	.word	0x0000ee00
        /*08d4*/ 	.word	0x00000002
        /*08d8*/ 	.word	0x00005868
        /*08dc*/ 	.short	0x010a
        /*08de*/ 	.byte	0xff
	.zero		1


	//   ....[110]....
        /*08e0*/ 	.word	0x0000ee60
        /*08e4*/ 	.word	0x00000000
        /*08e8*/ 	.word	0x00005820
        /*08ec*/ 	.short	0x010a
        /*08ee*/ 	.byte	0xff
	.zero		1


	//   ....[111]....
        /*08f0*/ 	.word	0x0000eec0
        /*08f4*/ 	.word	0x00000000
        /*08f8*/ 	.word	0x000058a0
        /*08fc*/ 	.short	0x010a
        /*08fe*/ 	.byte	0xff
	.zero		1


	//   ....[112]....
        /*0900*/ 	.word	0x0000ef20
        /*0904*/ 	.word	0x00000004
        /*0908*/ 	.word	0x00005858
        /*090c*/ 	.short	0x010a
        /*090e*/ 	.byte	0xff
	.zero		1


	//   ....[113]....
        /*0910*/ 	.word	0x0000ef80
        /*0914*/ 	.word	0x00000002
        /*0918*/ 	.word	0x00005820
        /*091c*/ 	.short	0x010a
        /*091e*/ 	.byte	0xff
	.zero		1


	//   ....[114]....
        /*0920*/ 	.word	0x0000efe0
        /*0924*/ 	.word	0x00000000
        /*0928*/ 	.word	0x000058a8
        /*092c*/ 	.short	0x010a
        /*092e*/ 	.byte	0xff
	.zero		1


	//   ....[115]....
        /*0930*/ 	.word	0x0000f040
        /*0934*/ 	.word	0x00000004
        /*0938*/ 	.word	0x00005868
        /*093c*/ 	.short	0x010a
        /*093e*/ 	.byte	0xff
	.zero		1


	//   ....[116]....
        /*0940*/ 	.word	0x0000f0a0
        /*0944*/ 	.word	0x00000000
        /*0948*/ 	.word	0x00005820
        /*094c*/ 	.short	0x010a
        /*094e*/ 	.byte	0xff
	.zero		1


	//   ....[117]....
        /*0950*/ 	.word	0x0000f100
        /*0954*/ 	.word	0x00000000
        /*0958*/ 	.word	0x000058a0
        /*095c*/ 	.short	0x010a
        /*095e*/ 	.byte	0xff
	.zero		1


	//   ....[118]....
        /*0960*/ 	.word	0x0000f160
        /*0964*/ 	.word	0x00000004
        /*0968*/ 	.word	0x00005858
        /*096c*/ 	.short	0x010a
        /*096e*/ 	.byte	0xff
	.zero		1


	//   ....[119]....
        /*0970*/ 	.word	0x0000f1c0
        /*0974*/ 	.word	0x00000000
        /*0978*/ 	.word	0x000058a8
        /*097c*/ 	.short	0x010a
        /*097e*/ 	.byte	0xff
	.zero		1


	//   ....[120]....
        /*0980*/ 	.word	0x0000f220
        /*0984*/ 	.word	0x00000004
        /*0988*/ 	.word	0x00005868
        /*098c*/ 	.short	0x010a
        /*098e*/ 	.byte	0xff
	.zero		1


	//   ....[121]....
        /*0990*/ 	.word	0x0000f270
        /*0994*/ 	.word	0x00000010
        /*0998*/ 	.word	0x000058c0
        /*099c*/ 	.short	0x010a
        /*099e*/ 	.byte	0xff
	.zero		1


	//   ....[122]....
        /*09a0*/ 	.word	0x0000f2c0
        /*09a4*/ 	.word	0x00000010
        /*09a8*/ 	.word	0x000058c8
        /*09ac*/ 	.short	0x010a
        /*09ae*/ 	.byte	0xff
	.zero		1


	//   ....[123]....
        /*09b0*/ 	.word	0x0000f310
        /*09b4*/ 	.word	0x00000000
        /*09b8*/ 	.word	0x00005870
        /*09bc*/ 	.short	0x010a
        /*09be*/ 	.byte	0xff
	.zero		1


	//   ....[124]....
        /*09c0*/ 	.word	0x0000f360
        /*09c4*/ 	.word	0x00000000
        /*09c8*/ 	.word	0x00005880
        /*09cc*/ 	.short	0x010a
        /*09ce*/ 	.byte	0xff
	.zero		1


	//   ....[125]....
        /*09d0*/ 	.word	0x0000f3b0
        /*09d4*/ 	.word	0x00000000
        /*09d8*/ 	.word	0x00005870
        /*09dc*/ 	.short	0x010a
        /*09de*/ 	.byte	0xff
	.zero		1


	//   ....[126]....
        /*09e0*/ 	.word	0x0000f400
        /*09e4*/ 	.word	0x00000000
        /*09e8*/ 	.word	0x00005890
        /*09ec*/ 	.short	0x010a
        /*09ee*/ 	.byte	0xff
	.zero		1


	//   ....[127]....
        /*09f0*/ 	.word	0x0000f450
        /*09f4*/ 	.word	0x00000000
        /*09f8*/ 	.word	0x00005880
        /*09fc*/ 	.short	0x010a
        /*09fe*/ 	.byte	0xff
	.zero		1


	//   ....[128]....
        /*0a00*/ 	.word	0x0000f4a0
        /*0a04*/ 	.word	0x00000000
        /*0a08*/ 	.word	0x00005898
        /*0a0c*/ 	.short	0x010a
        /*0a0e*/ 	.byte	0xff
	.zero		1


	//   ....[129]....
        /*0a10*/ 	.word	0x0000f4f0
        /*0a14*/ 	.word	0x00000000
        /*0a18*/ 	.word	0x00005870
        /*0a1c*/ 	.short	0x010a
        /*0a1e*/ 	.byte	0xff
	.zero		1


	//   ....[130]....
        /*0a20*/ 	.word	0x0000f540
        /*0a24*/ 	.word	0x00000000
        /*0a28*/ 	.word	0x00005890
        /*0a2c*/ 	.short	0x010a
        /*0a2e*/ 	.byte	0xff
	.zero		1


	//   ....[131]....
        /*0a30*/ 	.word	0x0000f590
        /*0a34*/ 	.word	0x00000000
        /*0a38*/ 	.word	0x000058c0
        /*0a3c*/ 	.short	0x010a
        /*0a3e*/ 	.byte	0xff
	.zero		1


	//   ....[132]....
        /*0a40*/ 	.word	0x0000f5e0
        /*0a44*/ 	.word	0x00000000
        /*0a48*/ 	.word	0x00005880
        /*0a4c*/ 	.short	0x010a
        /*0a4e*/ 	.byte	0xff
	.zero		1


	//   ....[133]....
        /*0a50*/ 	.word	0x0000f630
        /*0a54*/ 	.word	0x00000000
        /*0a58*/ 	.word	0x00005898
        /*0a5c*/ 	.short	0x010a
        /*0a5e*/ 	.byte	0xff
	.zero		1


	//   ....[134]....
        /*0a60*/ 	.word	0x0000f680
        /*0a64*/ 	.word	0x00000000
        /*0a68*/ 	.word	0x000058c8
        /*0a6c*/ 	.short	0x010a
        /*0a6e*/ 	.byte	0xff
	.zero		1


	//   ....[135]....
        /*0a70*/ 	.word	0x0000f6e0
        /*0a74*/ 	.word	0x00000000
        /*0a78*/ 	.word	0x00000000
        /*0a7c*/ 	.short	0x010a
        /*0a7e*/ 	.byte	0xff
	.zero		1


	//   ....[136]....
        /*0a80*/ 	.word	0x0000f740
        /*0a84*/ 	.word	0x00000000
        /*0a88*/ 	.word	0x00000000
        /*0a8c*/ 	.short	0x010a
        /*0a8e*/ 	.byte	0xff
	.zero		1


	//   ....[137]....
        /*0a90*/ 	.word	0x0000f7a0
        /*0a94*/ 	.word	0x00000004
        /*0a98*/ 	.word	0x00000000
        /*0a9c*/ 	.short	0x010a
        /*0a9e*/ 	.byte	0xff
	.zero		1


	//   ....[138]....
        /*0aa0*/ 	.word	0x0000f800
        /*0aa4*/ 	.word	0x00000003
        /*0aa8*/ 	.word	0x00000000
        /*0aac*/ 	.short	0x010a
        /*0aae*/ 	.byte	0xff
	.zero		1


	//   ....[139]....
        /*0ab0*/ 	.word	0x0000f860
        /*0ab4*/ 	.word	0x00000000
        /*0ab8*/ 	.word	0x00000000
        /*0abc*/ 	.short	0x010a
        /*0abe*/ 	.byte	0xff
	.zero		1


	//   ....[140]....
        /*0ac0*/ 	.word	0x0000f8c0
        /*0ac4*/ 	.word	0x00000000
        /*0ac8*/ 	.word	0x00000000
        /*0acc*/ 	.short	0x010a
        /*0ace*/ 	.byte	0xff
	.zero		1


	//   ....[141]....
        /*0ad0*/ 	.word	0x0000f920
        /*0ad4*/ 	.word	0x00000003
        /*0ad8*/ 	.word	0x00005810
        /*0adc*/ 	.short	0x010a
        /*0ade*/ 	.byte	0xff
	.zero		1


	//   ....[142]....
        /*0ae0*/ 	.word	0x0000f980
        /*0ae4*/ 	.word	0x00000000
        /*0ae8*/ 	.word	0x00005838
        /*0aec*/ 	.short	0x010a
        /*0aee*/ 	.byte	0xff
	.zero		1


	//   ....[143]....
        /*0af0*/ 	.word	0x0000f9e0
        /*0af4*/ 	.word	0x00000003
        /*0af8*/ 	.word	0x00005818
        /*0afc*/ 	.short	0x010a
        /*0afe*/ 	.byte	0xff
	.zero		1


	//   ....[144]....
        /*0b00*/ 	.word	0x0000fa40
        /*0b04*/ 	.word	0x00000000
        /*0b08*/ 	.word	0x00005838
        /*0b0c*/ 	.short	0x010a
        /*0b0e*/ 	.byte	0xff
	.zero		1


	//   ....[145]....
        /*0b10*/ 	.word	0x0000faa0
        /*0b14*/ 	.word	0x00000000
        /*0b18*/ 	.word	0x00005838
        /*0b1c*/ 	.short	0x010a
        /*0b1e*/ 	.byte	0xff
	.zero		1


	//   ....[146]....
        /*0b20*/ 	.word	0x0000fb00
        /*0b24*/ 	.word	0x00000000
        /*0b28*/ 	.word	0x00005838
        /*0b2c*/ 	.short	0x010a
        /*0b2e*/ 	.byte	0xff
	.zero		1


	//   ....[147]....
        /*0b30*/ 	.word	0x0000fb60
        /*0b34*/ 	.word	0x00000000
        /*0b38*/ 	.word	0x00005838
        /*0b3c*/ 	.short	0x010a
        /*0b3e*/ 	.byte	0xff
	.zero		1


	//   ....[148]....
        /*0b40*/ 	.word	0x0000fbc0
        /*0b44*/ 	.word	0x00000000
        /*0b48*/ 	.word	0x00005838
        /*0b4c*/ 	.short	0x010a
        /*0b4e*/ 	.byte	0xff
	.zero		1


	//   ....[149]....
        /*0b50*/ 	.word	0x0000fc20
        /*0b54*/ 	.word	0x00000000
        /*0b58*/ 	.word	0x00005838
        /*0b5c*/ 	.short	0x010a
        /*0b5e*/ 	.byte	0xff
	.zero		1


	//   ....[150]....
        /*0b60*/ 	.word	0x0000fc80
        /*0b64*/ 	.word	0x00000000
        /*0b68*/ 	.word	0x00005838
        /*0b6c*/ 	.short	0x010a
        /*0b6e*/ 	.byte	0xff
	.zero		1


	//   ....[151]....
        /*0b70*/ 	.word	0x0000fce0
        /*0b74*/ 	.word	0x00000000
        /*0b78*/ 	.word	0x00005838
        /*0b7c*/ 	.short	0x010a
        /*0b7e*/ 	.byte	0xff
	.zero		1


	//   ....[152]....
        /*0b80*/ 	.word	0x0000fd40
        /*0b84*/ 	.word	0x00000000
        /*0b88*/ 	.word	0x00005838
        /*0b8c*/ 	.short	0x010a
        /*0b8e*/ 	.byte	0xff
	.zero		1


	//   ....[153]....
        /*0b90*/ 	.word	0x0000fda0
        /*0b94*/ 	.word	0x00000000
        /*0b98*/ 	.word	0x00005838
        /*0b9c*/ 	.short	0x010a
        /*0b9e*/ 	.byte	0xff
	.zero		1


	//   ....[154]....
        /*0ba0*/ 	.word	0x0000fe00
        /*0ba4*/ 	.word	0x00000000
        /*0ba8*/ 	.word	0x00005838
        /*0bac*/ 	.short	0x010a
        /*0bae*/ 	.byte	0xff
	.zero		1


	//   ....[155]....
        /*0bb0*/ 	.word	0x0000fe60
        /*0bb4*/ 	.word	0x00000000
        /*0bb8*/ 	.word	0x00005838
        /*0bbc*/ 	.short	0x010a
        /*0bbe*/ 	.byte	0xff
	.zero		1


	//   ....[156]....
        /*0bc0*/ 	.word	0x0000fec0
        /*0bc4*/ 	.word	0x00000000
        /*0bc8*/ 	.word	0x00005838
        /*0bcc*/ 	.short	0x010a
        /*0bce*/ 	.byte	0xff
	.zero		1


	//   ....[157]....
        /*0bd0*/ 	.word	0x0000ff20
        /*0bd4*/ 	.word	0x00000000
        /*0bd8*/ 	.word	0x00005838
        /*0bdc*/ 	.short	0x010a
        /*0bde*/ 	.byte	0xff
	.zero		1


	//   ....[158]....
        /*0be0*/ 	.word	0x0000ff80
        /*0be4*/ 	.word	0x00000000
        /*0be8*/ 	.word	0x00005838
        /*0bec*/ 	.short	0x010a
        /*0bee*/ 	.byte	0xff
	.zero		1


	//   ....[159]....
        /*0bf0*/ 	.word	0x0000ffe0
        /*0bf4*/ 	.word	0x00000000
        /*0bf8*/ 	.word	0x000058b0
        /*0bfc*/ 	.short	0x010a
        /*0bfe*/ 	.byte	0xff
	.zero		1


	//   ....[160]....
        /*0c00*/ 	.word	0x00010040
        /*0c04*/ 	.word	0x00000000
        /*0c08*/ 	.word	0x000058b8
        /*0c0c*/ 	.short	0x010a
        /*0c0e*/ 	.byte	0xff
	.zero		1


	//----- nvinfo : EIATTR_NUM_MBARRIERS
	.align		4
.L_64:
        /*0c10*/ 	.byte	0x03, 0x38
        /*0c12*/ 	.short	0x001c


	//----- nvinfo : EIATTR_EXIT_INSTR_OFFSETS
	.align		4
        /*0c14*/ 	.byte	0x04, 0x1c
        /*0c16*/ 	.short	(.L_66 - .L_65)


	//   ....[0]....
.L_65:
        /*0c18*/ 	.word	0x00001780


	//   ....[1]....
        /*0c1c*/ 	.word	0x000036c0


	//   ....[2]....
        /*0c20*/ 	.word	0x00003720


	//   ....[3]....
        /*0c24*/ 	.word	0x00008d10


	//   ....[4]....
        /*0c28*/ 	.word	0x00008d80


	//   ....[5]....
        /*0c2c*/ 	.word	0x0000b740


	//   ....[6]....
        /*0c30*/ 	.word	0x0000b7d0


	//   ....[7]....
        /*0c34*/ 	.word	0x0000b820


	//   ....[8]....
        /*0c38*/ 	.word	0x0000e2a0


	//   ....[9]....
        /*0c3c*/ 	.word	0x0000e2f0


	//   ....[10]....
        /*0c40*/ 	.word	0x0000e9a0


	//   ....[11]....
        /*0c44*/ 	.word	0x0000ec60


	//----- nvinfo : EIATTR_INDIRECT_BRANCH_TARGETS
	.align		4
.L_66:
        /*0c48*/ 	.byte	0x04, 0x34
        /*0c4a*/ 	.short	(.L_68 - .L_67)


	//   ....[0]....
.L_67:
        /*0c4c*/ 	.word	.L_x_457@srel
        /*0c50*/ 	.short	0x0
        /*0c52*/ 	.short	0x0
        /*0c54*/ 	.word	0x3
        /*0c58*/ 	.word	.L_x_458@srel
        /*0c5c*/ 	.word	.L_x_459@srel
        /*0c60*/ 	.word	.L_x_460@srel


	//----- nvinfo : EIATTR_MAX_THREADS
	.align		4
.L_68:
        /*0c64*/ 	.byte	0x04, 0x05
        /*0c66*/ 	.short	(.L_70 - .L_69)
.L_69:
        /*0c68*/ 	.word	0x00000200
        /*0c6c*/ 	.word	0x00000001
        /*0c70*/ 	.word	0x00000001


	//----- nvinfo : EIATTR_CRS_STACK_SIZE
	.align		4
.L_70:
        /*0c74*/ 	.byte	0x04, 0x1e
        /*0c76*/ 	.short	(.L_72 - .L_71)
.L_71:
        /*0c78*/ 	.word	0x00000000


	//----- nvinfo : EIATTR_CBANK_PARAM_SIZE
	.align		4
.L_72:
        /*0c7c*/ 	.byte	0x03, 0x19
        /*0c7e*/ 	.short	0x0600


	//----- nvinfo : EIATTR_PARAM_CBANK
	.align		4
        /*0c80*/ 	.byte	0x04, 0x0a
        /*0c82*/ 	.short	(.L_74 - .L_73)
	.align		4
.L_73:
        /*0c84*/ 	.word	index@(.nv.constant0._ZN7cutlass13device_kernelINS_4fmha6kernel36Sm100FmhaFwdKernelTmaWarpspecializedIN4cute5tupleIJiiiNS5_IJNS5_IJiiEEEiEEEEEENS1_10collective38Sm100FmhaFwdMainloopTmaWarpspecializedINS_10bfloat16_tEffNS5_IJNS4_1CILi256EEENSC_ILi64EEENSC_ILi16EEEEEENS5_IJiNSC_ILi1EEES7_EEENS5_IJiSH_NS5_IJNS5_IJNSC_ILi0EEEiEEEiEEEEEESM_NS9_6NoMaskENS5_IJNSC_ILi2EEESH_SH_EEENSC_ILb0EEEEENS9_38Sm100FmhaFwdEpilogueTmaWarpspecializedINS_6half_tEfNS5_IJNSC_ILi128EEESF_SE_EEESI_NS5_IJSH_S7_EEESQ_EENS2_23PersistentTileSchedulerENS2_41Sm100FmhaCtxKernelWarpspecializedScheduleEEEEEvNT_6ParamsE)
        /*0c88*/ 	.short	0x0380
        /*0c8a*/ 	.short	0x0600


	//----- nvinfo : EIATTR_SW_WAR
	.align		4
.L_74:
        /*0c8c*/ 	.byte	0x04, 0x36
        /*0c8e*/ 	.short	(.L_76 - .L_75)
.L_75:
        /*0c90*/ 	.word	0x00000008
.L_76:


//--------------------- .nv.callgraph             --------------------------
	.section	.nv.callgraph,"",@"SHT_CUDA_CALLGRAPH"
	.align	4
	.sectionentsize	8
	.align		4
        /*0000*/ 	.word	0x00000000
	.align		4
        /*0004*/ 	.word	0xffffffff
	.align		4
        /*0008*/ 	.word	index@(_ZN7cutlass13device_kernelINS_4fmha6kernel36Sm100FmhaFwdKernelTmaWarpspecializedIN4cute5tupleIJiiiNS5_IJNS5_IJiiEEEiEEEEEENS1_10collective38Sm100FmhaFwdMainloopTmaWarpspecializedINS_10bfloat16_tEffNS5_IJNS4_1CILi256EEENSC_ILi64EEENSC_ILi16EEEEEENS5_IJiNSC_ILi1EEES7_EEENS5_IJiSH_NS5_IJNS5_IJNSC_ILi0EEEiEEEiEEEEEESM_NS9_6NoMaskENS5_IJNSC_ILi2EEESH_SH_EEENSC_ILb0EEEEENS9_38Sm100FmhaFwdEpilogueTmaWarpspecializedINS_6half_tEfNS5_IJNSC_ILi128EEESF_SE_EEESI_NS5_IJSH_S7_EEESQ_EENS2_23PersistentTileSchedulerENS2_41Sm100FmhaCtxKernelWarpspecializedScheduleEEEEEvNT_6ParamsE)
	.align		4
        /*000c*/ 	.word	index@(__assertfail)
	.align		4
        /*0010*/ 	.word	index@(_ZN7cutlass13device_kernelINS_4fmha6kernel36Sm100FmhaFwdKernelTmaWarpspecializedIN4cute5tupleIJiiiNS5_IJNS5_IJiiEEEiEEEEEENS1_10collective38Sm100FmhaFwdMainloopTmaWarpspecializedINS_10bfloat16_tEffNS5_IJNS4_1CILi256EEENSC_ILi64EEENSC_ILi16EEEEEENS5_IJiNSC_ILi1EEES7_EEENS5_IJiSH_NS5_IJNS5_IJNSC_ILi0EEEiEEEiEEEEEESM_NS9_6NoMaskENS5_IJNSC_ILi2EEESH_SH_EEENSC_ILb0EEEEENS9_38Sm100FmhaFwdEpilogueTmaWarpspecializedINS_6half_tEfNS5_IJNSC_ILi128EEESF_SE_EEESI_NS5_IJSH_S7_EEESQ_EENS2_23PersistentTileSchedulerENS2_41Sm100FmhaCtxKernelWarpspecializedScheduleEEEEEvNT_6ParamsE)
	.align		4
        /*0014*/ 	.word	index@(vprintf)
	.align		4
        /*0018*/ 	.word	0x00000000
	.align		4
        /*001c*/ 	.word	0xfffffffe
	.align		4
        /*0020*/ 	.word	0x00000000
	.align		4
        /*0024*/ 	.word	0xfffffffd
	.align		4
        /*0028*/ 	.word	0x00000000
	.align		4
        /*002c*/ 	.word	0xfffffffc


//--------------------- .nv.constant4             --------------------------
	.section	.nv.constant4,"a",@progbits
	.align	8
	.align		8
.nv.constant4:
        /*0000*/ 	.dword	vprintf
	.align		8
        /*0008*/ 	.dword	__assertfail
	.align		8
        /*0010*/ 	.dword	__unnamed_1
	.align		8
        /*0018*/ 	.dword	__unnamed_2
	.align		8
        /*0020*/ 	.dword	__unnamed_3
	.align		8
        /*0028*/ 	.dword	__unnamed_4
	.align		8
        /*0030*/ 	.dword	__unnamed_5
	.align		8
        /*0038*/ 	.dword	__unnamed_6
	.align		8
        /*0040*/ 	.dword	__unnamed_7
	.align		8
        /*0048*/ 	.dword	_ZN39_INTERNAL_49b55a25_4_k_cu_61962b2e_32614cuda3std3__45__cpo5beginE
	.align		8
        /*0050*/ 	.dword	_ZN39_INTERNAL_49b55a25_4_k_cu_61962b2e_32614cuda3std3__45__cpo3endE
	.align		8
        /*0058*/ 	.dword	_ZN39_INTERNAL_49b55a25_4_k_cu_61962b2e_32614cuda3std3__45__cpo6cbeginE
	.align		8
        /*0060*/ 	.dword	_ZN39_INTERNAL_49b55a25_4_k_cu_61962b2e_32614cuda3std3__45__cpo4cendE
	.align		8
        /*0068*/ 	.dword	_ZN39_INTERNAL_49b55a25_4_k_cu_61962b2e_32614cuda3std3__441_GLOBAL__N__49b55a25_4_k_cu_61962b2e_32616ignoreE
	.align		8
        /*0070*/ 	.dword	_ZN39_INTERNAL_49b55a25_4_k_cu_61962b2e_32614cuda3std3__419piecewise_constructE
	.align		8
        /*0078*/ 	.dword	_ZN39_INTERNAL_49b55a25_4_k_cu_61962b2e_32614cuda3std3__48in_placeE
	.align		8
        /*0080*/ 	.dword	_ZN39_INTERNAL_49b55a25_4_k_cu_61962b2e_32614cuda3std6ranges3__45__cpo4swapE
	.align		8
        /*0088*/ 	.dword	_ZN39_INTERNAL_49b55a25_4_k_cu_61962b2e_32614cuda3std6ranges3__45__cpo9iter_moveE
	.align		8
        /*0090*/ 	.dword	_ZN39_INTERNAL_49b55a25_4_k_cu_61962b2e_32614cute7productE
	.align		8
        /*0098*/ 	.dword	_ZN39_INTERNAL_49b55a25_4_k_cu_61962b2e_32614cute1_E
	.align		8
        /*00a0*/ 	.dword	$str$22
	.align		8
        /*00a8*/ 	.dword	$str$23
	.align		8
        /*00b0*/ 	.dword	$str$26
	.align		8
        /*00b8*/ 	.dword	$str$27
	.align		8
        /*00c0*/ 	.dword	$str$28
	.align		8
        /*00c8*/ 	.dword	$str$29
	.align		8
        /*00d0*/ 	.dword	$str$30
	.align		8
        /*00d8*/ 	.dword	$str$31
	.align		8
        /*00e0*/ 	.dword	$str$32
	.align		8
        /*00e8*/ 	.dword	$str$33
	.align		8
        /*00f0*/ 	.dword	$str$34
	.align		8
        /*00f8*/ 	.dword	$str$35
	.align		8
        /*0100*/ 	.dword	$str$36
	.align		8
        /*0108*/ 	.dword	$str$37


//--------------------- .nv.constant2._ZN7cutlass13device_kernelINS_4fmha6kernel36Sm100FmhaFwdKernelTmaWarpspecializedIN4cute5tupleIJiiiNS5_IJNS5_IJiiEEEiEEEEEENS1_10collective38Sm100FmhaFwdMainloopTmaWarpspecializedINS_10bfloat16_tEffNS5_IJNS4_1CILi256EEENSC_ILi64EEENSC_ILi16EEEEEENS5_IJiNSC_ILi1EEES7_EEENS5_IJiSH_NS5_IJNS5_IJNSC_ILi0EEEiEEEiEEEEEESM_NS9_6NoMaskENS5_IJNSC_ILi2EEESH_SH_EEENSC_ILb0EEEEENS9_38Sm100FmhaFwdEpilogueTmaWarpspecializedINS_6half_tEfNS5_IJNSC_ILi128EEESF_SE_EEESI_NS5_IJSH_S7_EEESQ_EENS2_23PersistentTileSchedulerENS2_41Sm100FmhaCtxKernelWarpspecializedScheduleEEEEEvNT_6ParamsE --------------------------
	.section	.nv.constant2._ZN7cutlass13device_kernelINS_4fmha6kernel36Sm100FmhaFwdKernelTmaWarpspecializedIN4cute5tupleIJiiiNS5_IJNS5_IJiiEEEiEEEEEENS1_10collective38Sm100FmhaFwdMainloopTmaWarpspecializedINS_10bfloat16_tEffNS5_IJNS4_1CILi256EEENSC_ILi64EEENSC_ILi16EEEEEENS5_IJiNSC_ILi1EEES7_EEENS5_IJiSH_NS5_IJNS5_IJNSC_ILi0EEEiEEEiEEEEEESM_NS9_6NoMaskENS5_IJNSC_ILi2EEESH_SH_EEENSC_ILb0EEEEENS9_38Sm100FmhaFwdEpilogueTmaWarpspecializedINS_6half_tEfNS5_IJNSC_ILi128EEESF_SE_EEESI_NS5_IJSH_S7_EEESQ_EENS2_23PersistentTileSchedulerENS2_41Sm100FmhaCtxKernelWarpspecializedScheduleEEEEEvNT_6ParamsE,"a",@progbits
	.sectionflags	@""
	.align	4
.nv.constant2._ZN7cutlass13device_kernelINS_4fmha6kernel36Sm100FmhaFwdKernelTmaWarpspecializedIN4cute5tupleIJiiiNS5_IJNS5_IJiiEEEiEEEEEENS1_10collective38Sm100FmhaFwdMainloopTmaWarpspecializedINS_10bfloat16_tEffNS5_IJNS4_1CILi256EEENSC_ILi64EEENSC_ILi16EEEEEENS5_IJiNSC_ILi1EEES7_EEENS5_IJiSH_NS5_IJNS5_IJNSC_ILi0EEEiEEEiEEEEEESM_NS9_6NoMaskENS5_IJNSC_ILi2EEESH_SH_EEENSC_ILb0EEEEENS9_38Sm100FmhaFwdEpilogueTmaWarpspecializedINS_6half_tEfNS5_IJNSC_ILi128EEESF_SE_EEESI_NS5_IJSH_S7_EEESQ_EENS2_23PersistentTileSchedulerENS2_41Sm100FmhaCtxKernelWarpspecializedScheduleEEEEEvNT_6ParamsE:
        /*0000*/ 	.byte	0xe0, 0xb7, 0x00, 0x00, 0xb0, 0xe2, 0x00, 0x00, 0xb0, 0xb7, 0x00, 0x00


//--------------------- .text._ZN7cutlass13device_kernelINS_4fmha6kernel36Sm100FmhaFwdKernelTmaWarpspecializedIN4cute5tupleIJiiiNS5_IJNS5_IJiiEEEiEEEEEENS1_10collective38Sm100FmhaFwdMainloopTmaWarpspecializedINS_10bfloat16_tEffNS5_IJNS4_1CILi256EEENSC_ILi64EEENSC_ILi16EEEEEENS5_IJiNSC_ILi1EEES7_EEENS5_IJiSH_NS5_IJNS5_IJNSC_ILi0EEEiEEEiEEEEEESM_NS9_6NoMaskENS5_IJNSC_ILi2EEESH_SH_EEENSC_ILb0EEEEENS9_38Sm100FmhaFwdEpilogueTmaWarpspecializedINS_6half_tEfNS5_IJNSC_ILi128EEESF_SE_EEESI_NS5_IJSH_S7_EEESQ_EENS2_23PersistentTileSchedulerENS2_41Sm100FmhaCtxKernelWarpspecializedScheduleEEEEEvNT_6ParamsE --------------------------
	.section	.text._ZN7cutlass13device_kernelINS_4fmha6kernel36Sm100FmhaFwdKernelTmaWarpspecializedIN4cute5tupleIJiiiNS5_IJNS5_IJiiEEEiEEEEEENS1_10collective38Sm100FmhaFwdMainloopTmaWarpspecializedINS_10bfloat16_tEffNS5_IJNS4_1CILi256EEENSC_ILi64EEENSC_ILi16EEEEEENS5_IJiNSC_ILi1EEES7_EEENS5_IJiSH_NS5_IJNS5_IJNSC_ILi0EEEiEEEiEEEEEESM_NS9_6NoMaskENS5_IJNSC_ILi2EEESH_SH_EEENSC_ILb0EEEEENS9_38Sm100FmhaFwdEpilogueTmaWarpspecializedINS_6half_tEfNS5_IJNSC_ILi128EEESF_SE_EEESI_NS5_IJSH_S7_EEESQ_EENS2_23PersistentTileSchedulerENS2_41Sm100FmhaCtxKernelWarpspecializedScheduleEEEEEvNT_6ParamsE,"ax",@progbits
	.align	128
.text._ZN7cutlass13device_kernelINS_4fmha6kernel36Sm100FmhaFwdKernelTmaWarpspecializedIN4cute5tupleIJiiiNS5_IJNS5_IJiiEEEiEEEEEENS1_10collective38Sm100FmhaFwdMainloopTmaWarpspecializedINS_10bfloat16_tEffNS5_IJNS4_1CILi256EEENSC_ILi64EEENSC_ILi16EEEEEENS5_IJiNSC_ILi1EEES7_EEENS5_IJiSH_NS5_IJNS5_IJNSC_ILi0EEEiEEEiEEEEEESM_NS9_6NoMaskENS5_IJNSC_ILi2EEESH_SH_EEENSC_ILb0EEEEENS9_38Sm100FmhaFwdEpilogueTmaWarpspecializedINS_6half_tEfNS5_IJNSC_ILi128EEESF_SE_EEESI_NS5_IJSH_S7_EEESQ_EENS2_23PersistentTileSchedulerENS2_41Sm100FmhaCtxKernelWarpspecializedScheduleEEEEEvNT_6ParamsE:
        .type           _ZN7cutlass13device_kernelINS_4fmha6kernel36Sm100FmhaFwdKernelTmaWarpspecializedIN4cute5tupleIJiiiNS5_IJNS5_IJiiEEEiEEEEEENS1_10collective38Sm100FmhaFwdMainloopTmaWarpspecializedINS_10bfloat16_tEffNS5_IJNS4_1CILi256EEENSC_ILi64EEENSC_ILi16EEEEEENS5_IJiNSC_ILi1EEES7_EEENS5_IJiSH_NS5_IJNS5_IJNSC_ILi0EEEiEEEiEEEEEESM_NS9_6NoMaskENS5_IJNSC_ILi2EEESH_SH_EEENSC_ILb0EEEEENS9_38Sm100FmhaFwdEpilogueTmaWarpspecializedINS_6half_tEfNS5_IJNSC_ILi128EEESF_SE_EEESI_NS5_IJSH_S7_EEESQ_EENS2_23PersistentTileSchedulerENS2_41Sm100FmhaCtxKernelWarpspecializedScheduleEEEEEvNT_6ParamsE,@function
        .size           _ZN7cutlass13device_kernelINS_4fmha6kernel36Sm100FmhaFwdKernelTmaWarpspecializedIN4cute5tupleIJiiiNS5_IJNS5_IJiiEEEiEEEEEENS1_10collective38Sm100FmhaFwdMainloopTmaWarpspecializedINS_10bfloat16_tEffNS5_IJNS4_1CILi256EEENSC_ILi64EEENSC_ILi16EEEEEENS5_IJiNSC_ILi1EEES7_EEENS5_IJiSH_NS5_IJNS5_IJNSC_ILi0EEEiEEEiEEEEEESM_NS9_6NoMaskENS5_IJNSC_ILi2EEESH_SH_EEENSC_ILb0EEEEENS9_38Sm100FmhaFwdEpilogueTmaWarpspecializedINS_6half_tEfNS5_IJNSC_ILi128EEESF_SE_EEESI_NS5_IJSH_S7_EEESQ_EENS2_23PersistentTileSchedulerENS2_41Sm100FmhaCtxKernelWarpspecializedScheduleEEEEEvNT_6ParamsE,(.L_x_461 - _ZN7cutlass13device_kernelINS_4fmha6kernel36Sm100FmhaFwdKernelTmaWarpspecializedIN4cute5tupleIJiiiNS5_IJNS5_IJiiEEEiEEEEEENS1_10collective38Sm100FmhaFwdMainloopTmaWarpspecializedINS_10bfloat16_tEffNS5_IJNS4_1CILi256EEENSC_ILi64EEENSC_ILi16EEEEEENS5_IJiNSC_ILi1EEES7_EEENS5_IJiSH_NS5_IJNS5_IJNSC_ILi0EEEiEEEiEEEEEESM_NS9_6NoMaskENS5_IJNSC_ILi2EEESH_SH_EEENSC_ILb0EEEEENS9_38Sm100FmhaFwdEpilogueTmaWarpspecializedINS_6half_tEfNS5_IJNSC_ILi128EEESF_SE_EEESI_NS5_IJSH_S7_EEESQ_EENS2_23PersistentTileSchedulerENS2_41Sm100FmhaCtxKernelWarpspecializedScheduleEEEEEvNT_6ParamsE)
        .other          _ZN7cutlass13device_kernelINS_4fmha6kernel36Sm100FmhaFwdKernelTmaWarpspecializedIN4cute5tupleIJiiiNS5_IJNS5_IJiiEEEiEEEEEENS1_10collective38Sm100FmhaFwdMainloopTmaWarpspecializedINS_10bfloat16_tEffNS5_IJNS4_1CILi256EEENSC_ILi64EEENSC_ILi16EEEEEENS5_IJiNSC_ILi1EEES7_EEENS5_IJiSH_NS5_IJNS5_IJNSC_ILi0EEEiEEEiEEEEEESM_NS9_6NoMaskENS5_IJNSC_ILi2EEESH_SH_EEENSC_ILb0EEEEENS9_38Sm100FmhaFwdEpilogueTmaWarpspecializedINS_6half_tEfNS5_IJNSC_ILi128EEESF_SE_EEESI_NS5_IJSH_S7_EEESQ_EENS2_23PersistentTileSchedulerENS2_41Sm100FmhaCtxKernelWarpspecializedScheduleEEEEEvNT_6ParamsE,@"STO_CUDA_ENTRY STV_DEFAULT"
_ZN7cutlass13device_kernelINS_4fmha6kernel36Sm100FmhaFwdKernelTmaWarpspecializedIN4cute5tupleIJiiiNS5_IJNS5_IJiiEEEiEEEEEENS1_10collective38Sm100FmhaFwdMainloopTmaWarpspecializedINS_10bfloat16_tEffNS5_IJNS4_1CILi256EEENSC_ILi64EEENSC_ILi16EEEEEENS5_IJiNSC_ILi1EEES7_EEENS5_IJiSH_NS5_IJNS5_IJNSC_ILi0EEEiEEEiEEEEEESM_NS9_6NoMaskENS5_IJNSC_ILi2EEESH_SH_EEENSC_ILb0EEEEENS9_38Sm100FmhaFwdEpilogueTmaWarpspecializedINS_6half_tEfNS5_IJNSC_ILi128EEESF_SE_EEESI_NS5_IJSH_S7_EEESQ_EENS2_23PersistentTileSchedulerENS2_41Sm100FmhaCtxKernelWarpspecializedScheduleEEEEEvNT_6ParamsE:
[----:B------:R-:W1:Y:S02]  /*0000*/  LDC R1, c[0x0][0x37c] ;  /* 0x0000df00ff017b82 */ /* 0x000e640000000800 */
[----:B-1----:R-:W-:-:S04]  /*0010*/  IADD3 R1, PT, PT, R1, -0x10, RZ ;  /* 0xfffffff001017810 */ /* 0x002fc80007ffe0ff */
[----:B------:R-:W-:Y:S01]  /*0020*/  R2UR UR38, R1 ;  /* 0x00000000012672ca */ /* 0x000fe200000e0000 */
[----:B------:R-:W1:Y:S01]  /*0030*/  S2R R24, SR_TID.X ;  /* 0x0000000000187919 */ /* 0x000e620000002100 */
[----:B------:R-:W2:Y:S01]  /*0040*/  LDCU UR4, c[0x0][0x2f8] ;  /* 0x00005f00ff0477ac */ /* 0x000ea20008000800 */
[----:B------:R-:W3:Y:S01]  /*0050*/  LDCU UR37, c[0x0][0x2fc] ;  /* 0x00005f80ff2577ac */ /* 0x000ee20008000800 */
[----:B------:R-:W-:Y:S02]  /*0060*/  UPLOP3.LUT UP3, UPT, UPT, UPT, UPT, 0x40, 0x4 ;  /* 0x000000000004789c */ /* 0x000fe40003f6e870 */
[----:B------:R-:W-:Y:S02]  /*0070*/  UPLOP3.LUT UP1, UPT, UPT, UPT, UPT, 0x80, 0x8 ;  /* 0x000000000008789c */ /* 0x000fe40003f2f070 */
[----:B------:R-:W-:Y:S02]  /*0080*/  UPLOP3.LUT UP0, UPT, UPT, UPT, UPT, 0x40, 0x4 ;  /* 0x000000000004789c */ /* 0x000fe40003f0e870 */
[----:B------:R-:W-:-:S02]  /*0090*/  UPLOP3.LUT UP6, UPT, UPT, UPT, UPT, 0x40, 0x4 ;  /* 0x000000000004789c */ /* 0x000fc40003fce870 */
[----:B------:R-:W-:Y:S02]  /*00a0*/  UPLOP3.LUT UP5, UPT, UPT, UPT, UPT, 0x40, 0x4 ;  /* 0x000000000004789c */ /* 0x000fe40003fae870 */
[----:B--2---:R-:W-:Y:S02]  /*00b0*/  UIADD3 UR38, UP2, UPT, UR38, UR4, URZ ;  /* 0x0000000426267290 */ /* 0x004fe4000ff5e0ff */
[----:B------:R-:W-:Y:S02]  /*00c0*/  UP2UR UR41, UPR, URZ, 0x8 ;  /* 0x00000008ff297883 */ /* 0x000fe40008000000 */
[----:B---3--:R-:W-:Y:S02]  /*00d0*/  UIADD3.X UR37, UPT, UPT, URZ, UR37, URZ, UP2, !UPT ;  /* 0x00000025ff257290 */ /* 0x008fe400097fe4ff */
[----:B------:R-:W-:Y:S02]  /*00e0*/  UPLOP3.LUT UP2, UPT, UPT, UPT, UPT, 0x80, 0x8 ;  /* 0x000000000008789c */ /* 0x000fe40003f4f070 */
[----:B------:R-:W-:-:S02]  /*00f0*/  UPLOP3.LUT UP4, UPT, UPT, UPT, UPT, 0x40, 0x4 ;  /* 0x000000000004789c */ /* 0x000fc40003f8e870 */
[----:B------:R-:W-:Y:S01]  /*0100*/  UP2UR UR58, UPR, URZ, 0x4 ;  /* 0x00000004ff3a7883 */ /* 0x000fe20008000000 */
[----:B-1----:R-:W-:-:S05]  /*0110*/  SHF.R.U32.HI R2, RZ, 0x5, R24 ;  /* 0x00000005ff027819 */ /* 0x002fca0000011618 */
[----:B------:R-:W1:Y:S02]  /*0120*/  SHFL.IDX PT, R0, R2, RZ, 0x1f ;  /* 0x00001fff02007589 */ /* 0x000e6400000e0000 */
[----:B-1----:R-:W-:-:S04]  /*0130*/  SHF.R.S32.HI R3, RZ, 0x1f, R0 ;  /* 0x0000001fff037819 */ /* 0x002fc80000011400 */
[----:B------:R-:W-:-:S04]  /*0140*/  LEA.HI R3, R3, R0, RZ, 0x2 ;  /* 0x0000000003037211 */ /* 0x000fc800078f10ff */
[----:B------:R-:W-:-:S04]  /*0150*/  SHF.R.S32.HI R3, RZ, 0x2, R3 ;  /* 0x00000002ff037819 */ /* 0x000fc80000011403 */
[----:B------:R-:W-:-:S13]  /*0160*/  ISETP.NE.AND P0, PT, R3, RZ, PT ;  /* 0x000000ff0300720c */ /* 0x000fda0003f05270 */
[----:B------:R-:W-:Y:S05]  /*0170*/  @!P0 BRA `(.L_x_0) ;  /* 0x0000000400248947 */ /* 0x000fea0003800000 */
[----:B------:R-:W-:-:S13]  /*0180*/  ISETP.NE.AND P0, PT, R3, 0x2, PT ;  /* 0x000000020300780c */ /* 0x000fda0003f05270 */
[----:B------:R-:W-:Y:S05]  /*0190*/  @!P0 BRA `(.L_x_1) ;  /* 0x0000000000f48947 */ /* 0x000fea0003800000 */
[----:B------:R-:W-:-:S13]  /*01a0*/  ISETP.NE.AND P0, PT, R3, 0x1, PT ;  /* 0x000000010300780c */ /* 0x000fda0003f05270 */
[----:B------:R-:W-:Y:S05]  /*01b0*/  @P0 BRA `(.L_x_2) ;  /* 0x00000000002c0947 */ /* 0x000fea0003800000 */
[----:B------:R-:W-:Y:S01]  /*01c0*/  HFMA2 R3, -RZ, RZ, 0, 5.9604644775390625e-08 ;  /* 0x00000001ff037431 */ /* 0x000fe200000001ff */
[----:B------:R-:W-:Y:S02]  /*01d0*/  UPLOP3.LUT UP3, UPT, UPT, UPT, UPT, 0x40, 0x4 ;  /* 0x000000000004789c */ /* 0x000fe40003f6e870 */
[----:B------:R-:W-:Y:S02]  /*01e0*/  UPLOP3.LUT UP2, UPT, UPT, UPT, UPT, 0x40, 0x4 ;  /* 0x000000000004789c */ /* 0x000fe40003f4e870 */
[----:B------:R-:W-:Y:S02]  /*01f0*/  UPLOP3.LUT UP1, UPT, UPT, UPT, UPT, 0x80, 0x8 ;  /* 0x000000000008789c */ /* 0x000fe40003f2f070 */
[----:B------:R-:W-:Y:S02]  /*0200*/  UPLOP3.LUT UP0, UPT, UPT, UPT, UPT, 0x40, 0x4 ;  /* 0x000000000004789c */ /* 0x000fe40003f0e870 */
[----:B------:R-:W-:Y:S02]  /*0210*/  UPLOP3.LUT UP6, UPT, UPT, UPT, UPT, 0x40, 0x4 ;  /* 0x000000000004789c */ /* 0x000fe40003fce870 */
[----:B------:R-:W-:-:S02]  /*0220*/  UPLOP3.LUT UP5, UPT, UPT, UPT, UPT, 0x40, 0x4 ;  /* 0x000000000004789c */ /* 0x000fc40003fae870 */
[----:B------:R-:W-:Y:S02]  /*0230*/  UPLOP3.LUT UP4, UPT, UPT, UPT, UPT, 0x80, 0x8 ;  /* 0x000000000008789c */ /* 0x000fe40003f8f070 */
[----:B------:R-:W-:Y:S02]  /*0240*/  UP2UR UR41, UPR, URZ, 0x8 ;  /* 0x00000008ff297883 */ /* 0x000fe40008000000 */
[----:B------:R-:W-:Y:S01]  /*0250*/  UP2UR UR58, UPR, URZ, 0x4 ;  /* 0x00000004ff3a7883 */ /* 0x000fe20008000000 */
[----:B------:R-:W-:Y:S11]  /*0260*/  BRA `(.L_x_0) ;  /* 0x0000000000e87947 */ /* 0x000ff60003800000 */
.L_x_2:
[----:B------:R-:W-:Y:S01]  /*0270*/  ISETP.NE.AND P0, PT, R0, 0xc, PT ;  /* 0x0000000c0000780c */ /* 0x000fe20003f05270 */
[----:B------:R-:W-:Y:S01]  /*0280*/  UPLOP3.LUT UP2, UPT, UPT, UPT, UPT, 0x40, 0x4 ;  /* 0x000000000004789c */ /* 0x000fe20003f4e870 */
[----:B------:R-:W-:Y:S01]  /*0290*/  HFMA2 R3, -RZ, RZ, 0, 1.78813934326171875e-07 ;  /* 0x00000003ff037431 */ /* 0x000fe200000001ff */
[----:B------:R-:W-:Y:S02]  /*02a0*/  UPLOP3.LUT UP1, UPT, UPT, UPT, UPT, 0x80, 0x8 ;  /* 0x000000000008789c */ /* 0x000fe40003f2f070 */
[----:B------:R-:W-:Y:S02]  /*02b0*/  UP2UR UR41, UPR, URZ, 0x4 ;  /* 0x00000004ff297883 */ /* 0x000fe40008000000 */
[----:B------:R-:W-:Y:S02]  /*02c0*/  UPLOP3.LUT UP2, UPT, UPT, UPT, UPT, 0x40, 0x4 ;  /* 0x000000000004789c */ /* 0x000fe40003f4e870 */
[----:B------:R-:W-:Y:S02]  /*02d0*/  UPLOP3.LUT UP0, UPT, UPT, UPT, UPT, 0x40, 0x4 ;  /* 0x000000000004789c */ /* 0x000fe40003f0e870 */
[----:B------:R-:W-:-:S02]  /*02e0*/  UPLOP3.LUT UP6, UPT, UPT, UPT, UPT, 0x40, 0x4 ;  /* 0x000000000004789c */ /* 0x000fc40003fce870 */
[----:B------:R-:W-:Y:S02]  /*02f0*/  UPLOP3.LUT UP5, UPT, UPT, UPT, UPT, 0x80, 0x8 ;  /* 0x000000000008789c */ /* 0x000fe40003faf070 */
[----:B------:R-:W-:Y:S02]  /*0300*/  UPLOP3.LUT UP4, UPT, UPT, UPT, UPT, 0x40, 0x4 ;  /* 0x000000000004789c */ /* 0x000fe40003f8e870 */
[----:B------:R-:W-:Y:S01]  /*0310*/  UP2UR UR58, UPR, URZ, 0x4 ;  /* 0x00000004ff3a7883 */ /* 0x000fe20008000000 */
[----:B------:R-:W-:Y:S11]  /*0320*/  @!P0 BRA `(.L_x_0) ;  /* 0x0000000000b88947 */ /* 0x000ff60003800000 */
[----:B------:R-:W-:-:S13]  /*0330*/  ISETP.NE.AND P0, PT, R0, 0xe, PT ;  /* 0x0000000e0000780c */ /* 0x000fda0003f05270 */
[----:B------:R-:W-:Y:S05]  /*0340*/  @!P0 BRA `(.L_x_3) ;  /* 0x00000000005c8947 */ /* 0x000fea0003800000 */
[----:B------:R-:W-:-:S13]  /*0350*/  ISETP.NE.AND P0, PT, R0, 0xd, PT ;  /* 0x0000000d0000780c */ /* 0x000fda0003f05270 */
[----:B------:R-:W-:Y:S05]  /*0360*/  @P0 BRA `(.L_x_4) ;  /* 0x00000000002c0947 */ /* 0x000fea0003800000 */
[----:B------:R-:W-:Y:S01]  /*0370*/  HFMA2 R3, -RZ, RZ, 0, 2.384185791015625e-07 ;  /* 0x00000004ff037431 */ /* 0x000fe200000001ff */
        /* <DEDUP_REMOVED lines=10> */
.L_x_4:
[----:B------:R-:W-:Y:S01]  /*0420*/  HFMA2 R3, -RZ, RZ, 0, 3.5762786865234375e-07 ;  /* 0x00000006ff037431 */ /* 0x000fe200000001ff */
[----:B------:R-:W-:Y:S02]  /*0430*/  UPLOP3.LUT UP3, UPT, UPT, UPT, UPT, 0x40, 0x4 ;  /* 0x000000000004789c */ /* 0x000fe40003f6e870 */
[----:B------:R-:W-:Y:S02]  /*0440*/  UPLOP3.LUT UP2, UPT, UPT, UPT, UPT, 0x40, 0x4 ;  /* 0x000000000004789c */ /* 0x000fe40003f4e870 */
[----:B------:R-:W-:Y:S02]  /*0450*/  UPLOP3.LUT UP0, UPT, UPT, UPT, UPT, 0x40, 0x4 ;  /* 0x000000000004789c */ /* 0x000fe40003f0e870 */
[----:B------:R-:W-:Y:S02]  /*0460*/  UPLOP3.LUT UP6, UPT, UPT, UPT, UPT, 0x40, 0x4 ;  /* 0x000000000004789c */ /* 0x000fe40003fce870 */
[----:B------:R-:W-:Y:S02]  /*0470*/  UPLOP3.LUT UP5, UPT, UPT, UPT, UPT, 0x40, 0x4 ;  /* 0x000000000004789c */ /* 0x000fe40003fae870 */
[----:B------:R-:W-:-:S02]  /*0480*/  UPLOP3.LUT UP4, UPT, UPT, UPT, UPT, 0x40, 0x4 ;  /* 0x000000000004789c */ /* 0x000fc40003f8e870 */
[----:B------:R-:W-:Y:S02]  /*0490*/  UP2UR UR41, UPR, URZ, 0x8 ;  /* 0x00000008ff297883 */ /* 0x000fe40008000000 */
[----:B------:R-:W-:Y:S01]  /*04a0*/  UP2UR UR58, UPR, URZ, 0x4 ;  /* 0x00000004ff3a7883 */ /* 0x000fe20008000000 */
[----:B------:R-:W-:Y:S11]  /*04b0*/  BRA `(.L_x_0) ;  /* 0x0000000000547947 */ /* 0x000ff60003800000 */
.L_x_3:
[----:B------:R-:W-:Y:S01]  /*04c0*/  HFMA2 R3, -RZ, RZ, 0, 2.98023223876953125e-07 ;  /* 0x00000005ff037431 */ /* 0x000fe200000001ff */
        /* <DEDUP_REMOVED lines=10> */
.L_x_1:
[----:B------:R-:W-:Y:S01]  /*0570*/  HFMA2 R3, -RZ, RZ, 0, 1.1920928955078125e-07 ;  /* 0x00000002ff037431 */ /* 0x000fe200000001ff */
        /* <DEDUP_REMOVED lines=8> */
[----:B------:R-:W-:-:S12]  /*0600*/  UP2UR UR58, UPR, URZ, 0x4 ;  /* 0x00000004ff3a7883 */ /* 0x000fd80008000000 */
.L_x_0:
[----:B------:R-:W-:Y:S01]  /*0610*/  ELECT P0, URZ, PT ;  /* 0x0000000000ff782f */ /* 0x000fe20003800000 */
[----:B------:R-:W-:Y:S03]  /*0620*/  BSSY.RECONVERGENT B0, `(.L_x_5) ;  /* 0x000000f000007945 */ /* 0x000fe60003800200 */
[----:B------:R-:W-:Y:S02]  /*0630*/  PLOP3.LUT P2, PT, P0, PT, UP0, 0x5d, 0xd5 ;  /* 0x0000000000d5781c */ /* 0x000fe4000074eb0d */
[----:B------:R-:W-:-:S11]  /*0640*/  PLOP3.LUT P1, PT, P0, PT, UP6, 0x5d, 0xd5 ;  /* 0x0000000000d5781c */ /* 0x000fd6000072eb6d */
[----:B------:R-:W-:Y:S05]  /*0650*/  @P2 BRA `(.L_x_6) ;  /* 0x00000000002c2947 */ /* 0x000fea0003800000 */
[----:B------:R-:W1:Y:S02]  /*0660*/  LDCU.64 UR4, c[0x0][0x348] ;  /* 0x00006900ff0477ac */ /* 0x000e640008000a00 */
[----:B-1----:R-:W-:-:S04]  /*0670*/  UIADD3 UR8, UP0, UPT, UR4, 0x80, URZ ;  /* 0x0000008004087890 */ /* 0x002fc8000ff1e0ff */
[----:B------:R-:W-:Y:S02]  /*0680*/  UIADD3.X UR9, UPT, UPT, URZ, UR5, URZ, UP0, !UPT ;  /* 0x00000005ff097290 */ /* 0x000fe400087fe4ff */
[----:B------:R-:W-:-:S04]  /*0690*/  UIADD3 UR6, UP0, UPT, UR4, 0x180, URZ ;  /* 0x0000018004067890 */ /* 0x000fc8000ff1e0ff */
[----:B------:R-:W-:Y:S02]  /*06a0*/  UIADD3.X UR7, UPT, UPT, URZ, UR5, URZ, UP0, !UPT ;  /* 0x00000005ff077290 */ /* 0x000fe400087fe4ff */
[----:B------:R-:W-:Y:S01]  /*06b0*/  UIADD3 UR4, UP0, UPT, UR4, 0x280, URZ ;  /* 0x0000028004047890 */ /* 0x000fe2000ff1e0ff */
[----:B------:R1:W-:Y:S03]  /*06c0*/  UTMACCTL.PF [UR8] ;  /* 0x00000000080079b9 */ /* 0x0003e60008040000 */
[----:B------:R-:W-:-:S03]  /*06d0*/  UIADD3.X UR5, UPT, UPT, URZ, UR5, URZ, UP0, !UPT ;  /* 0x00000005ff057290 */ /* 0x000fc600087fe4ff */
[----:B------:R1:W-:Y:S06]  /*06e0*/  UTMACCTL.PF [UR6] ;  /* 0x00000000060079b9 */ /* 0x0003ec0008040000 */
[----:B------:R1:W-:Y:S02]  /*06f0*/  UTMACCTL.PF [UR4] ;  /* 0x00000000040079b9 */ /* 0x0003e40008040000 */
[----:B-1----:R-:W-:Y:S01]  /*0700*/  NOP ;  /* 0x0000000000007918 */ /* 0x002fe20000000000 */
.L_x_6:
[----:B------:R-:W-:Y:S05]  /*0710*/  BSYNC.RECONVERGENT B0 ;  /* 0x0000000000007941 */ /* 0x000fea0003800200 */
.L_x_5:
[----:B------:R-:W-:Y:S04]  /*0720*/  BSSY.RECONVERGENT B0, `(.L_x_7) ;  /* 0x000001b000007945 */ /* 0x000fe80003800200 */
[----:B------:R-:W-:Y:S05]  /*0730*/  @P1 BRA `(.L_x_8) ;  /* 0x0000000000241947 */ /* 0x000fea0003800000 */
[----:B------:R-:W1:Y:S01]  /*0740*/  LDCU.64 UR4, c[0x0][0x348] ;  /* 0x00006900ff0477ac */ /* 0x000e620008000a00 */
[----:B------:R-:W-:Y:S02]  /*0750*/  PLOP3.LUT P6, PT, PT, PT, PT, 0x80, 0x8 ;  /* 0x000000000008781c */ /* 0x000fe40003fcf070 */
[----:B------:R-:W-:Y:S02]  /*0760*/  PLOP3.LUT P5, PT, PT, PT, PT, 0x8, 0x80 ;  /* 0x000000000080781c */ /* 0x000fe40003fae170 */
[----:B------:R-:W-:Y:S02]  /*0770*/  PLOP3.LUT P4, PT, PT, PT, PT, 0x80, 0x8 ;  /* 0x000000000008781c */ /* 0x000fe40003f8f070 */
[----:B------:R-:W-:Y:S01]  /*0780*/  PLOP3.LUT P3, PT, PT, PT, PT, 0x80, 0x8 ;  /* 0x000000000008781c */ /* 0x000fe20003f6f070 */
[----:B-1----:R-:W-:-:S04]  /*0790*/  UIADD3 UR4, UP0, UPT, UR4, 0x400, URZ ;  /* 0x0000040004047890 */ /* 0x002fc8000ff1e0ff */
[----:B------:R-:W-:-:S09]  /*07a0*/  UIADD3.X UR5, UPT, UPT, URZ, UR5, URZ, UP0, !UPT ;  /* 0x00000005ff057290 */ /* 0x000fd200087fe4ff */
[----:B------:R1:W-:Y:S02]  /*07b0*/  UTMACCTL.PF [UR4] ;  /* 0x00000000040079b9 */ /* 0x0003e40008040000 */
[----:B-1----:R-:W-:Y:S05]  /*07c0*/  BRA `(.L_x_9) ;  /* 0x0000000000407947 */ /* 0x002fea0003800000 */
.L_x_8:
[----:B------:R-:W-:-:S13]  /*07d0*/  ISETP.NE.AND P1, PT, R3, 0x3, PT ;  /* 0x000000030300780c */ /* 0x000fda0003f25270 */
[----:B------:R-:W-:Y:S05]  /*07e0*/  @!P1 BRA `(.L_x_10) ;  /* 0x0000000000289947 */ /* 0x000fea0003800000 */
[----:B------:R-:W-:Y:S02]  /*07f0*/  ISETP.NE.AND P1, PT, R3, 0x4, PT ;  /* 0x000000040300780c */ /* 0x000fe40003f25270 */
[----:B------:R-:W-:Y:S02]  /*0800*/  PLOP3.LUT P4, PT, PT, PT, PT, 0x80, 0x8 ;  /* 0x000000000008781c */ /* 0x000fe40003f8f070 */
[----:B------:R-:W-:Y:S02]  /*0810*/  PLOP3.LUT P5, PT, PT, PT, PT, 0x8, 0x80 ;  /* 0x000000000080781c */ /* 0x000fe40003fae170 */
[----:B------:R-:W-:Y:S02]  /*0820*/  PLOP3.LUT P6, PT, PT, PT, PT, 0x80, 0x8 ;  /* 0x000000000008781c */ /* 0x000fe40003fcf070 */
[----:B------:R-:W-:-:S05]  /*0830*/  PLOP3.LUT P3, PT, PT, PT, PT, 0x80, 0x8 ;  /* 0x000000000008781c */ /* 0x000fca0003f6f070 */
[----:B------:R-:W-:Y:S08]  /*0840*/  @P1 BRA `(.L_x_9) ;  /* 0x0000000000201947 */ /* 0x000ff00003800000 */
[----:B------:R-:W-:Y:S02]  /*0850*/  PLOP3.LUT P5, PT, PT, PT, PT, 0x8, 0x80 ;  /* 0x000000000080781c */ /* 0x000fe40003fae170 */
[----:B------:R-:W-:Y:S02]  /*0860*/  PLOP3.LUT P6, PT, PT, PT, PT, 0x8, 0x80 ;  /* 0x000000000080781c */ /* 0x000fe40003fce170 */
[----:B------:R-:W-:Y:S01]  /*0870*/  PLOP3.LUT P3, PT, PT, PT, PT, 0x8, 0x80 ;  /* 0x000000000080781c */ /* 0x000fe20003f6e170 */
[----:B------:R-:W-:-:S12]  /*0880*/  BRA `(.L_x_9) ;  /* 0x0000000000107947 */ /* 0x000fd80003800000 */
.L_x_10:
[----:B------:R-:W-:Y:S02]  /*0890*/  PLOP3.LUT P6, PT, PT, PT, PT, 0x8, 0x80 ;  /* 0x000000000080781c */ /* 0x000fe40003fce170 */
[----:B------:R-:W-:Y:S02]  /*08a0*/  PLOP3.LUT P5, PT, PT, PT, PT, 0x80, 0x8 ;  /* 0x000000000008781c */ /* 0x000fe40003faf070 */
[----:B------:R-:W-:Y:S02]  /*08b0*/  PLOP3.LUT P4, PT, PT, PT, PT, 0x8, 0x80 ;  /* 0x000000000080781c */ /* 0x000fe40003f8e170 */
[----:B------:R-:W-:-:S13]  /*08c0*/  PLOP3.LUT P3, PT, PT, PT, PT, 0x80, 0x8 ;  /* 0x000000000008781c */ /* 0x000fda0003f6f070 */
.L_x_9:
[----:B------:R-:W-:Y:S05]  /*08d0*/  BSYNC.RECONVERGENT B0 ;  /* 0x0000000000007941 */ /* 0x000fea0003800200 */
.L_x_7:
[----:B------:R-:W1:Y:S01]  /*08e0*/  SHFL.IDX PT, R0, R2, RZ, 0x1f ;  /* 0x00001fff02007589 */ /* 0x000e6200000e0000 */
[----:B------:R-:W-:Y:S02]  /*08f0*/  ISETP.NE.AND P1, PT, R3, 0x3, PT ;  /* 0x000000030300780c */ /* 0x000fe40003f25270 */
[----:B------:R-:W-:Y:S02]  /*0900*/  PLOP3.LUT P0, PT, P0, PT, UP1, 0xae, 0xea ;  /* 0x0000000000ea781c */ /* 0x000fe4000070f51e */
[----:B-1----:R-:W-:-:S13]  /*0910*/  ISETP.NE.AND P2, PT, R0, RZ, PT ;  /* 0x000000ff0000720c */ /* 0x002fda0003f45270 */
[----:B------:R-:W-:Y:S05]  /*0920*/  @P2 BRA `(.L_x_11) ;  /* 0x0000000000382947 */ /* 0x000fea0003800000 */
[----:B------:R-:W1:Y:S01]  /*0930*/  S2UR UR5, SR_CgaCtaId ;  /* 0x00000000000579c3 */ /* 0x000e620000008800 */
[----:B------:R-:W-:Y:S01]  /*0940*/  UMOV UR6, 0x400 ;  /* 0x0000040000067882 */ /* 0x000fe20000000000 */
[----:B------:R-:W-:Y:S01]  /*0950*/  UMOV UR4, 0x1 ;  /* 0x0000000100047882 */ /* 0x000fe20000000000 */
[----:B------:R-:W-:Y:S01]  /*0960*/  ELECT P2, URZ, PT ;  /* 0x0000000000ff782f */ /* 0x000fe20003840000 */
[----:B-1----:R-:W-:Y:S02]  /*0970*/  ULEA UR5, UR5, UR6, 0x18 ;  /* 0x0000000605057291 */ /* 0x002fe4000f8ec0ff */
[----:B------:R-:W-:-:S04]  /*0980*/  UIADD3 UR6, UPT, UPT, -UR4, 0x100000, URZ ;  /* 0x0010000004067890 */ /* 0x000fc8000fffe1ff */
[----:B------:R-:W-:Y:S02]  /*0990*/  USHF.L.U32 UR7, UR6, 0xb, URZ ;  /* 0x0000000b06077899 */ /* 0x000fe400080006ff */
[----:B------:R-:W-:Y:S01]  /*09a0*/  USHF.L.U32 UR6, UR6, 0x1, URZ ;  /* 0x0000000106067899 */ /* 0x000fe200080006ff */
[----:B------:R-:W1:Y:S11]  /*09b0*/  FENCE.VIEW.ASYNC.S ;  /* 0x00000000000073c6 */ /* 0x000e760000000000 */
[----:B-1----:R1:W2:Y:S01]  /*09c0*/  SYNCS.EXCH.64 URZ, [UR5+0x5800], UR6 ;  /* 0x0058000605ff75b2 */ /* 0x0022a20008000100 */
[----:B------:R1:W3:Y:S01]  /*09d0*/  SYNCS.EXCH.64 URZ, [UR5+0x5810], UR6 ;  /* 0x0058100605ff75b2 */ /* 0x0002e20008000100 */
[----:B------:R1:W4:Y:S01]  /*09e0*/  SYNCS.EXCH.64 URZ, [UR5+0x5808], UR6 ;  /* 0x0058080605ff75b2 */ /* 0x0003220008000100 */
[----:B------:R1:W5:Y:S01]  /*09f0*/  SYNCS.EXCH.64 URZ, [UR5+0x5818], UR6 ;  /* 0x0058180605ff75b2 */ /* 0x0003620008000100 */
[----:B------:R-:W-:Y:S01]  /*0a00*/  NOP ;  /* 0x0000000000007918 */ /* 0x000fe20000000000 */
.L_x_11:
[----:B------:R-:W-:Y:S01]  /*0a10*/  NOP ;  /* 0x0000000000007918 */ /* 0x000fe20000000000 */
[----:B------:R-:W-:Y:S05]  /*0a20*/  @!P1 BRA `(.L_x_12) ;  /* 0x0000000000289947 */ /* 0x000fea0003800000 */
[----:B------:R-:W-:Y:S01]  /*0a30*/  ISETP.NE.AND P1, PT, R3, 0x4, PT ;  /* 0x000000040300780c */ /* 0x000fe20003f25270 */
[----:B------:R-:W-:Y:S02]  /*0a40*/  UPLOP3.LUT UP3, UPT, UPT, UPT, UPT, 0x80, 0x8 ;  /* 0x000000000008789c */ /* 0x000fe40003f6f070 */
[----:B------:R-:W-:Y:S02]  /*0a50*/  UPLOP3.LUT UP2, UPT, UPT, UPT, UPT, 0x40, 0x4 ;  /* 0x000000000004789c */ /* 0x000fe40003f4e870 */
[----:B------:R-:W-:Y:S02]  /*0a60*/  UPLOP3.LUT UP1, UPT, UPT, UPT, UPT, 0x80, 0x8 ;  /* 0x000000000008789c */ /* 0x000fe40003f2f070 */
[----:B------:R-:W-:-:S06]  /*0a70*/  UPLOP3.LUT UP0, UPT, UPT, UPT, UPT, 0x80, 0x8 ;  /* 0x000000000008789c */ /* 0x000fcc0003f0f070 */
[----:B------:R-:W-:Y:S05]  /*0a80*/  @P1 BRA `(.L_x_13) ;  /* 0x0000000000201947 */ /* 0x000fea0003800000 */
[----:B------:R-:W-:Y:S02]  /*0a90*/  UPLOP3.LUT UP2, UPT, UPT, UPT, UPT, 0x40, 0x4 ;  /* 0x000000000004789c */ /* 0x000fe40003f4e870 */
[----:B------:R-:W-:Y:S02]  /*0aa0*/  UPLOP3.LUT UP3, UPT, UPT, UPT, UPT, 0x40, 0x4 ;  /* 0x000000000004789c */ /* 0x000fe40003f6e870 */
[----:B------:R-:W-:Y:S01]  /*0ab0*/  UPLOP3.LUT UP0, UPT, UPT, UPT, UPT, 0x40, 0x4 ;  /* 0x000000000004789c */ /* 0x000fe20003f0e870 */
[----:B------:R-:W-:Y:S05]  /*0ac0*/  BRA `(.L_x_13) ;  /* 0x0000000000107947 */ /* 0x000fea0003800000 */
.L_x_12:
[----:B------:R-:W-:Y:S02]  /*0ad0*/  UPLOP3.LUT UP3, UPT, UPT, UPT, UPT, 0x40, 0x4 ;  /* 0x000000000004789c */ /* 0x000fe40003f6e870 */
[----:B------:R-:W-:Y:S02]  /*0ae0*/  UPLOP3.LUT UP2, UPT, UPT, UPT, UPT, 0x80, 0x8 ;  /* 0x000000000008789c */ /* 0x000fe40003f4f070 */
[----:B------:R-:W-:Y:S02]  /*0af0*/  UPLOP3.LUT UP1, UPT, UPT, UPT, UPT, 0x40, 0x4 ;  /* 0x000000000004789c */ /* 0x000fe40003f2e870 */
[----:B------:R-:W-:Y:S02]  /*0b00*/  UPLOP3.LUT UP0, UPT, UPT, UPT, UPT, 0x80, 0x8 ;  /* 0x000000000008789c */ /* 0x000fe40003f0f070 */
.L_x_13:
[----:B------:R-:W1:Y:S02]  /*0b10*/  SHFL.IDX PT, R0, R2, RZ, 0x1f ;  /* 0x00001fff02007589 */ /* 0x000e6400000e0000 */
        /* <DEDUP_REMOVED lines=11> */
[----:B-1----:R1:W1:Y:S01]  /*0bd0*/  SYNCS.EXCH.64 URZ, [UR5+0x5820], UR6 ;  /* 0x0058200605ff75b2 */ /* 0x0022620008000100 */
[----:B------:R1:W1:Y:S01]  /*0be0*/  SYNCS.EXCH.64 URZ, [UR5+0x5838], UR6 ;  /* 0x0058380605ff75b2 */ /* 0x0002620008000100 */
[----:B------:R1:W1:Y:S01]  /*0bf0*/  SYNCS.EXCH.64 URZ, [UR5+0x5828], UR6 ;  /* 0x0058280605ff75b2 */ /* 0x0002620008000100 */
[----:B------:R1:W1:Y:S01]  /*0c00*/  SYNCS.EXCH.64 URZ, [UR5+0x5840], UR6 ;  /* 0x0058400605ff75b2 */ /* 0x0002620008000100 */
[----:B------:R1:W1:Y:S01]  /*0c10*/  SYNCS.EXCH.64 URZ, [UR5+0x5830], UR6 ;  /* 0x0058300605ff75b2 */ /* 0x0002620008000100 */
[----:B------:R1:W1:Y:S01]  /*0c20*/  SYNCS.EXCH.64 URZ, [UR5+0x5848], UR6 ;  /* 0x0058480605ff75b2 */ /* 0x0002620008000100 */
[----:B------:R-:W-:Y:S01]  /*0c30*/  NOP ;  /* 0x0000000000007918 */ /* 0x000fe20000000000 */
.L_x_14:
[----:B------:R-:W2:Y:S01]  /*0c40*/  SHFL.IDX PT, R0, R2, RZ, 0x1f ;  /* 0x00001fff02007589 */ /* 0x000ea200000e0000 */
[----:B------:R-:W-:Y:S01]  /*0c50*/  NOP ;  /* 0x0000000000007918 */ /* 0x000fe20000000000 */
[----:B--2---:R-:W-:-:S13]  /*0c60*/  ISETP.NE.AND P1, PT, R0, RZ, PT ;  /* 0x000000ff0000720c */ /* 0x004fda0003f25270 */
[----:B------:R-:W-:Y:S05]  /*0c70*/  @P1 BRA `(.L_x_15) ;  /* 0x0000000000401947 */ /* 0x000fea0003800000 */
[----:B-1----:R-:W1:Y:S01]  /*0c80*/  S2UR UR6, SR_CgaCtaId ;  /* 0x00000000000679c3 */ /* 0x002e620000008800 */
[----:B------:R-:W-:Y:S01]  /*0c90*/  UMOV UR7, 0x400 ;  /* 0x0000040000077882 */ /* 0x000fe20000000000 */
[----:B------:R-:W-:Y:S01]  /*0ca0*/  UMOV UR5, 0x1 ;  /* 0x0000000100057882 */ /* 0x000fe20000000000 */
[----:B------:R-:W-:Y:S01]  /*0cb0*/  UMOV UR4, 0x80 ;  /* 0x0000008000047882 */ /* 0x000fe20000000000 */
[----:B------:R-:W-:-:S04]  /*0cc0*/  UIADD3 UR8, UPT, UPT, -UR5, 0x100000, URZ ;  /* 0x0010000005087890 */ /* 0x000fc8000fffe1ff */
[----:B------:R-:W-:Y:S02]  /*0cd0*/  USHF.L.U32 UR9, UR8, 0xb, URZ ;  /* 0x0000000b08097899 */ /* 0x000fe400080006ff */
[----:B------:R-:W-:Y:S02]  /*0ce0*/  USHF.L.U32 UR8, UR8, 0x1, URZ ;  /* 0x0000000108087899 */ /* 0x000fe400080006ff */
[----:B------:R-:W-:-:S04]  /*0cf0*/  UIADD3 UR4, UPT, UPT, -UR4, 0x100000, URZ ;  /* 0x0010000004047890 */ /* 0x000fc8000fffe1ff */
[----:B------:R-:W-:Y:S02]  /*0d00*/  USHF.L.U32 UR5, UR4, 0xb, URZ ;  /* 0x0000000b04057899 */ /* 0x000fe400080006ff */
[----:B------:R-:W-:Y:S01]  /*0d10*/  USHF.L.U32 UR4, UR4, 0x1, URZ ;  /* 0x0000000104047899 */ /* 0x000fe200080006ff */
[----:B------:R-:W-:Y:S01]  /*0d20*/  ELECT P1, URZ, PT ;  /* 0x0000000000ff782f */ /* 0x000fe20003820000 */
[----:B-1----:R-:W-:Y:S01]  /*0d30*/  ULEA UR6, UR6, UR7, 0x18 ;  /* 0x0000000706067291 */ /* 0x002fe2000f8ec0ff */
[----:B------:R-:W1:Y:S11]  /*0d40*/  FENCE.VIEW.ASYNC.S ;  /* 0x00000000000073c6 */ /* 0x000e760000000000 */
[----:B-1----:R2:W1:Y:S01]  /*0d50*/  SYNCS.EXCH.64 URZ, [UR6+0x5850], UR8 ;  /* 0x0058500806ff75b2 */ /* 0x0024620008000100 */
[----:B------:R2:W1:Y:S02]  /*0d60*/  SYNCS.EXCH.64 URZ, [UR6+0x5858], UR4 ;  /* 0x0058580406ff75b2 */ /* 0x0004640008000100 */
[----:B--2---:R-:W-:Y:S01]  /*0d70*/  NOP ;  /* 0x0000000000007918 */ /* 0x004fe20000000000 */
.L_x_15:
[----:B------:R-:W2:Y:S01]  /*0d80*/  SHFL.IDX PT, R0, R2, RZ, 0x1f ;  /* 0x00001fff02007589 */ /* 0x000ea200000e0000 */
[----:B------:R-:W-:Y:S01]  /*0d90*/  ISETP.NE.AND P2, PT, R3, 0x2, PT ;  /* 0x000000020300780c */ /* 0x000fe20003f45270 */
        /* <DEDUP_REMOVED lines=19> */
.L_x_16:
[----:B------:R-:W-:Y:S01]  /*0ed0*/  NOP ;  /* 0x0000000000007918 */ /* 0x000fe20000000000 */
[----:B------:R-:W-:Y:S05]  /*0ee0*/  @!P2 BRA `(.L_x_17) ;  /* 0x000000000024a947 */ /* 0x000fea0003800000 */
[----:B------:R-:W-:Y:S01]  /*0ef0*/  ISETP.NE.AND P1, PT, R3, RZ, PT ;  /* 0x000000ff0300720c */ /* 0x000fe20003f25270 */
[----:B------:R-:W-:Y:S02]  /*0f00*/  UP2UR UR4, UPR, URZ, 0x1 ;  /* 0x00000001ff047883 */ /* 0x000fe40008000000 */
[----:B------:R-:W-:Y:S01]  /*0f10*/  UPLOP3.LUT UP0, UPT, UPT, UPT, UPT, 0x80, 0x8 ;  /* 0x000000000008789c */ /* 0x000fe20003f0f070 */
[----:B-1----:R-:W-:-:S03]  /*0f20*/  UMOV UR6, URZ ;  /* 0x000000ff00067c82 */ /* 0x002fc60008000000 */
[----:B------:R-:W-:Y:S02]  /*0f30*/  UP2UR UR40, UPR, URZ, 0x1 ;  /* 0x00000001ff287883 */ /* 0x000fe40008000000 */
[----:B------:R-:W-:-:S04]  /*0f40*/  UISETP.NE.AND UP0, UPT, UR4, URZ, UPT ;  /* 0x000000ff0400728c */ /* 0x000fc8000bf05270 */
[----:B------:R-:W-:Y:S07]  /*0f50*/  @P1 BRA `(.L_x_18) ;  /* 0x00000000001c1947 */ /* 0x000fee0003800000 */
[----:B------:R-:W-:Y:S01]  /*0f60*/  UMOV UR6, 0x1 ;  /* 0x0000000100067882 */ /* 0x000fe20000000000 */
[----:B------:R-:W-:Y:S05]  /*0f70*/  BRA `(.L_x_18) ;  /* 0x0000000000147947 */ /* 0x000fea0003800000 */
.L_x_17:
[----:B------:R-:W-:Y:S02]  /*0f80*/  UP2UR UR4, UPR, URZ, 0x1 ;  /* 0x00000001ff047883 */ /* 0x000fe40008000000 */
[----:B------:R-:W-:Y:S01]  /*0f90*/  UPLOP3.LUT UP0, UPT, UPT, UPT, UPT, 0x40, 0x4 ;  /* 0x000000000004789c */ /* 0x000fe20003f0e870 */
[----:B-1----:R-:W-:-:S03]  /*0fa0*/  UMOV UR6, 0x2 ;  /* 0x0000000200067882 */ /* 0x002fc60000000000 */
[----:B------:R-:W-:Y:S02]  /*0fb0*/  UP2UR UR40, UPR, URZ, 0x1 ;  /* 0x00000001ff287883 */ /* 0x000fe40008000000 */
[----:B------:R-:W-:Y:S02]  /*0fc0*/  UISETP.NE.AND UP0, UPT, UR4, URZ, UPT ;  /* 0x000000ff0400728c */ /* 0x000fe4000bf05270 */
.L_x_18:
[----:B------:R-:W1:Y:S02]  /*0fd0*/  SHFL.IDX PT, R0, R2, RZ, 0x1f ;  /* 0x00001fff02007589 */ /* 0x000e6400000e0000 */
[----:B-1----:R-:W-:-:S13]  /*0fe0*/  ISETP.NE.AND P1, PT, R0, RZ, PT ;  /* 0x000000ff0000720c */ /* 0x002fda0003f25270 */
[----:B------:R-:W-:Y:S05]  /*0ff0*/  @P1 BRA `(.L_x_19) ;  /* 0x0000000000301947 */ /* 0x000fea0003800000 */
[----:B------:R-:W1:Y:S01]  /*1000*/  S2UR UR5, SR_CgaCtaId ;  /* 0x00000000000579c3 */ /* 0x000e620000008800 */
[----:B------:R-:W-:Y:S01]  /*1010*/  UMOV UR7, 0x400 ;  /* 0x0000040000077882 */ /* 0x000fe20000000000 */
[----:B------:R-:W-:Y:S01]  /*1020*/  UMOV UR4, 0x80 ;  /* 0x0000008000047882 */ /* 0x000fe20000000000 */
[----:B------:R-:W-:Y:S01]  /*1030*/  ELECT P1, URZ, PT ;  /* 0x0000000000ff782f */ /* 0x000fe20003820000 */
[----:B------:R-:W-:-:S04]  /*1040*/  UIADD3 UR8, UPT, UPT, -UR4, 0x100000, URZ ;  /* 0x0010000004087890 */ /* 0x000fc8000fffe1ff */
[----:B------:R-:W-:Y:S02]  /*1050*/  USHF.L.U32 UR9, UR8, 0xb, URZ ;  /* 0x0000000b08097899 */ /* 0x000fe400080006ff */
[----:B------:R-:W-:Y:S02]  /*1060*/  USHF.L.U32 UR8, UR8, 0x1, URZ ;  /* 0x0000000108087899 */ /* 0x000fe400080006ff */
[----:B-1----:R-:W-:Y:S01]  /*1070*/  ULEA UR5, UR5, UR7, 0x18 ;  /* 0x0000000705057291 */ /* 0x002fe2000f8ec0ff */
[----:B------:R-:W1:Y:S11]  /*1080*/  FENCE.VIEW.ASYNC.S ;  /* 0x00000000000073c6 */ /* 0x000e760000000000 */
[----:B-1----:R1:W2:Y:S01]  /*1090*/  SYNCS.EXCH.64 URZ, [UR5+0x5870], UR8 ;  /* 0x0058700805ff75b2 */ /* 0x0022a20008000100 */
[----:B------:R1:W1:Y:S01]  /*10a0*/  SYNCS.EXCH.64 URZ, [UR5+0x5878], UR8 ;  /* 0x0058780805ff75b2 */ /* 0x0002620008000100 */
[----:B------:R-:W-:Y:S01]  /*10b0*/  NOP ;  /* 0x0000000000007918 */ /* 0x000fe20000000000 */
.L_x_19:
[----:B------:R-:W-:Y:S01]  /*10c0*/  NOP ;  /* 0x0000000000007918 */ /* 0x000fe20000000000 */
[----:B------:R-:W-:Y:S05]  /*10d0*/  @!P2 BRA `(.L_x_20) ;  /* 0x000000000024a947 */ /* 0x000fea0003800000 */
[----:B------:R-:W-:Y:S01]  /*10e0*/  ISETP.NE.AND P1, PT, R3, 0x1, PT ;  /* 0x000000010300780c */ /* 0x000fe20003f25270 */
        /* <DEDUP_REMOVED lines=8> */
.L_x_20:
[----:B------:R-:W-:Y:S02]  /*1170*/  UP2UR UR4, UPR, URZ, 0x1 ;  /* 0x00000001ff047883 */ /* 0x000fe40008000000 */
[----:B------:R-:W-:Y:S01]  /*1180*/  UPLOP3.LUT UP0, UPT, UPT, UPT, UPT, 0x40, 0x4 ;  /* 0x000000000004789c */ /* 0x000fe20003f0e870 */
[----:B-1----:R-:W-:-:S03]  /*1190*/  UMOV UR5, 0x2 ;  /* 0x0000000200057882 */ /* 0x002fc60000000000 */
[----:B------:R-:W-:Y:S02]  /*11a0*/  UP2UR UR39, UPR, URZ, 0x1 ;  /* 0x00000001ff277883 */ /* 0x000fe40008000000 */
[----:B------:R-:W-:Y:S02]  /*11b0*/  UISETP.NE.AND UP0, UPT, UR4, URZ, UPT ;  /* 0x000000ff0400728c */ /* 0x000fe4000bf05270 */
.L_x_21:
        /* <DEDUP_REMOVED lines=14> */
[----:B------:R-:W-:Y:S01]  /*12a0*/  NOP ;  /* 0x0000000000007918 */ /* 0x000fe20000000000 */
.L_x_22:
        /* <DEDUP_REMOVED lines=18> */
[----:B------:R2:W1:Y:S01]  /*13d0*/  SYNCS.EXCH.64 URZ, [UR8+0x58a0], UR12 ;  /* 0x0058a00c08ff75b2 */ /* 0x0004620008000100 */
[----:B------:R2:W1:Y:S01]  /*13e0*/  SYNCS.EXCH.64 URZ, [UR8+0x5898], UR10 ;  /* 0x0058980a08ff75b2 */ /* 0x0004620008000100 */
[----:B------:R2:W1:Y:S02]  /*13f0*/  SYNCS.EXCH.64 URZ, [UR8+0x58a8], UR12 ;  /* 0x0058a80c08ff75b2 */ /* 0x0004640008000100 */
[----:B--2---:R-:W-:Y:S01]  /*1400*/  NOP ;  /* 0x0000000000007918 */ /* 0x004fe20000000000 */
.L_x_23:
        /* <DEDUP_REMOVED lines=22> */
.L_x_24:
[----:B------:R-:W2:Y:S01]  /*1570*/  SHFL.IDX PT, R0, R2, RZ, 0x1f ;  /* 0x00001fff02007589 */ /* 0x000ea200000e0000 */
[----:B------:R-:W1:Y:S01]  /*1580*/  S2UR UR36, SR_CTAID.X ;  /* 0x00000000002479c3 */ /* 0x000e620000002500 */
[----:B------:R-:W-:Y:S01]  /*1590*/  NOP ;  /* 0x0000000000007918 */ /* 0x000fe20000000000 */
[----:B--2---:R-:W-:-:S13]  /*15a0*/  ISETP.NE.AND P1, PT, R0, RZ, PT ;  /* 0x000000ff0000720c */ /* 0x004fda0003f25270 */
[----:B-1----:R-:W-:Y:S05]  /*15b0*/  @P1 BRA `(.L_x_25) ;  /* 0x0000000000301947 */ /* 0x002fea0003800000 */
        /* <DEDUP_REMOVED lines=10> */
[----:B------:R1:W1:Y:S01]  /*1660*/  SYNCS.EXCH.64 URZ, [UR7+0x58d8], UR8 ;  /* 0x0058d80807ff75b2 */ /* 0x0002620008000100 */
[----:B------:R-:W-:Y:S01]  /*1670*/  NOP ;  /* 0x0000000000007918 */ /* 0x000fe20000000000 */
.L_x_25:
[----:B------:R-:W-:Y:S01]  /*1680*/  ISETP.GT.AND P1, PT, R3, 0x3, PT ;  /* 0x000000030300780c */ /* 0x000fe20003f24270 */
[----:B------:R-:W-:Y:S01]  /*1690*/  NOP ;  /* 0x0000000000007918 */ /* 0x000fe20000000000 */
[----:B-12345:R-:W-:Y:S11]  /*16a0*/  BAR.SYNC.DEFER_BLOCKING 0x0 ;  /* 0x0000000000007b1d */ /* 0x03eff60000010000 */
[----:B------:R-:W-:Y:S05]  /*16b0*/  @P1 BRA `(.L_x_26) ;  /* 0x000000a000241947 */ /* 0x000fea0003800000 */
[----:B------:R-:W-:Y:S01]  /*16c0*/  ISETP.GE.U32.AND P0, PT, R3, 0x2, PT ;  /* 0x000000020300780c */ /* 0x000fe20003f06070 */
[----:B------:R-:W-:Y:S02]  /*16d0*/  UISETP.NE.AND UP0, UPT, UR58, URZ, UPT ;  /* 0x000000ff3a00728c */ /* 0x000fe4000bf05270 */
[----:B------:R-:W-:Y:S02]  /*16e0*/  USEL UR4, URZ, 0x2, !UP4 ;  /* 0x00000002ff047887 */ /* 0x000fe4000e000000 */
[----:B------:R-:W-:Y:S02]  /*16f0*/  USEL UR7, URZ, 0x2, !UP0 ;  /* 0x00000002ff077887 */ /* 0x000fe4000c000000 */
[----:B------:R-:W-:Y:S02]  /*1700*/  USEL UR4, UR4, 0x1, !UP5 ;  /* 0x0000000104047887 */ /* 0x000fe4000e800000 */
[----:B------:R-:W-:-:S04]  /*1710*/  USEL UR7, UR7, 0x1, !UP5 ;  /* 0x0000000107077887 */ /* 0x000fc8000e800000 */
[----:B------:R-:W-:Y:S08]  /*1720*/  @!P0 BRA `(.L_x_27) ;  /* 0x00000074007c8947 */ /* 0x000ff00003800000 */
[----:B------:R-:W-:Y:S05]  /*1730*/  @!P2 BRA `(.L_x_28) ;  /* 0x0000001c00e4a947 */ /* 0x000fea0003800000 */
[----:B------:R-:W-:-:S08]  /*1740*/  NOP ;  /* 0x0000000000007918 */ /* 0x000fd00000000000 */
[----:B------:R-:W1:-:S00]  /*1750*/  USETMAXREG.DEALLOC.CTAPOOL 0x20 ;  /* 0x00000020000079c8 */ /* 0x000e4000080e0500 */
[----:B-1----:R-:W1:Y:S02]  /*1760*/  LDC R0, c[0x0][0x900] ;  /* 0x00024000ff007b82 */ /* 0x002e640000000800 */
[----:B-1----:R-:W-:-:S13]  /*1770*/  ISETP.LE.AND P0, PT, R0, UR36, PT ;  /* 0x0000002400007c0c */ /* 0x002fda000bf03270 */
[----:B------:R-:W-:Y:S05]  /*1780*/  @P0 EXIT ;  /* 0x000000000000094d */ /* 0x000fea0003800000 */
[----:B------:R-:W1:Y:S01]  /*1790*/  S2UR UR26, SR_CgaCtaId ;  /* 0x00000000001a79c3 */ /* 0x000e620000008800 */
[----:B------:R-:W-:Y:S01]  /*17a0*/  UMOV UR5, 0x400 ;  /* 0x0000040000057882 */ /* 0x000fe20000000000 */
[----:B------:R-:W-:Y:S01]  /*17b0*/  HFMA2 R6, -RZ, RZ, 0, 0 ;  /* 0x00000000ff067431 */ /* 0x000fe200000001ff */
[----:B------:R-:W-:Y:S01]  /*17c0*/  PRMT R7, RZ, 0x7610, R7 ;  /* 0x00007610ff077816 */ /* 0x000fe20000000007 */
[----:B------:R-:W-:Y:S01]  /*17d0*/  ULOP3.LUT UR6, UR7, 0x1, URZ, 0xc0, !UPT ;  /* 0x0000000107067892 */ /* 0x000fe2000f8ec0ff */
[----:B------:R-:W-:Y:S01]  /*17e0*/  UMOV UR12, URZ ;  /* 0x000000ff000c7c82 */ /* 0x000fe20008000000 */
[----:B------:R-:W-:Y:S01]  /*17f0*/  UMOV UR11, 0x1 ;  /* 0x00000001000b7882 */ /* 0x000fe20000000000 */
[----:B------:R-:W-:Y:S01]  /*1800*/  UMOV UR10, 0x1 ;  /* 0x00000001000a7882 */ /* 0x000fe20000000000 */
[----:B------:R-:W-:Y:S01]  /*1810*/  UMOV UR9, 0x1 ;  /* 0x0000000100097882 */ /* 0x000fe20000000000 */
[----:B------:R-:W-:Y:S01]  /*1820*/  UMOV UR14, URZ ;  /* 0x000000ff000e7c82 */ /* 0x000fe20008000000 */
[----:B------:R-:W-:Y:S01]  /*1830*/  UMOV UR8, URZ ;  /* 0x000000ff00087c82 */ /* 0x000fe20008000000 */
[----:B------:R-:W-:Y:S01]  /*1840*/  UMOV UR27, 0xc0004010 ;  /* 0xc0004010001b7882 */ /* 0x000fe20000000000 */
[----:B-1----:R-:W-:-:S02]  /*1850*/  ULEA UR26, UR26, UR5, 0x18 ;  /* 0x000000051a1a7291 */ /* 0x002fc4000f8ec0ff */
[----:B------:R-:W-:Y:S02]  /*1860*/  ULOP3.LUT UR5, UR4, 0x1, URZ, 0xc0, !UPT ;  /* 0x0000000104057892 */ /* 0x000fe4000f8ec0ff */
[----:B------:R-:W-:Y:S02]  /*1870*/  UIADD3 UR13, UPT, UPT, UR26, 0x2000, URZ ;  /* 0x000020001a0d7890 */ /* 0x000fe4000fffe0ff */
[----:B------:R-:W-:Y:S02]  /*1880*/  USHF.R.U32.HI UR26, URZ, 0x4, UR26 ;  /* 0x00000004ff1a7899 */ /* 0x000fe4000801161a */
[----:B------:R-:W-:Y:S02]  /*1890*/  USHF.R.U32.HI UR13, URZ, 0x4, UR13 ;  /* 0x00000004ff0d7899 */ /* 0x000fe4000801160d */
[----:B------:R-:W-:Y:S02]  /*18a0*/  ULOP3.LUT UR26, UR26, 0x3fff, URZ, 0xc0, !UPT ;  /* 0x00003fff1a1a7892 */ /* 0x000fe4000f8ec0ff */
[----:B------:R-:W-:-:S02]  /*18b0*/  ULOP3.LUT UR13, UR13, 0x3fff, URZ, 0xc0, !UPT ;  /* 0x00003fff0d0d7892 */ /* 0x000fc4000f8ec0ff */
[----:B------:R-:W-:Y:S02]  /*18c0*/  ULOP3.LUT UR26, UR26, 0x10000, URZ, 0xfc, !UPT ;  /* 0x000100001a1a7892 */ /* 0x000fe4000f8efcff */
[----:B------:R-:W-:-:S12]  /*18d0*/  ULOP3.LUT UR7, UR13, 0x10000, URZ, 0xfc, !UPT ;  /* 0x000100000d077892 */ /* 0x000fd8000f8efcff */
.L_x_89:
[----:B------:R-:W1:Y:S01]  /*18e0*/  LDCU.64 UR16, c[0x0][0x908] ;  /* 0x00012100ff1077ac */ /* 0x000e620008000a00 */
[----:B--2---:R-:W2:Y:S01]  /*18f0*/  LDCU UR4, c[0x0][0x904] ;  /* 0x00012080ff0477ac */ /* 0x004ea20008000800 */
[----:B-1----:R-:W-:Y:S02]  /*1900*/  UIMAD.WIDE.U32 UR18, UR36, UR16, URZ ;  /* 0x00000010241272a5 */ /* 0x002fe4000f8e00ff */
[----:B--2---:R-:W-:-:S05]  /*1910*/  UISETP.NE.AND UP0, UPT, UR4, 0x1, UPT ;  /* 0x000000010400788c */ /* 0x004fca000bf05270 */
[----:B------:R-:W-:Y:S02]  /*1920*/  UMOV UR15, UR19 ;  /* 0x00000013000f7c82 */ /* 0x000fe40008000000 */
[----:B------:R-:W-:Y:S02]  /*1930*/  USHF.R.U32.HI UR16, URZ, UR17, UR15 ;  /* 0x00000011ff107299 */ /* 0x000fe4000801160f */
[----:B------:R-:W1:Y:S02]  /*1940*/  LDCU UR15, c[0x0][0x380] ;  /* 0x00007000ff0f77ac */ /* 0x000e640008000800 */
[----:B------:R-:W-:-:S04]  /*1950*/  USEL UR16, UR36, UR16, !UP0 ;  /* 0x0000001024107287 */ /* 0x000fc8000c000000 */
[----:B------:R-:W-:-:S04]  /*1960*/  UIADD3 UR16, UPT, UPT, -UR16, URZ, URZ ;  /* 0x000000ff10107290 */ /* 0x000fc8000fffe1ff */
[----:B------:R-:W-:-:S04]  /*1970*/  UIMAD UR4, UR4, UR16, UR36 ;  /* 0x00000010040472a4 */ /* 0x000fc8000f8e0224 */
[----:B------:R-:W-:-:S04]  /*1980*/  USHF.L.U32 UR4, UR4, 0x8, URZ ;  /* 0x0000000804047899 */ /* 0x000fc800080006ff */
[----:B-1----:R-:W-:-:S09]  /*1990*/  UISETP.GE.AND UP0, UPT, UR4, UR15, UPT ;  /* 0x0000000f0400728c */ /* 0x002fd2000bf06270 */
[----:B------:R-:W-:Y:S05]  /*19a0*/  BRA.U UP0, `(.L_x_29) ;  /* 0x0000001d00307547 */ /* 0x000fea000b800000 */
[----:B------:R-:W-:-:S13]  /*19b0*/  LOP3.LUT P0, RZ, R7, 0xff, RZ, 0xc0, !PT ;  /* 0x000000ff07ff7812 */ /* 0x000fda000780c0ff */
[----:B------:R-:W-:Y:S05]  /*19c0*/  @P0 BRA `(.L_x_30) ;  /* 0x0000000000940947 */ /* 0x000fea0003800000 */
[----:B------:R-:W1:Y:S01]  /*19d0*/  S2UR UR15, SR_CgaCtaId ;  /* 0x00000000000f79c3 */ /* 0x000e620000008800 */
[----:B------:R-:W-:Y:S01]  /*19e0*/  UMOV UR16, 0x40 ;  /* 0x0000004000107882 */ /* 0x000fe20000000000 */
[----:B------:R-:W-:Y:S01]  /*19f0*/  NOP ;  /* 0x0000000000007918 */ /* 0x000fe20000000000 */
[----:B------:R-:W-:Y:S01]  /*1a00*/  UMOV UR4, 0x400 ;  /* 0x0000040000047882 */ /* 0x000fe20000000000 */
[----:B-1----:R-:W-:Y:S02]  /*1a10*/  ULEA UR16, UR15, UR16, 0x18 ;  /* 0x000000100f107291 */ /* 0x002fe4000f8ec0ff */
[----:B------:R-:W-:-:S07]  /*1a20*/  ULEA UR15, UR15, UR4, 0x18 ;  /* 0x000000040f0f7291 */ /* 0x000fce000f8ec0ff */
[----:B------:R-:W1:Y:S02]  /*1a30*/  LDS.U8 R0, [UR16+0x1c] ;  /* 0x00001c10ff007984 */ /* 0x000e640008000000 */
[----:B-1----:R-:W-:-:S13]  /*1a40*/  ISETP.NE.AND P0, PT, R0, RZ, PT ;  /* 0x000000ff0000720c */ /* 0x002fda0003f05270 */
[----:B------:R-:W-:Y:S05]  /*1a50*/  @P0 BRA `(.L_x_31) ;  /* 0x0000000000580947 */ /* 0x000fea0003800000 */
[----:B------:R-:W-:-:S13]  /*1a60*/  ELECT P0, URZ, PT ;  /* 0x0000000000ff782f */ /* 0x000fda0003800000 */
[----:B------:R-:W-:Y:S05]  /*1a70*/  @!P0 BRA `(.L_x_32) ;  /* 0x0000000000608947 */ /* 0x000fea0003800000 */
[----:B------:R-:W-:Y:S01]  /*1a80*/  UMOV UR4, 0x10 ;  /* 0x0000001000047882 */ /* 0x000fe20000000000 */
[----:B------:R-:W-:Y:S01]  /*1a90*/  HFMA2 R0, -RZ, RZ, 0, 5.9604644775390625e-08 ;  /* 0x00000001ff007431 */ /* 0x000fe200000001ff */
[----:B------:R-:W-:-:S03]  /*1aa0*/  MOV R2, 0xffff ;  /* 0x0000ffff00027802 */ /* 0x000fc60000000f00 */
[----:B------:R-:W-:Y:S04]  /*1ab0*/  DEPBAR.LE SB1, 0x36 ;  /* 0x00009d800000791a */ /* 0x000fe80000000000 */
[----:B------:R-:W1:Y:S02]  /*1ac0*/  UTCATOMSWS.FIND_AND_SET.ALIGN UP0, UR4, UR4 ;  /* 0x00000004000475e3 */ /* 0x000e640008000800 */
[----:B-1----:R-:W-:Y:S01]  /*1ad0*/  MOV R3, UR4 ;  /* 0x0000000400037c02 */ /* 0x002fe20008000f00 */
[----:B------:R-:W-:Y:S06]  /*1ae0*/  BRA.U UP0, `(.L_x_33) ;  /* 0x0000000100187547 */ /* 0x000fec000b800000 */
.L_x_34:
[----:B------:R-:W-:Y:S05]  /*1af0*/  NANOSLEEP 0x64 ;  /* 0x000000640000795d */ /* 0x000fea0003800000 */
[----:B------:R-:W-:-:S05]  /*1b00*/  UMOV UR4, 0x10 ;  /* 0x0000001000047882 */ /* 0x000fca0000000000 */
[----:B------:R-:W-:Y:S04]  /*1b10*/  DEPBAR.LE SB1, 0x36 ;  /* 0x00009d800000791a */ /* 0x000fe80000000000 */
[----:B------:R-:W1:Y:S02]  /*1b20*/  UTCATOMSWS.FIND_AND_SET.ALIGN UP0, UR4, UR4 ;  /* 0x00000004000475e3 */ /* 0x000e640008000800 */
[----:B-1----:R-:W-:Y:S01]  /*1b30*/  MOV R3, UR4 ;  /* 0x0000000400037c02 */ /* 0x002fe20008000f00 */
[----:B------:R-:W-:Y:S05]  /*1b40*/  BRA.U !UP0, `(.L_x_34) ;  /* 0xfffffffd08e87547 */ /* 0x000fea000b83ffff */
.L_x_33:
[-C--:B------:R-:W-:Y:S02]  /*1b50*/  SHF.L.U32 R2, R2, R3.reuse, RZ ;  /* 0x0000000302027219 */ /* 0x080fe400000006ff */
[----:B------:R-:W-:Y:S01]  /*1b60*/  SHF.L.U32 R0, R0, R3, RZ ;  /* 0x0000000300007219 */ /* 0x000fe200000006ff */
[----:B------:R-:W-:Y:S02]  /*1b70*/  IMAD.SHL.U32 R3, R3, 0x20, RZ ;  /* 0x0000002003037824 */ /* 0x000fe400078e00ff */
[----:B------:R1:W-:Y:S04]  /*1b80*/  ATOMS.OR RZ, [UR16+0x14], R2 ;  /* 0x00001402ffff798c */ /* 0x0003e8000b000010 */
[----:B------:R1:W-:Y:S04]  /*1b90*/  ATOMS.OR RZ, [UR16+0x18], R0 ;  /* 0x00001800ffff798c */ /* 0x0003e8000b000010 */
[----:B------:R1:W-:Y:S01]  /*1ba0*/  STS [UR15+0x58e0], R3 ;  /* 0x0058e003ff007988 */ /* 0x0003e2000800080f */
[----:B------:R-:W-:Y:S05]  /*1bb0*/  BRA `(.L_x_32) ;  /* 0x0000000000107947 */ /* 0x000fea0003800000 */
.L_x_31:
[----:B------:R-:W-:Y:S02]  /*1bc0*/  MOV R0, 0xffffffff ;  /* 0xffffffff00007802 */ /* 0x000fe40000000f00 */
[----:B------:R-:W-:-:S03]  /*1bd0*/  MOV R2, 0x1c00 ;  /* 0x00001c0000027802 */ /* 0x000fc60000000f00 */
[----:B------:R1:W-:Y:S04]  /*1be0*/  STS [UR15+0x58e0], R0 ;  /* 0x0058e000ff007988 */ /* 0x0003e8000800080f */
[----:B-1----:R-:W-:Y:S05]  /*1bf0*/  CALL.REL.NOINC `($__internal_1_$__cuda_sm10x_tcgen05_guardrail_trap_phase_invalid_during_alloc) ;  /* 0x000000e400307944 */ /* 0x002fea0003c00000 */
.L_x_32:
[----:B------:R-:W-:Y:S05]  /*1c00*/  WARPSYNC.ALL ;  /* 0x0000000000007948 */ /* 0x000fea0003800000 */
[----:B------:R-:W-:Y:S01]  /*1c10*/  NOP ;  /* 0x0000000000007918 */ /* 0x000fe20000000000 */
.L_x_30:
[----:B------:R-:W2:Y:S01]  /*1c20*/  LDCU UR4, c[0x0][0x384] ;  /* 0x00007080ff0477ac */ /* 0x000ea20008000800 */
[----:B------:R-:W-:Y:S01]  /*1c30*/  HFMA2 R7, -RZ, RZ, 0, 5.9604644775390625e-08 ;  /* 0x00000001ff077431 */ /* 0x000fe200000001ff */
[----:B--2---:R-:W-:-:S09]  /*1c40*/  UISETP.NE.AND UP0, UPT, UR4, URZ, UPT ;  /* 0x000000ff0400728c */ /* 0x004fd2000bf05270 */
[----:B------:R-:W-:Y:S05]  /*1c50*/  BRA.U !UP0, `(.L_x_29) ;  /* 0x0000001908847547 */ /* 0x000fea000b800000 */
[----:B------:R-:W-:Y:S04]  /*1c60*/  BSSY.RECONVERGENT B0, `(.L_x_35) ;  /* 0x0000003000007945 */ /* 0x000fe80003800200 */
[----:B------:R-:W-:Y:S05]  /*1c70*/  @!P4 BRA `(.L_x_36) ;  /* 0x000000000004c947 */ /* 0x000fea0003800000 */
[----:B------:R-:W-:Y:S05]  /*1c80*/  BPT.TRAP 0x1 ;  /* 0x000000040000795c */ /* 0x000fea0000300000 */
.L_x_36:
[----:B------:R-:W-:Y:S05]  /*1c90*/  BSYNC.RECONVERGENT B0 ;  /* 0x0000000000007941 */ /* 0x000fea0003800200 */
.L_x_35:
[----:B------:R-:W2:Y:S01]  /*1ca0*/  S2UR UR22, SR_CgaCtaId ;  /* 0x00000000001679c3 */ /* 0x000ea20000008800 */
[----:B------:R-:W-:Y:S01]  /*1cb0*/  UMOV UR15, 0x400 ;  /* 0x00000400000f7882 */ /* 0x000fe20000000000 */
[----:B------:R-:W-:Y:S01]  /*1cc0*/  SHF.L.U32 R4, R6, 0x1f, RZ ;  /* 0x0000001f06047819 */ /* 0x000fe200000006ff */
[----:B--2---:R-:W-:-:S09]  /*1cd0*/  ULEA UR22, UR22, UR15, 0x18 ;  /* 0x0000000f16167291 */ /* 0x004fd2000f8ec0ff */
[----:B------:R-:W2:Y:S02]  /*1ce0*/  SYNCS.PHASECHK.TRANS64.TRYWAIT P0, [UR22+0x5800], R4 ;  /* 0x00580004ff0075a7 */ /* 0x000ea40008001116 */
[----:B--2---:R-:W-:Y:S05]  /*1cf0*/  @!P0 BRA `(.L_x_37) ;  /* 0x000000cc00dc8947 */ /* 0x004fea0003800000 */
.L_x_354:
[----:B------:R-:W-:Y:S05]  /*1d00*/  BRA.U !UP1, `(.L_x_38) ;  /* 0x0000000109047547 */ /* 0x000fea000b800000 */
[----:B------:R-:W-:Y:S05]  /*1d10*/  BPT.TRAP 0x1 ;  /* 0x000000040000795c */ /* 0x000fea0000300000 */
.L_x_38:
[----:B------:R-:W-:Y:S01]  /*1d20*/  ULEA UR15, UR14, UR22, 0x3 ;  /* 0x000000160e0f7291 */ /* 0x000fe2000f8e18ff */
[----:B-1----:R-:W-:Y:S01]  /*1d30*/  MOV R3, UR8 ;  /* 0x0000000800037c02 */ /* 0x002fe20008000f00 */
[----:B------:R-:W-:-:S03]  /*1d40*/  UISETP.NE.AND UP4, UPT, UR6, URZ, UPT ;  /* 0x000000ff0600728c */ /* 0x000fc6000bf85270 */
[----:B------:R-:W-:-:S04]  /*1d50*/  SHF.L.U32 R3, R3, 0x1f, RZ ;  /* 0x0000001f03037819 */ /* 0x000fc800000006ff */
[----:B------:R-:W1:Y:S02]  /*1d60*/  SYNCS.PHASECHK.TRANS64.TRYWAIT P0, [UR15+0x5820], R3 ;  /* 0x00582003ff0075a7 */ /* 0x000e64000800110f */
[----:B-1----:R-:W-:Y:S05]  /*1d70*/  @!P0 BRA `(.L_x_39) ;  /* 0x000000cc00d48947 */ /* 0x002fea0003800000 */
.L_x_356:
[----:B------:R-:W-:-:S04]  /*1d80*/  UIADD3 UR25, UPT, UPT, UR14, 0x1, URZ ;  /* 0x000000010e197890 */ /* 0x000fc8000fffe0ff */
[----:B------:R-:W-:-:S04]  /*1d90*/  UISETP.NE.AND UP0, UPT, UR25, 0x3, UPT ;  /* 0x000000031900788c */ /* 0x000fc8000bf05270 */
[----:B------:R-:W-:Y:S02]  /*1da0*/  USEL UR16, URZ, 0x1, UP0 ;  /* 0x00000001ff107887 */ /* 0x000fe40008000000 */
[----:B------:R-:W-:Y:S02]  /*1db0*/  USEL UR25, UR25, URZ, UP0 ;  /* 0x000000ff19197287 */ /* 0x000fe40008000000 */
[----:B------:R-:W-:Y:S01]  /*1dc0*/  ULOP3.LUT UR8, UR8, UR16, URZ, 0x3c, !UPT ;  /* 0x0000001008087292 */ /* 0x000fe2000f8e3cff */
[----:B------:R-:W-:Y:S11]  /*1dd0*/  BRA.U UP4, `(.L_x_40) ;  /* 0x0000000104047547 */ /* 0x000ff6000b800000 */
[----:B------:R-:W-:Y:S05]  /*1de0*/  BPT.TRAP 0x1 ;  /* 0x000000040000795c */ /* 0x000fea0000300000 */
.L_x_40:
[----:B-1----:R-:W-:Y:S01]  /*1df0*/  IMAD.U32 R3, RZ, RZ, UR9 ;  /* 0x00000009ff037e24 */ /* 0x002fe2000f8e00ff */
[----:B------:R-:W-:-:S04]  /*1e00*/  MOV R0, RZ ;  /* 0x000000ff00007202 */ /* 0x000fc80000000f00 */
[----:B------:R-:W-:-:S04]  /*1e10*/  SHF.L.U32 R3, R3, 0x1f, RZ ;  /* 0x0000001f03037819 */ /* 0x000fc800000006ff */
[----:B------:R-:W1:Y:S02]  /*1e20*/  SYNCS.PHASECHK.TRANS64.TRYWAIT P0, [UR22+0x5858], R3 ;  /* 0x00585803ff0075a7 */ /* 0x000e640008001116 */
[----:B-1----:R-:W-:Y:S05]  /*1e30*/  @!P0 BRA `(.L_x_41) ;  /* 0x000000cc00bc8947 */ /* 0x002fea0003800000 */
.L_x_358:
[----:B------:R-:W-:Y:S01]  /*1e40*/  R2UR UR16, R0 ;  /* 0x00000000001072ca */ /* 0x000fe200000e0000 */
[----:B------:R-:W-:Y:S01]  /*1e50*/  ULEA UR18, UR14, UR7, 0x7 ;  /* 0x000000070e127291 */ /* 0x000fe2000f8e38ff */
[----:B------:R-:W-:Y:S01]  /*1e60*/  UMOV UR20, 0x0 ;  /* 0x0000000000147882 */ /* 0x000fe20000000000 */
[----:B------:R-:W-:Y:S01]  /*1e70*/  UMOV UR21, 0x8100490 ;  /* 0x0810049000157882 */ /* 0x000fe20000000000 */
[----:B------:R-:W-:-:S09]  /*1e80*/  UMOV UR19, 0xc0004010 ;  /* 0xc000401000137882 */ /* 0x000fd20000000000 */
[----:B------:R2:W-:Y:S01]  /*1e90*/  UTCHMMA gdesc[UR26], gdesc[UR18], tmem[UR16], tmem[UR20], idesc[UR21], !UPT ;  /* 0x00ff14121a0075ea */ /* 0x0005e2000f800010 */
[----:B------:R-:W-:Y:S05]  /*1ea0*/  BRA.U UP4, `(.L_x_42) ;  /* 0x0000000104047547 */ /* 0x000fea000b800000 */
[----:B--2---:R-:W-:Y:S05]  /*1eb0*/  BPT.TRAP 0x1 ;  /* 0x000000040000795c */ /* 0x004fea0000300000 */
.L_x_42:
[----:B------:R-:W-:Y:S01]  /*1ec0*/  UIADD3 UR14, UPT, UPT, UR22, 0x5850, URZ ;  /* 0x00005850160e7890 */ /* 0x000fe2000fffe0ff */
[----:B------:R-:W-:Y:S01]  /*1ed0*/  BSSY.RECONVERGENT B0, `(.L_x_43) ;  /* 0x0000005000007945 */ /* 0x000fe20003800200 */
[----:B--2---:R-:W-:-:S07]  /*1ee0*/  ULOP3.LUT UR21, UR9, 0x1, URZ, 0x3c, !UPT ;  /* 0x0000000109157892 */ /* 0x004fce000f8e3cff */
[----:B------:R2:W-:Y:S01]  /*1ef0*/  UTCBAR [UR14], URZ ;  /* 0x000000ff0e0073e9 */ /* 0x0005e200080000ff */
[----:B------:R-:W-:Y:S05]  /*1f00*/  @!P4 BRA `(.L_x_44) ;  /* 0x000000000004c947 */ /* 0x000fea0003800000 */
[----:B--2---:R-:W-:Y:S05]  /*1f10*/  BPT.TRAP 0x1 ;  /* 0x000000040000795c */ /* 0x004fea0000300000 */
.L_x_44:
[----:B--2---:R-:W-:Y:S05]  /*1f20*/  BSYNC.RECONVERGENT B0 ;  /* 0x0000000000007941 */ /* 0x004fea0003800200 */
.L_x_43:
[----:B------:R-:W2:Y:S01]  /*1f30*/  SYNCS.PHASECHK.TRANS64.TRYWAIT P0, [UR22+0x5808], R4 ;  /* 0x00580804ff0075a7 */ /* 0x000ea20008001116 */
[----:B------:R-:W-:Y:S01]  /*1f40*/  UISETP.NE.AND UP3, UPT, UR5, URZ, UPT ;  /* 0x000000ff0500728c */ /* 0x000fe2000bf65270 */
[----:B--2---:R-:W-:Y:S10]  /*1f50*/  @!P0 BRA `(.L_x_45) ;  /* 0x000000cc008c8947 */ /* 0x004ff40003800000 */
.L_x_360:
[----:B------:R-:W-:Y:S05]  /*1f60*/  BRA.U UP3, `(.L_x_46) ;  /* 0x0000000103047547 */ /* 0x000fea000b800000 */
[----:B------:R-:W-:Y:S05]  /*1f70*/  BPT.TRAP 0x1 ;  /* 0x000000040000795c */ /* 0x000fea0000300000 */
.L_x_46:
[----:B-1----:R-:W-:Y:S02]  /*1f80*/  IMAD.U32 R3, RZ, RZ, UR10 ;  /* 0x0000000aff037e24 */ /* 0x002fe4000f8e00ff */
[----:B------:R-:W-:-:S03]  /*1f90*/  HFMA2 R0, -RZ, RZ, 0, 7.62939453125e-06 ;  /* 0x00000080ff007431 */ /* 0x000fc600000001ff */
[----:B------:R-:W-:-:S04]  /*1fa0*/  SHF.L.U32 R3, R3, 0x1f, RZ ;  /* 0x0000001f03037819 */ /* 0x000fc800000006ff */
[----:B------:R-:W1:Y:S02]  /*1fb0*/  SYNCS.PHASECHK.TRANS64.TRYWAIT P0, [UR22+0x5868], R3 ;  /* 0x00586803ff0075a7 */ /* 0x000e640008001116 */
[----:B-1----:R-:W-:Y:S05]  /*1fc0*/  @!P0 BRA `(.L_x_47) ;  /* 0x000000cc00888947 */ /* 0x002fea0003800000 */
.L_x_362:
[----:B------:R-:W-:Y:S01]  /*1fd0*/  R2UR UR14, R0 ;  /* 0x00000000000e72ca */ /* 0x000fe200000e0000 */
[----:B------:R-:W-:Y:S01]  /*1fe0*/  UIADD3 UR28, UPT, UPT, UR26, 0x100, URZ ;  /* 0x000001001a1c7890 */ /* 0x000fe2000fffe0ff */
[----:B------:R-:W-:Y:S01]  /*1ff0*/  UMOV UR19, 0xc0004010 ;  /* 0xc000401000137882 */ /* 0x000fe20000000000 */
[----:B------:R-:W-:Y:S01]  /*2000*/  UMOV UR16, 0x0 ;  /* 0x0000000000107882 */ /* 0x000fe20000000000 */
[----:B------:R-:W-:Y:S01]  /*2010*/  UMOV UR17, 0x8100490 ;  /* 0x0810049000117882 */ /* 0x000fe20000000000 */
[----:B------:R-:W-:-:S08]  /*2020*/  UMOV UR29, 0xc0004010 ;  /* 0xc0004010001d7882 */ /* 0x000fd00000000000 */
[----:B------:R2:W-:Y:S01]  /*2030*/  UTCHMMA gdesc[UR28], gdesc[UR18], tmem[UR14], tmem[UR16], idesc[UR17], !UPT ;  /* 0x00ff10121c0075ea */ /* 0x0005e2000f80000e */
[----:B------:R-:W-:Y:S05]  /*2040*/  BRA.U UP3, `(.L_x_48) ;  /* 0x0000000103047547 */ /* 0x000fea000b800000 */
[----:B--2---:R-:W-:Y:S05]  /*2050*/  BPT.TRAP 0x1 ;  /* 0x000000040000795c */ /* 0x004fea0000300000 */
.L_x_48:
[----:B--2---:R-:W-:-:S09]  /*2060*/  UIADD3 UR14, UPT, UPT, UR22, 0x5860, URZ ;  /* 0x00005860160e7890 */ /* 0x004fd2000fffe0ff */
[----:B------:R2:W-:Y:S01]  /*2070*/  UTCBAR [UR14], URZ ;  /* 0x000000ff0e0073e9 */ /* 0x0005e200080000ff */
[----:B------:R-:W-:Y:S05]  /*2080*/  BRA.U !UP1, `(.L_x_49) ;  /* 0x0000000109047547 */ /* 0x000fea000b800000 */
[----:B--2---:R-:W-:Y:S05]  /*2090*/  BPT.TRAP 0x1 ;  /* 0x000000040000795c */ /* 0x004fea0000300000 */
.L_x_49:
[----:B------:R-:W-:-:S09]  /*20a0*/  UIADD3 UR15, UPT, UPT, UR15, 0x5838, URZ ;  /* 0x000058380f0f7890 */ /* 0x000fd2000fffe0ff */
[----:B------:R3:W-:Y:S01]  /*20b0*/  UTCBAR [UR15], URZ ;  /* 0x000000ff0f0073e9 */ /* 0x0007e200080000ff */
[----:B------:R-:W-:Y:S05]  /*20c0*/  BRA.U !UP1, `(.L_x_50) ;  /* 0x0000000109047547 */ /* 0x000fea000b800000 */
[----:B--23--:R-:W-:Y:S05]  /*20d0*/  BPT.TRAP 0x1 ;  /* 0x000000040000795c */ /* 0x00cfea0000300000 */
.L_x_50:
[----:B--2---:R-:W-:Y:S01]  /*20e0*/  ULEA UR14, UR25, UR22, 0x3 ;  /* 0x00000016190e7291 */ /* 0x004fe2000f8e18ff */
[----:B-1----:R-:W-:-:S04]  /*20f0*/  MOV R3, UR8 ;  /* 0x0000000800037c02 */ /* 0x002fc80008000f00 */
[----:B------:R-:W-:-:S04]  /*2100*/  SHF.L.U32 R3, R3, 0x1f, RZ ;  /* 0x0000001f03037819 */ /* 0x000fc800000006ff */
[----:B------:R-:W1:Y:S02]  /*2110*/  SYNCS.PHASECHK.TRANS64.TRYWAIT P0, [UR14+0x5820], R3 ;  /* 0x00582003ff0075a7 */ /* 0x000e64000800110e */
[----:B-1----:R-:W-:Y:S05]  /*2120*/  @!P0 BRA `(.L_x_51) ;  /* 0x000000cc00488947 */ /* 0x002fea0003800000 */
.L_x_364:
[----:B------:R-:W-:-:S04]  /*2130*/  UIADD3 UR14, UPT, UPT, UR25, 0x1, URZ ;  /* 0x00000001190e7890 */ /* 0x000fc8000fffe0ff */
[----:B------:R-:W-:-:S04]  /*2140*/  UISETP.NE.AND UP0, UPT, UR14, 0x3, UPT ;  /* 0x000000030e00788c */ /* 0x000fc8000bf05270 */
[----:B---3--:R-:W-:Y:S02]  /*2150*/  USEL UR15, URZ, 0x1, UP0 ;  /* 0x00000001ff0f7887 */ /* 0x008fe40008000000 */
[----:B------:R-:W-:Y:S02]  /*2160*/  USEL UR14, UR14, URZ, UP0 ;  /* 0x000000ff0e0e7287 */ /* 0x000fe40008000000 */
[----:B------:R-:W-:Y:S01]  /*2170*/  ULOP3.LUT UR8, UR8, UR15, URZ, 0x3c, !UPT ;  /* 0x0000000f08087292 */ /* 0x000fe2000f8e3cff */
[----:B------:R-:W-:Y:S11]  /*2180*/  BRA.U UP5, `(.L_x_52) ;  /* 0x0000000105047547 */ /* 0x000ff6000b800000 */
[----:B------:R-:W-:Y:S05]  /*2190*/  BPT.TRAP 0x1 ;  /* 0x000000040000795c */ /* 0x000fea0000300000 */
.L_x_52:
[----:B-1----:R-:W-:-:S04]  /*21a0*/  MOV R3, UR11 ;  /* 0x0000000b00037c02 */ /* 0x002fc80008000f00 */
[----:B------:R-:W-:-:S04]  /*21b0*/  SHF.L.U32 R3, R3, 0x1f, RZ ;  /* 0x0000001f03037819 */ /* 0x000fc800000006ff */
[----:B------:R-:W1:Y:S02]  /*21c0*/  SYNCS.PHASECHK.TRANS64.TRYWAIT P0, [UR22+0x58a0], R3 ;  /* 0x0058a003ff0075a7 */ /* 0x000e640008001116 */
[----:B-1----:R-:W-:Y:S05]  /*21d0*/  @!P0 BRA `(.L_x_53) ;  /* 0x000000cc00348947 */ /* 0x002fea0003800000 */
.L_x_366:
[----:B------:R-:W-:Y:S05]  /*21e0*/  BRA.U UP4, `(.L_x_54) ;  /* 0x0000000104047547 */ /* 0x000fea000b800000 */
[----:B------:R-:W-:Y:S05]  /*21f0*/  BPT.TRAP 0x1 ;  /* 0x000000040000795c */ /* 0x000fea0000300000 */
.L_x_54:
[----:B------:R-:W-:Y:S02]  /*2200*/  IMAD.U32 R5, RZ, RZ, UR21 ;  /* 0x00000015ff057e24 */ /* 0x000fe4000f8e00ff */
[----:B-1----:R-:W-:Y:S02]  /*2210*/  HFMA2 R0, -RZ, RZ, 0, 2.384185791015625e-06 ;  /* 0x00000028ff007431 */ /* 0x002fe400000001ff */
[----:B------:R-:W-:Y:S01]  /*2220*/  IMAD.MOV.U32 R3, RZ, RZ, 0x20 ;  /* 0x00000020ff037424 */ /* 0x000fe200078e00ff */
[----:B------:R-:W-:Y:S02]  /*2230*/  MOV R2, 0x100 ;  /* 0x0000010000027802 */ /* 0x000fe40000000f00 */
[----:B------:R-:W-:-:S04]  /*2240*/  SHF.L.U32 R5, R5, 0x1f, RZ ;  /* 0x0000001f05057819 */ /* 0x000fc800000006ff */
[----:B------:R-:W1:Y:S02]  /*2250*/  SYNCS.PHASECHK.TRANS64.TRYWAIT P0, [UR22+0x5858], R5 ;  /* 0x00585805ff0075a7 */ /* 0x000e640008001116 */
[----:B-1----:R-:W-:Y:S05]  /*2260*/  @!P0 BRA `(.L_x_55) ;  /* 0x000000cc00288947 */ /* 0x002fea0003800000 */
.L_x_368:
[----:B------:R-:W-:Y:S01]  /*2270*/  R2UR UR19, R0 ;  /* 0x00000000001372ca */ /* 0x000fe200000e0000 */
[----:B------:R-:W-:Y:S01]  /*2280*/  IMAD.MOV.U32 R0, RZ, RZ, 0x38 ;  /* 0x00000038ff007424 */ /* 0x000fe200078e00ff */
[----:B------:R-:W-:Y:S01]  /*2290*/  R2UR UR23, R3 ;  /* 0x00000000031772ca */ /* 0x000fe200000e0000 */
[----:B-1----:R-:W-:Y:S01]  /*22a0*/  IMAD.MOV.U32 R4, RZ, RZ, 0x100 ;  /* 0x00000100ff047424 */ /* 0x002fe200078e00ff */
[----:B------:R-:W-:Y:S01]  /*22b0*/  R2UR UR24, R2 ;  /* 0x00000000021872ca */ /* 0x000fe200000e0000 */
[----:B------:R-:W-:Y:S01]  /*22c0*/  IMAD.MOV.U32 R3, RZ, RZ, 0x30 ;  /* 0x00000030ff037424 */ /* 0x000fe200078e00ff */
[----:B------:R-:W-:Y:S01]  /*22d0*/  R2UR UR15, R0 ;  /* 0x00000000000f72ca */ /* 0x000fe200000e0000 */
[----:B------:R-:W-:Y:S01]  /*22e0*/  IMAD.MOV.U32 R2, RZ, RZ, 0x100 ;  /* 0x00000100ff027424 */ /* 0x000fe200078e00ff */
[----:B------:R-:W-:Y:S01]  /*22f0*/  R2UR UR20, R4 ;  /* 0x00000000041472ca */ /* 0x000fe200000e0000 */
[----:B------:R-:W-:Y:S01]  /*2300*/  IMAD.MOV.U32 R0, RZ, RZ, 0x100 ;  /* 0x00000100ff007424 */ /* 0x000fe200078e00ff */
[----:B------:R-:W-:Y:S01]  /*2310*/  ULEA UR44, UR25, UR13, 0x7 ;  /* 0x0000000d192c7291 */ /* 0x000fe2000f8e38ff */
[----:B------:R-:W-:Y:S01]  /*2320*/  R2UR UR17, R3 ;  /* 0x00000000031172ca */ /* 0x000fe200000e0000 */
[----:B------:R-:W-:Y:S01]  /*2330*/  UMOV UR34, 0x0 ;  /* 0x0000000000227882 */ /* 0x000fe20000000000 */
[----:B------:R-:W-:Y:S01]  /*2340*/  R2UR UR18, R2 ;  /* 0x00000000021272ca */ /* 0x000fe200000e0000 */
[----:B------:R-:W-:Y:S01]  /*2350*/  UIADD3 UR42, UPT, UPT, UR44, 0x20, URZ ;  /* 0x000000202c2a7890 */ /* 0x000fe2000fffe0ff */
[----:B------:R-:W-:Y:S01]  /*2360*/  R2UR UR16, R0 ;  /* 0x00000000001072ca */ /* 0x000fe200000e0000 */
[----:B------:R-:W-:-:S02]  /*2370*/  UIADD3 UR40, UPT, UPT, UR44, 0x40, URZ ;  /* 0x000000402c287890 */ /* 0x000fc4000fffe0ff */
[----:B------:R-:W-:Y:S01]  /*2380*/  UIADD3 UR38, UPT, UPT, UR44, 0x60, URZ ;  /* 0x000000602c267890 */ /* 0x000fe2000fffe0ff */
[----:B------:R-:W-:Y:S01]  /*2390*/  UMOV UR35, 0x8050490 ;  /* 0x0805049000237882 */ /* 0x000fe20000000000 */
[----:B------:R-:W-:Y:S01]  /*23a0*/  UMOV UR45, 0xc0004010 ;  /* 0xc0004010002d7882 */ /* 0x000fe20000000000 */
[----:B------:R-:W-:Y:S01]  /*23b0*/  UMOV UR32, 0x0 ;  /* 0x0000000000207882 */ /* 0x000fe20000000000 */
[----:B------:R-:W-:Y:S01]  /*23c0*/  UMOV UR33, 0x8050490 ;  /* 0x0805049000217882 */ /* 0x000fe20000000000 */
[----:B------:R-:W-:Y:S01]  /*23d0*/  UMOV UR43, 0xc0004010 ;  /* 0xc0004010002b7882 */ /* 0x000fe20000000000 */
[----:B------:R-:W-:Y:S01]  /*23e0*/  UMOV UR30, 0x0 ;  /* 0x00000000001e7882 */ /* 0x000fe20000000000 */
[----:B------:R-:W-:Y:S01]  /*23f0*/  UMOV UR31, 0x8050490 ;  /* 0x08050490001f7882 */ /* 0x000fe20000000000 */
[----:B------:R-:W-:Y:S01]  /*2400*/  UMOV UR41, 0xc0004010 ;  /* 0xc000401000297882 */ /* 0x000fe20000000000 */
[----:B------:R1:W-:Y:S01]  /*2410*/  UTCHMMA tmem[UR23], gdesc[UR44], tmem[UR24], tmem[UR34], idesc[UR35], !UPT ;  /* 0x00ff222c170079ea */ /* 0x0003e2000f800018 */
[----:B------:R-:W-:Y:S01]  /*2420*/  UMOV UR28, 0x0 ;  /* 0x00000000001c7882 */ /* 0x000fe20000000000 */
[----:B------:R-:W-:Y:S01]  /*2430*/  UMOV UR29, 0x8050490 ;  /* 0x08050490001d7882 */ /* 0x000fe20000000000 */
[----:B------:R-:W-:Y:S01]  /*2440*/  UMOV UR39, 0xc0004010 ;  /* 0xc000401000277882 */ /* 0x000fe20000000000 */
[----:B------:R1:W-:Y:S01]  /*2450*/  UTCHMMA tmem[UR19], gdesc[UR42], tmem[UR20], tmem[UR32], idesc[UR33], UPT ;  /* 0x00ff202a130079ea */ /* 0x0003e2000b800014 */
[----:B------:R1:W-:Y:S01]  /*2460*/  UTCHMMA tmem[UR17], gdesc[UR40], tmem[UR18], tmem[UR30], idesc[UR31], UPT ;  /* 0x00ff1e28110079ea */ /* 0x0003e2000b800012 */
[----:B------:R1:W-:Y:S01]  /*2470*/  UTCHMMA tmem[UR15], gdesc[UR38], tmem[UR16], tmem[UR28], idesc[UR29], UPT ;  /* 0x00ff1c260f0079ea */ /* 0x0003e2000b800010 */
[----:B------:R-:W-:Y:S05]  /*2480*/  BRA.U UP5, `(.L_x_56) ;  /* 0x0000000105047547 */ /* 0x000fea000b800000 */
[----:B-1----:R-:W-:Y:S05]  /*2490*/  BPT.TRAP 0x1 ;  /* 0x000000040000795c */ /* 0x002fea0000300000 */
.L_x_56:
[----:B-1----:R-:W-:Y:S02]  /*24a0*/  UIADD3 UR16, UPT, UPT, UR22, 0x5890, URZ ;  /* 0x0000589016107890 */ /* 0x002fe4000fffe0ff */
[----:B------:R-:W-:Y:S02]  /*24b0*/  UISETP.GE.AND UP0, UPT, UR4, 0x41, UPT ;  /* 0x000000410400788c */ /* 0x000fe4000bf06270 */
[----:B------:R-:W-:Y:S01]  /*24c0*/  ULOP3.LUT UR15, UR10, 0x1, URZ, 0x3c, !UPT ;  /* 0x000000010a0f7892 */ /* 0x000fe2000f8e3cff */
[----:B------:R-:W-:Y:S01]  /*24d0*/  UMOV UR30, URZ ;  /* 0x000000ff001e7c82 */ /* 0x000fe20008000000 */
[----:B------:R-:W-:Y:S01]  /*24e0*/  UMOV UR24, UR12 ;  /* 0x0000000c00187c82 */ /* 0x000fe20008000000 */
[----:B------:R-:W-:Y:S02]  /*24f0*/  UMOV UR23, UR25 ;  /* 0x0000001900177c82 */ /* 0x000fe40008000000 */
[----:B------:R1:W-:Y:S02]  /*2500*/  UTCBAR [UR16], URZ ;  /* 0x000000ff100073e9 */ /* 0x0003e400080000ff */
[----:B------:R-:W-:Y:S05]  /*2510*/  BRA.U !UP0, `(.L_x_57) ;  /* 0x0000000d080c7547 */ /* 0x000fea000b800000 */
[----:B------:R-:W-:Y:S01]  /*2520*/  UIADD3 UR9, UPT, UPT, UR4, 0x3f, URZ ;  /* 0x0000003f04097890 */ /* 0x000fe2000fffe0ff */
[----:B------:R-:W-:Y:S01]  /*2530*/  UMOV UR30, URZ ;  /* 0x000000ff001e7c82 */ /* 0x000fe20008000000 */
[----:B------:R-:W-:Y:S02]  /*2540*/  UMOV UR23, UR25 ;  /* 0x0000001900177c82 */ /* 0x000fe40008000000 */
[----:B------:R-:W-:Y:S01]  /*2550*/  USHF.R.S32.HI UR4, URZ, 0x1f, UR9 ;  /* 0x0000001fff047899 */ /* 0x000fe20008011409 */
[----:B------:R-:W-:-:S03]  /*2560*/  UMOV UR31, UR25 ;  /* 0x00000019001f7c82 */ /* 0x000fc60008000000 */
[----:B------:R-:W-:-:S04]  /*2570*/  ULEA.HI UR9, UR4, UR9, URZ, 0x6 ;  /* 0x0000000904097291 */ /* 0x000fc8000f8f30ff */
[----:B------:R-:W-:-:S04]  /*2580*/  USHF.R.S32.HI UR9, URZ, 0x6, UR9 ;  /* 0x00000006ff097899 */ /* 0x000fc80008011409 */
[----:B------:R-:W-:-:S04]  /*2590*/  UISETP.LT.AND UP0, UPT, UR9, 0x2, UPT ;  /* 0x000000020900788c */ /* 0x000fc8000bf01270 */
[----:B------:R-:W-:-:S04]  /*25a0*/  USEL UR4, UR9, 0x2, UP0 ;  /* 0x0000000209047887 */ /* 0x000fc80008000000 */
[----:B------:R-:W-:-:S04]  /*25b0*/  UIADD3 UR4, UPT, UPT, -UR4, UR12, UR9 ;  /* 0x0000000c04047290 */ /* 0x000fc8000fffe109 */
[----:B------:R-:W-:-:S12]  /*25c0*/  UIADD3 UR24, UPT, UPT, UR4, 0x1, URZ ;  /* 0x0000000104187890 */ /* 0x000fd8000fffe0ff */
.L_x_76:
[----:B------:R-:W-:Y:S01]  /*25d0*/  UIADD3 UR12, UPT, UPT, UR12, 0x1, URZ ;  /* 0x000000010c0c7890 */ /* 0x000fe2000fffe0ff */
[----:B------:R-:W-:Y:S01]  /*25e0*/  UMOV UR9, UR21 ;  /* 0x0000001500097c82 */ /* 0x000fe20008000000 */
[----:B------:R-:W-:Y:S02]  /*25f0*/  UMOV UR10, UR15 ;  /* 0x0000000f000a7c82 */ /* 0x000fe40008000000 */
[----:B------:R-:W-:Y:S01]  /*2600*/  UISETP.NE.AND UP2, UPT, UR12, UR24, UPT ;  /* 0x000000180c00728c */ /* 0x000fe2000bf45270 */
[----:B--2---:R-:W-:Y:S05]  /*2610*/  BRA.U !UP1, `(.L_x_58) ;  /* 0x0000000109047547 */ /* 0x004fea000b800000 */
[----:B-1----:R-:W-:Y:S05]  /*2620*/  BPT.TRAP 0x1 ;  /* 0x000000040000795c */ /* 0x002fea0000300000 */
.L_x_58:
[----:B------:R-:W2:Y:S01]  /*2630*/  S2UR UR22, SR_CgaCtaId ;  /* 0x00000000001679c3 */ /* 0x000ea20000008800 */
[----:B------:R-:W-:Y:S01]  /*2640*/  UMOV UR4, 0x400 ;  /* 0x0000040000047882 */ /* 0x000fe20000000000 */
[----:B------:R-:W-:Y:S05]  /*2650*/  IMAD.U32 R0, RZ, RZ, UR8 ;  /* 0x00000008ff007e24 */ /* 0x000fea000f8e00ff */
[----:B------:R-:W-:Y:S01]  /*2660*/  SHF.L.U32 R3, R0, 0x1f, RZ ;  /* 0x0000001f00037819 */ /* 0x000fe200000006ff */
[----:B------:R-:W-:Y:S01]  /*2670*/  HFMA2 R0, -RZ, RZ, 0, 0 ;  /* 0x00000000ff007431 */ /* 0x000fe200000001ff */
[----:B--2---:R-:W-:Y:S04]  /*2680*/  ULEA UR22, UR22, UR4, 0x18 ;  /* 0x0000000416167291 */ /* 0x004fe8000f8ec0ff */
[----:B------:R-:W-:Y:S09]  /*2690*/  ULEA UR4, UR14, UR22, 0x3 ;  /* 0x000000160e047291 */ /* 0x000ff2000f8e18ff */
[----:B------:R-:W2:Y:S02]  /*26a0*/  SYNCS.PHASECHK.TRANS64.TRYWAIT P0, [UR4+0x5820], R3 ;  /* 0x00582003ff0075a7 */ /* 0x000ea40008001104 */
[----:B--2---:R-:W-:Y:S05]  /*26b0*/  @!P0 BRA `(.L_x_59) ;  /* 0x000000c8002c8947 */ /* 0x004fea0003800000 */
.L_x_370:
[----:B------:R-:W-:Y:S01]  /*26c0*/  ULEA UR28, UR14, UR7, 0x7 ;  /* 0x000000070e1c7291 */ /* 0x000fe2000f8e38ff */
[----:B------:R-:W-:Y:S01]  /*26d0*/  R2UR UR4, R0 ;  /* 0x00000000000472ca */ /* 0x000fe200000e0000 */
[----:B------:R-:W-:Y:S02]  /*26e0*/  UISETP.NE.AND UP4, UPT, UR6, URZ, UPT ;  /* 0x000000ff0600728c */ /* 0x000fe4000bf85270 */
[----:B------:R-:W-:Y:S01]  /*26f0*/  UIADD3 UR14, UPT, UPT, UR14, 0x1, URZ ;  /* 0x000000010e0e7890 */ /* 0x000fe2000fffe0ff */
[----:B-1----:R-:W-:Y:S01]  /*2700*/  UMOV UR16, 0x0 ;  /* 0x0000000000107882 */ /* 0x002fe20000000000 */
[----:B------:R-:W-:Y:S02]  /*2710*/  UMOV UR17, 0x8100490 ;  /* 0x0810049000117882 */ /* 0x000fe40000000000 */
[----:B------:R-:W-:Y:S01]  /*2720*/  UISETP.NE.AND UP0, UPT, UR14, 0x3, UPT ;  /* 0x000000030e00788c */ /* 0x000fe2000bf05270 */
[----:B------:R-:W-:Y:S03]  /*2730*/  UMOV UR29, 0xc0004010 ;  /* 0xc0004010001d7882 */ /* 0x000fe60000000000 */
[----:B------:R-:W-:Y:S02]  /*2740*/  USEL UR20, URZ, 0x1, UP0 ;  /* 0x00000001ff147887 */ /* 0x000fe40008000000 */
[----:B------:R-:W-:Y:S01]  /*2750*/  USEL UR25, UR14, URZ, UP0 ;  /* 0x000000ff0e197287 */ /* 0x000fe20008000000 */
[----:B------:R1:W-:Y:S01]  /*2760*/  UTCHMMA gdesc[UR26], gdesc[UR28], tmem[UR4], tmem[UR16], idesc[UR17], !UPT ;  /* 0x00ff101c1a0075ea */ /* 0x0003e2000f800004 */
[----:B------:R-:W-:Y:S01]  /*2770*/  ULOP3.LUT UR20, UR8, UR20, URZ, 0x3c, !UPT ;  /* 0x0000001408147292 */ /* 0x000fe2000f8e3cff */
[----:B------:R-:W-:Y:S11]  /*2780*/  BRA.U UP4, `(.L_x_60) ;  /* 0x0000000104047547 */ /* 0x000ff6000b800000 */
[----:B-1----:R-:W-:Y:S05]  /*2790*/  BPT.TRAP 0x1 ;  /* 0x000000040000795c */ /* 0x002fea0000300000 */
.L_x_60:
[----:B-1----:R-:W-:Y:S09]  /*27a0*/  UIADD3 UR4, UPT, UPT, UR22, 0x5850, URZ ;  /* 0x0000585016047890 */ /* 0x002ff2000fffe0ff */
[----:B------:R1:W-:Y:S01]  /*27b0*/  UTCBAR [UR4], URZ ;  /* 0x000000ff040073e9 */ /* 0x0003e200080000ff */
[----:B------:R-:W-:Y:S05]  /*27c0*/  BRA.U UP5, `(.L_x_61) ;  /* 0x0000000105047547 */ /* 0x000fea000b800000 */
[----:B-1----:R-:W-:Y:S05]  /*27d0*/  BPT.TRAP 0x1 ;  /* 0x000000040000795c */ /* 0x002fea0000300000 */
.L_x_61:
[----:B------:R-:W-:Y:S01]  /*27e0*/  MOV R0, UR11 ;  /* 0x0000000b00007c02 */ /* 0x000fe20008000f00 */
[----:B------:R-:W-:Y:S03]  /*27f0*/  UISETP.NE.AND UP3, UPT, UR5, URZ, UPT ;  /* 0x000000ff0500728c */ /* 0x000fe6000bf65270 */
[----:B--2---:R-:W-:Y:S04]  /*2800*/  SHF.L.U32 R3, R0, 0x1f, RZ ;  /* 0x0000001f00037819 */ /* 0x004fe800000006ff */
[----:B------:R-:W2:Y:S02]  /*2810*/  SYNCS.PHASECHK.TRANS64.TRYWAIT P0, [UR22+0x58a8], R3 ;  /* 0x0058a803ff0075a7 */ /* 0x000ea40008001116 */
[----:B--2---:R-:W-:Y:S05]  /*2820*/  @!P0 BRA `(.L_x_62) ;  /* 0x000000c400e88947 */ /* 0x004fea0003800000 */
.L_x_372:
[----:B------:R-:W-:Y:S05]  /*2830*/  BRA.U UP3, `(.L_x_63) ;  /* 0x0000000103047547 */ /* 0x000fea000b800000 */
[----:B-1----:R-:W-:Y:S05]  /*2840*/  BPT.TRAP 0x1 ;  /* 0x000000040000795c */ /* 0x002fea0000300000 */
.L_x_63:
[----:B--2---:R-:W-:Y:S01]  /*2850*/  IMAD.U32 R0, RZ, RZ, UR10 ;  /* 0x0000000aff007e24 */ /* 0x004fe2000f8e00ff */
[----:B------:R-:W-:Y:S01]  /*2860*/  MOV R2, 0x180 ;  /* 0x0000018000027802 */ /* 0x000fe20000000f00 */
[----:B------:R-:W-:Y:S03]  /*2870*/  IMAD.MOV.U32 R3, RZ, RZ, 0xa0 ;  /* 0x000000a0ff037424 */ /* 0x000fe600078e00ff */
[----:B------:R-:W-:Y:S01]  /*2880*/  SHF.L.U32 R5, R0, 0x1f, RZ ;  /* 0x0000001f00057819 */ /* 0x000fe200000006ff */
[----:B------:R-:W-:Y:S03]  /*2890*/  HFMA2 R0, -RZ, RZ, 0, 1.0013580322265625e-05 ;  /* 0x000000a8ff007431 */ /* 0x000fe600000001ff */
[----:B------:R-:W2:Y:S02]  /*28a0*/  SYNCS.PHASECHK.TRANS64.TRYWAIT P0, [UR22+0x5868], R5 ;  /* 0x00586805ff0075a7 */ /* 0x000ea40008001116 */
[----:B--2---:R-:W-:Y:S05]  /*28b0*/  @!P0 BRA `(.L_x_64) ;  /* 0x000000c400dc8947 */ /* 0x004fea0003800000 */
.L_x_374:
[----:B------:R-:W-:Y:S01]  /*28c0*/  ULEA UR46, UR31, UR13, 0x7 ;  /* 0x0000000d1f2e7291 */ /* 0x000fe2000f8e38ff */
[----:B------:R-:W-:Y:S01]  /*28d0*/  R2UR UR16, R0 ;  /* 0x00000000001072ca */ /* 0x000fe200000e0000 */
[----:B------:R-:W-:Y:S01]  /*28e0*/  UISETP.NE.U32.AND UP0, UPT, UR30, URZ, UPT ;  /* 0x000000ff1e00728c */ /* 0x000fe2000bf05070 */
[----:B------:R-:W-:Y:S01]  /*28f0*/  IMAD.MOV.U32 R0, RZ, RZ, 0xb8 ;  /* 0x000000b8ff007424 */ /* 0x000fe200078e00ff */
[----:B------:R-:W-:Y:S01]  /*2900*/  UIADD3 UR44, UPT, UPT, UR46, 0x20, URZ ;  /* 0x000000202e2c7890 */ /* 0x000fe2000fffe0ff */
[----:B------:R-:W-:Y:S01]  /*2910*/  R2UR UR18, R3 ;  /* 0x00000000031272ca */ /* 0x000fe200000e0000 */
[----:B------:R-:W-:Y:S01]  /*2920*/  UIADD3 UR42, UPT, UPT, UR46, 0x40, URZ ;  /* 0x000000402e2a7890 */ /* 0x000fe2000fffe0ff */
[----:B------:R-:W-:Y:S01]  /*2930*/  R2UR UR19, R2 ;  /* 0x00000000021372ca */ /* 0x000fe200000e0000 */
[----:B------:R-:W-:Y:S01]  /*2940*/  UIADD3 UR40, UPT, UPT, UR46, 0x60, URZ ;  /* 0x000000602e287890 */ /* 0x000fe2000fffe0ff */
[----:B--2---:R-:W-:Y:S01]  /*2950*/  IMAD.MOV.U32 R4, RZ, RZ, 0x180 ;  /* 0x00000180ff047424 */ /* 0x004fe200078e00ff */
[----:B-1----:R-:W-:Y:S01]  /*2960*/  R2UR UR4, R0 ;  /* 0x00000000000472ca */ /* 0x002fe200000e0000 */
[----:B------:R-:W-:Y:S01]  /*2970*/  IMAD.MOV.U32 R3, RZ, RZ, 0xb0 ;  /* 0x000000b0ff037424 */ /* 0x000fe200078e00ff */
[----:B------:R-:W-:Y:S01]  /*2980*/  UMOV UR38, 0x0 ;  /* 0x0000000000267882 */ /* 0x000fe20000000000 */
[----:B------:R-:W-:Y:S01]  /*2990*/  IMAD.MOV.U32 R2, RZ, RZ, 0x180 ;  /* 0x00000180ff027424 */ /* 0x000fe200078e00ff */
[----:B------:R-:W-:Y:S01]  /*29a0*/  R2UR UR17, R4 ;  /* 0x00000000041172ca */ /* 0x000fe200000e0000 */
[----:B------:R-:W-:Y:S01]  /*29b0*/  IMAD.MOV.U32 R0, RZ, RZ, 0x180 ;  /* 0x00000180ff007424 */ /* 0x000fe200078e00ff */
[----:B------:R-:W-:Y:S01]  /*29c0*/  R2UR UR14, R3 ;  /* 0x00000000030e72ca */ /* 0x000fe200000e0000 */
[----:B------:R-:W-:Y:S01]  /*29d0*/  UMOV UR39, 0x8050490 ;  /* 0x0805049000277882 */ /* 0x000fe20000000000 */
[----:B------:R-:W-:Y:S01]  /*29e0*/  R2UR UR15, R2 ;  /* 0x00000000020f72ca */ /* 0x000fe200000e0000 */
[----:B------:R-:W-:Y:S01]  /*29f0*/  UMOV UR47, 0xc0004010 ;  /* 0xc0004010002f7882 */ /* 0x000fe20000000000 */
[----:B------:R-:W-:Y:S01]  /*2a00*/  R2UR UR8, R0 ;  /* 0x00000000000872ca */ /* 0x000fe200000e0000 */
[----:B------:R1:W-:Y:S01]  /*2a10*/  UTCHMMA tmem[UR18], gdesc[UR46], tmem[UR19], tmem[UR38], idesc[UR39], UP0 ;  /* 0x00ff262e120079ea */ /* 0x0003e20008000013 */
[----:B------:R-:W-:Y:S01]  /*2a20*/  UMOV UR34, 0x0 ;  /* 0x0000000000227882 */ /* 0x000fe20000000000 */
[----:B------:R-:W-:Y:S01]  /*2a30*/  UMOV UR35, 0x8050490 ;  /* 0x0805049000237882 */ /* 0x000fe20000000000 */
[----:B------:R-:W-:Y:S01]  /*2a40*/  UMOV UR45, 0xc0004010 ;  /* 0xc0004010002d7882 */ /* 0x000fe20000000000 */
[----:B------:R-:W-:Y:S01]  /*2a50*/  UMOV UR32, 0x0 ;  /* 0x0000000000207882 */ /* 0x000fe20000000000 */
[----:B------:R-:W-:Y:S01]  /*2a60*/  UMOV UR33, 0x8050490 ;  /* 0x0805049000217882 */ /* 0x000fe20000000000 */
[----:B------:R1:W-:Y:S01]  /*2a70*/  UTCHMMA tmem[UR16], gdesc[UR44], tmem[UR17], tmem[UR34], idesc[UR35], UPT ;  /* 0x00ff222c100079ea */ /* 0x0003e2000b800011 */
[----:B------:R-:W-:Y:S01]  /*2a80*/  UMOV UR43, 0xc0004010 ;  /* 0xc0004010002b7882 */ /* 0x000fe20000000000 */
[----:B------:R-:W-:Y:S01]  /*2a90*/  UMOV UR30, 0x0 ;  /* 0x00000000001e7882 */ /* 0x000fe20000000000 */
[----:B------:R-:W-:Y:S01]  /*2aa0*/  UMOV UR31, 0x8050490 ;  /* 0x08050490001f7882 */ /* 0x000fe20000000000 */
[----:B------:R-:W-:Y:S01]  /*2ab0*/  UMOV UR41, 0xc0004010 ;  /* 0xc000401000297882 */ /* 0x000fe20000000000 */
[----:B------:R1:W-:Y:S01]  /*2ac0*/  UTCHMMA tmem[UR14], gdesc[UR42], tmem[UR15], tmem[UR32], idesc[UR33], UPT ;  /* 0x00ff202a0e0079ea */ /* 0x0003e2000b80000f */
[----:B------:R1:W-:Y:S01]  /*2ad0*/  UTCHMMA tmem[UR4], gdesc[UR40], tmem[UR8], tmem[UR30], idesc[UR31], UPT ;  /* 0x00ff1e28040079ea */ /* 0x0003e2000b800008 */
[----:B------:R-:W-:Y:S05]  /*2ae0*/  BRA.U UP5, `(.L_x_65) ;  /* 0x0000000105047547 */ /* 0x000fea000b800000 */
[----:B-1----:R-:W-:Y:S05]  /*2af0*/  BPT.TRAP 0x1 ;  /* 0x000000040000795c */ /* 0x002fea0000300000 */
.L_x_65:
[----:B-1----:R-:W-:Y:S02]  /*2b00*/  UIADD3 UR4, UPT, UPT, UR22, 0x5898, URZ ;  /* 0x0000589816047890 */ /* 0x002fe4000fffe0ff */
[----:B------:R-:W-:Y:S07]  /*2b10*/  ULOP3.LUT UR11, UR11, 0x1, URZ, 0x3c, !UPT ;  /* 0x000000010b0b7892 */ /* 0x000fee000f8e3cff */
[----:B------:R1:W-:Y:S01]  /*2b20*/  UTCBAR [UR4], URZ ;  /* 0x000000ff040073e9 */ /* 0x0003e200080000ff */
[----:B------:R-:W-:Y:S05]  /*2b30*/  BRA.U !UP1, `(.L_x_66) ;  /* 0x0000000109047547 */ /* 0x000fea000b800000 */
[----:B-1----:R-:W-:Y:S05]  /*2b40*/  BPT.TRAP 0x1 ;  /* 0x000000040000795c */ /* 0x002fea0000300000 */
.L_x_66:
[----:B------:R-:W-:Y:S01]  /*2b50*/  ULEA UR18, UR23, UR22, 0x3 ;  /* 0x0000001617127291 */ /* 0x000fe2000f8e18ff */
[----:B------:R-:W-:Y:S01]  /*2b60*/  MOV R0, 0x80 ;  /* 0x0000008000007802 */ /* 0x000fe20000000f00 */
[----:B------:R-:W-:Y:S02]  /*2b70*/  UIADD3 UR14, UPT, UPT, UR26, 0x100, URZ ;  /* 0x000001001a0e7890 */ /* 0x000fe4000fffe0ff */
[----:B------:R-:W-:Y:S01]  /*2b80*/  UIADD3 UR8, UPT, UPT, UR18, 0x5838, URZ ;  /* 0x0000583812087890 */ /* 0x000fe2000fffe0ff */
[----:B-1----:R-:W-:Y:S01]  /*2b90*/  R2UR UR4, R0 ;  /* 0x00000000000472ca */ /* 0x002fe200000e0000 */
[----:B------:R-:W-:Y:S01]  /*2ba0*/  UIADD3 UR18, UPT, UPT, UR23, 0x1, URZ ;  /* 0x0000000117127890 */ /* 0x000fe2000fffe0ff */
[----:B------:R-:W-:Y:S01]  /*2bb0*/  UMOV UR29, 0xc0004010 ;  /* 0xc0004010001d7882 */ /* 0x000fe20000000000 */
[----:B------:R-:W-:Y:S02]  /*2bc0*/  UMOV UR16, 0x0 ;  /* 0x0000000000107882 */ /* 0x000fe40000000000 */
[----:B------:R-:W-:Y:S01]  /*2bd0*/  UISETP.NE.AND UP0, UPT, UR18, 0x3, UPT ;  /* 0x000000031200788c */ /* 0x000fe2000bf05270 */
[----:B------:R-:W-:Y:S02]  /*2be0*/  UMOV UR17, 0x8100490 ;  /* 0x0810049000117882 */ /* 0x000fe40000000000 */
[----:B------:R1:W-:Y:S01]  /*2bf0*/  UTCBAR [UR8], URZ ;  /* 0x000000ff080073e9 */ /* 0x0003e200080000ff */
[----:B------:R-:W-:Y:S01]  /*2c00*/  USEL UR18, UR18, URZ, UP0 ;  /* 0x000000ff12127287 */ /* 0x000fe20008000000 */
[----:B------:R-:W-:Y:S03]  /*2c10*/  UMOV UR15, 0xc0004010 ;  /* 0xc0004010000f7882 */ /* 0x000fe60000000000 */
[----:B------:R1:W-:Y:S01]  /*2c20*/  UTCHMMA gdesc[UR14], gdesc[UR28], tmem[UR4], tmem[UR16], idesc[UR17], !UPT ;  /* 0x00ff101c0e0075ea */ /* 0x0003e2000f800004 */
[----:B------:R-:W-:Y:S07]  /*2c30*/  BRA.U UP3, `(.L_x_67) ;  /* 0x0000000103047547 */ /* 0x000fee000b800000 */
[----:B-1----:R-:W-:Y:S05]  /*2c40*/  BPT.TRAP 0x1 ;  /* 0x000000040000795c */ /* 0x002fea0000300000 */
.L_x_67:
[----:B-1----:R-:W-:Y:S09]  /*2c50*/  UIADD3 UR4, UPT, UPT, UR22, 0x5860, URZ ;  /* 0x0000586016047890 */ /* 0x002ff2000fffe0ff */
[----:B------:R1:W-:Y:S01]  /*2c60*/  UTCBAR [UR4], URZ ;  /* 0x000000ff040073e9 */ /* 0x0003e200080000ff */
[----:B------:R-:W-:Y:S05]  /*2c70*/  BRA.U !UP1, `(.L_x_68) ;  /* 0x0000000109047547 */ /* 0x000fea000b800000 */
[----:B-1----:R-:W-:Y:S05]  /*2c80*/  BPT.TRAP 0x1 ;  /* 0x000000040000795c */ /* 0x002fea0000300000 */
.L_x_68:
[----:B------:R-:W-:Y:S02]  /*2c90*/  ULEA UR8, UR18, UR22, 0x3 ;  /* 0x0000001612087291 */ /* 0x000fe4000f8e18ff */
[----:B------:R-:W-:Y:S02]  /*2ca0*/  UIADD3 UR18, UPT, UPT, UR18, 0x1, URZ ;  /* 0x0000000112127890 */ /* 0x000fe4000fffe0ff */
[----:B-1----:R-:W-:Y:S02]  /*2cb0*/  UIADD3 UR4, UPT, UPT, UR8, 0x5838, URZ ;  /* 0x0000583808047890 */ /* 0x002fe4000fffe0ff */
[----:B------:R-:W-:Y:S04]  /*2cc0*/  UISETP.NE.AND UP0, UPT, UR18, 0x3, UPT ;  /* 0x000000031200788c */ /* 0x000fe8000bf05270 */
[----:B------:R-:W-:Y:S03]  /*2cd0*/  USEL UR23, UR18, URZ, UP0 ;  /* 0x000000ff12177287 */ /* 0x000fe60008000000 */
[----:B------:R1:W-:Y:S01]  /*2ce0*/  UTCBAR [UR4], URZ ;  /* 0x000000ff040073e9 */ /* 0x0003e200080000ff */
[----:B------:R-:W-:Y:S08]  /*2cf0*/  BRA.U !UP1, `(.L_x_69) ;  /* 0x0000000109047547 */ /* 0x000ff0000b800000 */
[----:B-1----:R-:W-:Y:S05]  /*2d00*/  BPT.TRAP 0x1 ;  /* 0x000000040000795c */ /* 0x002fea0000300000 */
.L_x_69:
[----:B-1----:R-:W-:Y:S01]  /*2d10*/  ULEA UR4, UR25, UR22, 0x3 ;  /* 0x0000001619047291 */ /* 0x002fe2000f8e18ff */
[----:B------:R-:W-:Y:S04]  /*2d20*/  MOV R0, UR20 ;  /* 0x0000001400007c02 */ /* 0x000fe80008000f00 */
[----:B------:R-:W-:Y:S04]  /*2d30*/  SHF.L.U32 R3, R0, 0x1f, RZ ;  /* 0x0000001f00037819 */ /* 0x000fe800000006ff */
[----:B------:R-:W1:Y:S02]  /*2d40*/  SYNCS.PHASECHK.TRANS64.TRYWAIT P0, [UR4+0x5820], R3 ;  /* 0x00582003ff0075a7 */ /* 0x000e640008001104 */
[----:B-1----:R-:W-:Y:S05]  /*2d50*/  @!P0 BRA `(.L_x_70) ;  /* 0x000000c000cc8947 */ /* 0x002fea0003800000 */
.L_x_376:
[----:B------:R-:W-:Y:S04]  /*2d60*/  UISETP.NE.AND UP0, UPT, UR25, 0x2, UPT ;  /* 0x000000021900788c */ /* 0x000fe8000bf05270 */
[----:B------:R-:W-:Y:S04]  /*2d70*/  USEL UR8, URZ, 0x1, UP0 ;  /* 0x00000001ff087887 */ /* 0x000fe80008000000 */
[----:B------:R-:W-:Y:S01]  /*2d80*/  ULOP3.LUT UR8, UR20, UR8, URZ, 0x3c, !UPT ;  /* 0x0000000814087292 */ /* 0x000fe2000f8e3cff */
[----:B------:R-:W-:Y:S11]  /*2d90*/  BRA.U UP5, `(.L_x_71) ;  /* 0x0000000105047547 */ /* 0x000ff6000b800000 */
[----:B------:R-:W-:Y:S05]  /*2da0*/  BPT.TRAP 0x1 ;  /* 0x000000040000795c */ /* 0x000fea0000300000 */
.L_x_71:
[----:B-1----:R-:W-:Y:S04]  /*2db0*/  MOV R0, UR11 ;  /* 0x0000000b00007c02 */ /* 0x002fe80008000f00 */
[----:B------:R-:W-:Y:S04]  /*2dc0*/  SHF.L.U32 R3, R0, 0x1f, RZ ;  /* 0x0000001f00037819 */ /* 0x000fe800000006ff */
[----:B------:R-:W1:Y:S02]  /*2dd0*/  SYNCS.PHASECHK.TRANS64.TRYWAIT P0, [UR22+0x58a0], R3 ;  /* 0x0058a003ff0075a7 */ /* 0x000e640008001116 */
[----:B-1----:R-:W-:Y:S05]  /*2de0*/  @!P0 BRA `(.L_x_72) ;  /* 0x000000c000c08947 */ /* 0x002fea0003800000 */
.L_x_378:
[----:B------:R-:W-:Y:S05]  /*2df0*/  BRA.U UP4, `(.L_x_73) ;  /* 0x0000000104047547 */ /* 0x000fea000b800000 */
[----:B------:R-:W-:Y:S05]  /*2e00*/  BPT.TRAP 0x1 ;  /* 0x000000040000795c */ /* 0x000fea0000300000 */
.L_x_73:
[----:B------:R-:W-:Y:S01]  /*2e10*/  ULOP3.LUT UR21, UR9, 0x1, URZ, 0x3c, !UPT ;  /* 0x0000000109157892 */ /* 0x000fe2000f8e3cff */
[----:B------:R-:W-:Y:S02]  /*2e20*/  HFMA2 R2, -RZ, RZ, 0, 1.52587890625e-05 ;  /* 0x00000100ff027431 */ /* 0x000fe400000001ff */
[----:B-1----:R-:W-:Y:S03]  /*2e30*/  IMAD.MOV.U32 R3, RZ, RZ, 0x20 ;  /* 0x00000020ff037424 */ /* 0x002fe600078e00ff */
[----:B------:R-:W-:Y:S05]  /*2e40*/  IMAD.U32 R0, RZ, RZ, UR21 ;  /* 0x00000015ff007e24 */ /* 0x000fea000f8e00ff */
[----:B------:R-:W-:Y:S02]  /*2e50*/  SHF.L.U32 R5, R0, 0x1f, RZ ;  /* 0x0000001f00057819 */ /* 0x000fe400000006ff */
[----:B------:R-:W-:Y:S02]  /*2e60*/  MOV R0, 0x28 ;  /* 0x0000002800007802 */ /* 0x000fe40000000f00 */
[----:B------:R-:W1:Y:S02]  /*2e70*/  SYNCS.PHASECHK.TRANS64.TRYWAIT P0, [UR22+0x5858], R5 ;  /* 0x00585805ff0075a7 */ /* 0x000e640008001116 */
[----:B-1----:R-:W-:Y:S05]  /*2e80*/  @!P0 BRA `(.L_x_74) ;  /* 0x000000c000b08947 */ /* 0x002fea0003800000 */
.L_x_380:
[----:B------:R-:W-:Y:S01]  /*2e90*/  ULEA UR44, UR25, UR13, 0x7 ;  /* 0x0000000d192c7291 */ /* 0x000fe2000f8e38ff */
[----:B------:R-:W-:Y:S01]  /*2ea0*/  R2UR UR17, R0 ;  /* 0x00000000001172ca */ /* 0x000fe200000e0000 */
[----:B------:R-:W-:Y:S01]  /*2eb0*/  IMAD.MOV.U32 R0, RZ, RZ, 0x38 ;  /* 0x00000038ff007424 */ /* 0x000fe200078e00ff */
[----:B------:R-:W-:Y:S01]  /*2ec0*/  R2UR UR19, R3 ;  /* 0x00000000031372ca */ /* 0x000fe200000e0000 */
[----:B------:R-:W-:Y:S01]  /*2ed0*/  UIADD3 UR42, UPT, UPT, UR44, 0x20, URZ ;  /* 0x000000202c2a7890 */ /* 0x000fe2000fffe0ff */
[----:B------:R-:W-:Y:S01]  /*2ee0*/  R2UR UR20, R2 ;  /* 0x00000000021472ca */ /* 0x000fe200000e0000 */
[----:B------:R-:W-:Y:S01]  /*2ef0*/  UIADD3 UR40, UPT, UPT, UR44, 0x40, URZ ;  /* 0x000000402c287890 */ /* 0x000fe2000fffe0ff */
[----:B-1----:R-:W-:Y:S01]  /*2f00*/  IMAD.MOV.U32 R4, RZ, RZ, 0x100 ;  /* 0x00000100ff047424 */ /* 0x002fe200078e00ff */
[----:B------:R-:W-:Y:S01]  /*2f10*/  UIADD3 UR38, UPT, UPT, UR44, 0x60, URZ ;  /* 0x000000602c267890 */ /* 0x000fe2000fffe0ff */
[----:B------:R-:W-:Y:S01]  /*2f20*/  R2UR UR4, R0 ;  /* 0x00000000000472ca */ /* 0x000fe200000e0000 */
        /* <DEDUP_REMOVED lines=10> */
[----:B------:R1:W-:Y:S01]  /*2fd0*/  UTCHMMA tmem[UR19], gdesc[UR44], tmem[UR20], tmem[UR34], idesc[UR35], UPT ;  /* 0x00ff222c130079ea */ /* 0x0003e2000b800014 */
        /* <DEDUP_REMOVED lines=14> */
.L_x_75:
[----:B-1----:R-:W-:Y:S02]  /*30c0*/  UIADD3 UR4, UPT, UPT, UR22, 0x5890, URZ ;  /* 0x0000589016047890 */ /* 0x002fe4000fffe0ff */
[----:B------:R-:W-:Y:S02]  /*30d0*/  UIADD3 UR14, UPT, UPT, UR25, 0x1, URZ ;  /* 0x00000001190e7890 */ /* 0x000fe4000fffe0ff */
[----:B------:R-:W-:Y:S02]  /*30e0*/  ULOP3.LUT UR15, UR10, 0x1, URZ, 0x3c, !UPT ;  /* 0x000000010a0f7892 */ /* 0x000fe4000f8e3cff */
[----:B------:R-:W-:Y:S01]  /*30f0*/  UISETP.NE.AND UP0, UPT, UR14, 0x3, UPT ;  /* 0x000000030e00788c */ /* 0x000fe2000bf05270 */
[----:B------:R-:W-:Y:S02]  /*3100*/  UMOV UR30, 0x1 ;  /* 0x00000001001e7882 */ /* 0x000fe40000000000 */
[----:B------:R2:W-:Y:S01]  /*3110*/  UTCBAR [UR4], URZ ;  /* 0x000000ff040073e9 */ /* 0x0005e200080000ff */
[----:B------:R-:W-:Y:S01]  /*3120*/  USEL UR14, UR14, URZ, UP0 ;  /* 0x000000ff0e0e7287 */ /* 0x000fe20008000000 */
[----:B------:R-:W-:Y:S01]  /*3130*/  UMOV UR31, UR25 ;  /* 0x00000019001f7c82 */ /* 0x000fe20008000000 */
[----:B------:R-:W-:Y:S10]  /*3140*/  BRA.U UP2, `(.L_x_76) ;  /* 0xfffffff502207547 */ /* 0x000ff4000b83ffff */
.L_x_57:
[----:B------:R-:W-:Y:S04]  /*3150*/  BSSY.RECONVERGENT B0, `(.L_x_77) ;  /* 0x0000003000007945 */ /* 0x000fe80003800200 */
[----:B------:R-:W-:Y:S05]  /*3160*/  @!P4 BRA `(.L_x_78) ;  /* 0x000000000004c947 */ /* 0x000fea0003800000 */
[----:B-12---:R-:W-:Y:S05]  /*3170*/  BPT.TRAP 0x1 ;  /* 0x000000040000795c */ /* 0x006fea0000300000 */
.L_x_78:
[----:B-12---:R-:W-:Y:S05]  /*3180*/  BSYNC.RECONVERGENT B0 ;  /* 0x0000000000007941 */ /* 0x006fea0003800200 */
.L_x_77:
[----:B------:R-:W-:Y:S01]  /*3190*/  UIADD3 UR4, UPT, UPT, UR22, 0x5810, URZ ;  /* 0x0000581016047890 */ /* 0x000fe2000fffe0ff */
[----:B------:R-:W-:Y:S08]  /*31a0*/  BSSY.RECONVERGENT B0, `(.L_x_79) ;  /* 0x0000004000007945 */ /* 0x000ff00003800200 */
[----:B------:R1:W-:Y:S01]  /*31b0*/  UTCBAR [UR4], URZ ;  /* 0x000000ff040073e9 */ /* 0x0003e200080000ff */
[----:B------:R-:W-:Y:S05]  /*31c0*/  @!P4 BRA `(.L_x_80) ;  /* 0x000000000004c947 */ /* 0x000fea0003800000 */
[----:B-1----:R-:W-:Y:S05]  /*31d0*/  BPT.TRAP 0x1 ;  /* 0x000000040000795c */ /* 0x002fea0000300000 */
.L_x_80:
[----:B-1----:R-:W-:Y:S05]  /*31e0*/  BSYNC.RECONVERGENT B0 ;  /* 0x0000000000007941 */ /* 0x002fea0003800200 */
.L_x_79:
[----:B------:R-:W-:-:S09]  /*31f0*/  UIADD3 UR4, UPT, UPT, UR22, 0x5818, URZ ;  /* 0x0000581816047890 */ /* 0x000fd2000fffe0ff */
[----:B------:R1:W-:Y:S01]  /*3200*/  UTCBAR [UR4], URZ ;  /* 0x000000ff040073e9 */ /* 0x0003e200080000ff */
[----:B------:R-:W-:Y:S05]  /*3210*/  BRA.U UP5, `(.L_x_81) ;  /* 0x0000000105047547 */ /* 0x000fea000b800000 */
[----:B-1----:R-:W-:Y:S05]  /*3220*/  BPT.TRAP 0x1 ;  /* 0x000000040000795c */ /* 0x002fea0000300000 */
.L_x_81:
[----:B------:R-:W-:-:S04]  /*3230*/  MOV R3, UR11 ;  /* 0x0000000b00037c02 */ /* 0x000fc80008000f00 */
[----:B------:R-:W-:-:S04]  /*3240*/  SHF.L.U32 R3, R3, 0x1f, RZ ;  /* 0x0000001f03037819 */ /* 0x000fc800000006ff */
[----:B------:R-:W2:Y:S02]  /*3250*/  SYNCS.PHASECHK.TRANS64.TRYWAIT P0, [UR22+0x58a8], R3 ;  /* 0x0058a803ff0075a7 */ /* 0x000ea40008001116 */
[----:B--2---:R-:W-:Y:S05]  /*3260*/  @!P0 BRA `(.L_x_82) ;  /* 0x000000bc00d08947 */ /* 0x004fea0003800000 */
.L_x_382:
[----:B------:R-:W-:Y:S05]  /*3270*/  BRA.U UP3, `(.L_x_83) ;  /* 0x0000000103047547 */ /* 0x000fea000b800000 */
[----:B-1----:R-:W-:Y:S05]  /*3280*/  BPT.TRAP 0x1 ;  /* 0x000000040000795c */ /* 0x002fea0000300000 */
.L_x_83:
[----:B------:R-:W-:Y:S02]  /*3290*/  IMAD.U32 R5, RZ, RZ, UR15 ;  /* 0x0000000fff057e24 */ /* 0x000fe4000f8e00ff */
[----:B------:R-:W-:Y:S02]  /*32a0*/  HFMA2 R2, -RZ, RZ, 0, 2.288818359375e-05 ;  /* 0x00000180ff027431 */ /* 0x000fe400000001ff */
[----:B--2---:R-:W-:Y:S01]  /*32b0*/  IMAD.MOV.U32 R3, RZ, RZ, 0xa0 ;  /* 0x000000a0ff037424 */ /* 0x004fe200078e00ff */
[----:B------:R-:W-:Y:S02]  /*32c0*/  MOV R0, 0xa8 ;  /* 0x000000a800007802 */ /* 0x000fe40000000f00 */
[----:B------:R-:W-:-:S04]  /*32d0*/  SHF.L.U32 R5, R5, 0x1f, RZ ;  /* 0x0000001f05057819 */ /* 0x000fc800000006ff */
[----:B------:R-:W2:Y:S02]  /*32e0*/  SYNCS.PHASECHK.TRANS64.TRYWAIT P0, [UR22+0x5868], R5 ;  /* 0x00586805ff0075a7 */ /* 0x000ea40008001116 */
[----:B--2---:R-:W-:Y:S05]  /*32f0*/  @!P0 BRA `(.L_x_84) ;  /* 0x000000bc00c48947 */ /* 0x004fea0003800000 */
.L_x_384:
[----:B------:R-:W-:Y:S01]  /*3300*/  R2UR UR16, R0 ;  /* 0x00000000001072ca */ /* 0x000fe200000e0000 */
[----:B------:R-:W-:Y:S01]  /*3310*/  IMAD.MOV.U32 R0, RZ, RZ, 0xb8 ;  /* 0x000000b8ff007424 */ /* 0x000fe200078e00ff */
[----:B------:R-:W-:Y:S01]  /*3320*/  R2UR UR18, R3 ;  /* 0x00000000031272ca */ /* 0x000fe200000e0000 */
[----:B--2---:R-:W-:Y:S01]  /*3330*/  IMAD.MOV.U32 R4, RZ, RZ, 0x180 ;  /* 0x00000180ff047424 */ /* 0x004fe200078e00ff */
[----:B------:R-:W-:Y:S01]  /*3340*/  R2UR UR19, R2 ;  /* 0x00000000021372ca */ /* 0x000fe200000e0000 */
[----:B------:R-:W-:Y:S01]  /*3350*/  IMAD.MOV.U32 R3, RZ, RZ, 0xb0 ;  /* 0x000000b0ff037424 */ /* 0x000fe200078e00ff */
[----:B-1----:R-:W-:Y:S01]  /*3360*/  R2UR UR4, R0 ;  /* 0x00000000000472ca */ /* 0x002fe200000e0000 */
[----:B------:R-:W-:Y:S01]  /*3370*/  IMAD.MOV.U32 R2, RZ, RZ, 0x180 ;  /* 0x00000180ff027424 */ /* 0x000fe200078e00ff */
[----:B------:R-:W-:Y:S01]  /*3380*/  R2UR UR17, R4 ;  /* 0x00000000041172ca */ /* 0x000fe200000e0000 */
[----:B------:R-:W-:Y:S01]  /*3390*/  IMAD.MOV.U32 R0, RZ, RZ, 0x180 ;  /* 0x00000180ff007424 */ /* 0x000fe200078e00ff */
[----:B------:R-:W-:Y:S01]  /*33a0*/  ULEA UR28, UR25, UR13, 0x7 ;  /* 0x0000000d191c7291 */ /* 0x000fe2000f8e38ff */
[----:B------:R-:W-:Y:S01]  /*33b0*/  R2UR UR12, R3 ;  /* 0x00000000030c72ca */ /* 0x000fe200000e0000 */
[----:B------:R-:W-:Y:S01]  /*33c0*/  UISETP.NE.U32.AND UP0, UPT, UR30, URZ, UPT ;  /* 0x000000ff1e00728c */ /* 0x000fe2000bf05070 */
        /* <DEDUP_REMOVED lines=14> */
[----:B------:R1:W-:Y:S01]  /*34b0*/  UTCHMMA tmem[UR18], gdesc[UR28], tmem[UR19], tmem[UR38], idesc[UR39], UP0 ;  /* 0x00ff261c120079ea */ /* 0x0003e20008000013 */
        /* <DEDUP_REMOVED lines=8> */
.L_x_85:
[----:B-1----:R-:W-:-:S09]  /*3540*/  UIADD3 UR4, UPT, UPT, UR22, 0x5898, URZ ;  /* 0x0000589816047890 */ /* 0x002fd2000fffe0ff */
[----:B------:R1:W-:Y:S01]  /*3550*/  UTCBAR [UR4], URZ ;  /* 0x000000ff040073e9 */ /* 0x0003e200080000ff */
[----:B------:R-:W-:Y:S05]  /*3560*/  BRA.U !UP1, `(.L_x_86) ;  /* 0x0000000109047547 */ /* 0x000fea000b800000 */
[----:B-1----:R-:W-:Y:S05]  /*3570*/  BPT.TRAP 0x1 ;  /* 0x000000040000795c */ /* 0x002fea0000300000 */
.L_x_86:
[----:B-1----:R-:W-:-:S04]  /*3580*/  ULEA UR4, UR23, UR22, 0x3 ;  /* 0x0000001617047291 */ /* 0x002fc8000f8e18ff */
[----:B------:R-:W-:-:S09]  /*3590*/  UIADD3 UR4, UPT, UPT, UR4, 0x5838, URZ ;  /* 0x0000583804047890 */ /* 0x000fd2000fffe0ff */
[----:B------:R1:W-:Y:S01]  /*35a0*/  UTCBAR [UR4], URZ ;  /* 0x000000ff040073e9 */ /* 0x0003e200080000ff */
[----:B------:R-:W-:Y:S05]  /*35b0*/  BRA.U UP4, `(.L_x_87) ;  /* 0x0000000104047547 */ /* 0x000fea000b800000 */
[----:B-1----:R-:W-:Y:S05]  /*35c0*/  BPT.TRAP 0x1 ;  /* 0x000000040000795c */ /* 0x002fea0000300000 */
.L_x_87:
[----:B-1----:R-:W-:-:S09]  /*35d0*/  UIADD3 UR4, UPT, UPT, UR22, 0x5850, URZ ;  /* 0x0000585016047890 */ /* 0x002fd2000fffe0ff */
[----:B------:R1:W-:Y:S01]  /*35e0*/  UTCBAR [UR4], URZ ;  /* 0x000000ff040073e9 */ /* 0x0003e200080000ff */
[----:B------:R-:W-:Y:S05]  /*35f0*/  BRA.U UP3, `(.L_x_88) ;  /* 0x0000000103047547 */ /* 0x000fea000b800000 */
[----:B-1----:R-:W-:Y:S05]  /*3600*/  BPT.TRAP 0x1 ;  /* 0x000000040000795c */ /* 0x002fea0000300000 */
.L_x_88:
[----:B------:R-:W-:Y:S01]  /*3610*/  UIADD3 UR22, UPT, UPT, UR22, 0x5860, URZ ;  /* 0x0000586016167890 */ /* 0x000fe2000fffe0ff */
[----:B------:R-:W-:Y:S01]  /*3620*/  LOP3.LUT R6, R6, 0x1, RZ, 0x3c, !PT ;  /* 0x0000000106067812 */ /* 0x000fe200078e3cff */
[----:B------:R-:W-:Y:S02]  /*3630*/  UIADD3 UR12, UPT, UPT, UR24, 0x2, URZ ;  /* 0x00000002180c7890 */ /* 0x000fe4000fffe0ff */
[----:B------:R-:W-:-:S05]  /*3640*/  ULOP3.LUT UR11, UR11, 0x1, URZ, 0x3c, !UPT ;  /* 0x000000010b0b7892 */ /* 0x000fca000f8e3cff */
[----:B------:R2:W-:Y:S01]  /*3650*/  UTCBAR [UR22], URZ ;  /* 0x000000ff160073e9 */ /* 0x0005e200080000ff */
[----:B------:R-:W-:Y:S02]  /*3660*/  NOP ;  /* 0x0000000000007918 */ /* 0x000fe40000000000 */
.L_x_29:
[----:B------:R-:W3:Y:S01]  /*3670*/  LDCU UR15, c[0x0][0x370] ;  /* 0x00006e00ff0f77ac */ /* 0x000ee20008000800 */
[----:B-1----:R-:W1:Y:S01]  /*3680*/  LDCU UR4, c[0x0][0x900] ;  /* 0x00012000ff0477ac */ /* 0x002e620008000800 */
[----:B---3--:R-:W-:-:S04]  /*3690*/  UIADD3 UR36, UPT, UPT, UR15, UR36, URZ ;  /* 0x000000240f247290 */ /* 0x008fc8000fffe0ff */
[----:B-1----:R-:W-:-:S09]  /*36a0*/  UISETP.GE.AND UP0, UPT, UR36, UR4, UPT ;  /* 0x000000042400728c */ /* 0x002fd2000bf06270 */
[----:B------:R-:W-:Y:S05]  /*36b0*/  BRA.U !UP0, `(.L_x_89) ;  /* 0xffffffe108887547 */ /* 0x000fea000b83ffff */
[----:B--2---:R-:W-:Y:S05]  /*36c0*/  EXIT ;  /* 0x000000000000794d */ /* 0x004fea0003800000 */
.L_x_28:
[----:B------:R-:W-:-:S08]  /*36d0*/  NOP ;  /* 0x0000000000007918 */ /* 0x000fd00000000000 */
[----:B------:R-:W1:-:S00]  /*36e0*/  USETMAXREG.DEALLOC.CTAPOOL 0x60 ;  /* 0x00000060000079c8 */ /* 0x000e4000080e0500 */
[----:B-1----:R-:W1:Y:S01]  /*36f0*/  LDC R0, c[0x0][0x900] ;  /* 0x00024000ff007b82 */ /* 0x002e620000000800 */
[----:B------:R-:W-:Y:S02]  /*3700*/  MOV R30, UR36 ;  /* 0x00000024001e7c02 */ /* 0x000fe40008000f00 */
[----:B-1----:R-:W-:-:S13]  /*3710*/  ISETP.LE.AND P0, PT, R0, UR36, PT ;  /* 0x0000002400007c0c */ /* 0x002fda000bf03270 */
[----:B------:R-:W-:Y:S05]  /*3720*/  @P0 EXIT ;  /* 0x000000000000094d */ /* 0x000fea0003800000 */
[----:B------:R-:W1:Y:S01]  /*3730*/  S2UR UR4, SR_CTAID.Z ;  /* 0x00000000000479c3 */ /* 0x000e620000002700 */
[----:B------:R-:W2:Y:S01]  /*3740*/  S2R R3, SR_CTAID.Y ;  /* 0x0000000000037919 */ /* 0x000ea20000002600 */
[----:B------:R-:W1:Y:S01]  /*3750*/  LDCU UR36, c[0x0][0x370] ;  /* 0x00006e00ff2477ac */ /* 0x000e620008000800 */
[----:B------:R-:W-:Y:S01]  /*3760*/  LOP3.LUT P0, R29, R24, 0x7f, RZ, 0xc0, !PT ;  /* 0x0000007f181d7812 */ /* 0x000fe2000780c0ff */
[----:B------:R-:W-:Y:S01]  /*3770*/  HFMA2 R27, -RZ, RZ, 0, 0 ;  /* 0x00000000ff1b7431 */ /* 0x000fe200000001ff */
[----:B------:R-:W-:Y:S01]  /*3780*/  BSSY B8, `(.L_x_90) ;  /* 0x0000558000087945 */ /* 0x000fe20003800000 */
[----:B------:R-:W3:Y:S01]  /*3790*/  LDCU UR5, c[0x0][0x374] ;  /* 0x00006e80ff0577ac */ /* 0x000ee20008000800 */
[----:B------:R-:W-:Y:S02]  /*37a0*/  IMAD.MOV.U32 R28, RZ, RZ, 0x1 ;  /* 0x00000001ff1c7424 */ /* 0x000fe400078e00ff */
[----:B------:R-:W-:Y:S01]  /*37b0*/  IMAD.MOV.U32 R22, RZ, RZ, RZ ;  /* 0x000000ffff167224 */ /* 0x000fe200078e00ff */
[----:B------:R-:W4:Y:S01]  /*37c0*/  LDCU.64 UR44, c[0x0][0x358] ;  /* 0x00006b00ff2c77ac */ /* 0x000f220008000a00 */
[----:B------:R-:W-:Y:S01]  /*37d0*/  UMOV UR43, URZ ;  /* 0x000000ff002b7c82 */ /* 0x000fe20008000000 */
[----:B------:R-:W-:Y:S01]  /*37e0*/  UMOV UR42, URZ ;  /* 0x000000ff002a7c82 */ /* 0x000fe20008000000 */
[----:B-1----:R-:W-:-:S04]  /*37f0*/  UIMAD UR4, UR36, UR4, URZ ;  /* 0x00000004240472a4 */ /* 0x002fc8000f8e02ff */
[----:B------:R-:W-:-:S04]  /*3800*/  UIADD3 UR4, UPT, UPT, URZ, -UR4, URZ ;  /* 0x80000004ff047290 */ /* 0x000fc8000fffe0ff */
[----:B---3--:R-:W-:Y:S01]  /*3810*/  UIMAD UR4, UR4, UR5, URZ ;  /* 0x00000005040472a4 */ /* 0x008fe2000f8e02ff */
[----:B--2---:R-:W-:-:S05]  /*3820*/  IMAD R0, R3, UR36, R30 ;  /* 0x0000002403007c24 */ /* 0x004fca000f8e021e */
[----:B------:R-:W-:-:S04]  /*3830*/  ISETP.NE.OR P0, PT, R0, UR4, P0 ;  /* 0x0000000400007c0c */ /* 0x000fc80008705670 */
[----:B----4-:R-:W-:-:S09]  /*3840*/  P2R R31, PR, RZ, 0x1 ;  /* 0x00000001ff1f7803 */ /* 0x010fd20000000000 */
.L_x_216:
[----:B------:R-:W-:Y:S05]  /*3850*/  YIELD ;  /* 0x0000000000007946 */ /* 0x000fea0003800000 */
[----:B------:R-:W1:Y:S01]  /*3860*/  LDC R7, c[0x0][0x904] ;  /* 0x00024100ff077b82 */ /* 0x000e620000000800 */
[----:B--2---:R-:W2:Y:S01]  /*3870*/  LDCU.64 UR4, c[0x0][0x908] ;  /* 0x00012100ff0477ac */ /* 0x004ea20008000a00 */
[----:B------:R-:W-:Y:S01]  /*3880*/  BSSY B7, `(.L_x_91) ;  /* 0x0000543000077945 */ /* 0x000fe20003800000 */
[----:B---3--:R-:W3:Y:S05]  /*3890*/  LDCU.64 UR6, c[0x0][0x920] ;  /* 0x00012400ff0677ac */ /* 0x008eea0008000a00 */
[----:B----4-:R-:W4:Y:S08]  /*38a0*/  LDC.64 R4, c[0x0][0x918] ;  /* 0x00024600ff047b82 */ /* 0x010f300000000a00 */
[----:B-----5:R-:W5:Y:S01]  /*38b0*/  LDC.64 R2, c[0x0][0x910] ;  /* 0x00024400ff027b82 */ /* 0x020f620000000a00 */
[----:B--2---:R-:W-:Y:S01]  /*38c0*/  IMAD.HI.U32 R9, R30, UR4, RZ ;  /* 0x000000041e097c27 */ /* 0x004fe2000f8e00ff */
[----:B------:R-:W2:Y:S04]  /*38d0*/  LDCU UR4, c[0x0][0x380] ;  /* 0x00007000ff0477ac */ /* 0x000ea80008000800 */
[----:B------:R-:W-:-:S02]  /*38e0*/  SHF.R.U32.HI R9, RZ, UR5, R9 ;  /* 0x00000005ff097c19 */ /* 0x000fc40008011609 */
[----:B-1----:R-:W-:-:S04]  /*38f0*/  ISETP.NE.AND P0, PT, R7, 0x1, PT ;  /* 0x000000010700780c */ /* 0x002fc80003f05270 */
[----:B------:R-:W-:Y:S02]  /*3900*/  SEL R26, R30, R9, !P0 ;  /* 0x000000091e1a7207 */ /* 0x000fe40004000000 */
[----:B----4-:R-:W-:-:S03]  /*3910*/  ISETP.NE.AND P0, PT, R5, 0x1, PT ;  /* 0x000000010500780c */ /* 0x010fc60003f05270 */
[----:B---3--:R-:W-:-:S04]  /*3920*/  IMAD.HI.U32 R25, R26, UR6, RZ ;  /* 0x000000061a197c27 */ /* 0x008fc8000f8e00ff */
[----:B------:R-:W-:Y:S01]  /*3930*/  IMAD.MOV R0, RZ, RZ, -R26 ;  /* 0x000000ffff007224 */ /* 0x000fe200078e0a1a */
[----:B------:R-:W-:-:S03]  /*3940*/  SHF.R.U32.HI R25, RZ, UR7, R25 ;  /* 0x00000007ff197c19 */ /* 0x000fc60008011619 */
[----:B------:R-:W-:Y:S01]  /*3950*/  IMAD R0, R7, R0, R30 ;  /* 0x0000000007007224 */ /* 0x000fe200078e021e */
[----:B------:R-:W-:Y:S02]  /*3960*/  SEL R25, R26, R25, !P0 ;  /* 0x000000191a197207 */ /* 0x000fe40004000000 */
[----:B-----5:R-:W-:-:S03]  /*3970*/  ISETP.NE.AND P0, PT, R2, 0x1, PT ;  /* 0x000000010200780c */ /* 0x020fc60003f05270 */
[----:B------:R-:W-:-:S05]  /*3980*/  IMAD.HI.U32 R3, R25, R3, RZ ;  /* 0x0000000319037227 */ /* 0x000fca00078e00ff */
[----:B------:R-:W-:Y:S01]  /*3990*/  SHF.R.U32.HI R4, RZ, R4, R3 ;  /* 0x00000004ff047219 */ /* 0x000fe20000011603 */
[----:B------:R-:W-:-:S03]  /*39a0*/  IMAD.SHL.U32 R3, R0, 0x100, RZ ;  /* 0x0000010000037824 */ /* 0x000fc600078e00ff */
[----:B------:R-:W-:Y:S02]  /*39b0*/  SEL R0, R25, R4, !P0 ;  /* 0x0000000419007207 */ /* 0x000fe40004000000 */
[----:B--2---:R-:W-:Y:S01]  /*39c0*/  ISETP.GE.AND P0, PT, R3, UR4, PT ;  /* 0x0000000403007c0c */ /* 0x004fe2000bf06270 */
[--C-:B------:R-:W-:Y:S02]  /*39d0*/  IMAD.MOV R3, RZ, RZ, -R25.reuse ;  /* 0x000000ffff037224 */ /* 0x100fe400078e0a19 */
[----:B------:R-:W-:Y:S02]  /*39e0*/  IMAD.MOV R0, RZ, RZ, -R0 ;  /* 0x000000ffff007224 */ /* 0x000fe400078e0a00 */
[----:B------:R-:W-:Y:S02]  /*39f0*/  IMAD R26, R5, R3, R26 ;  /* 0x00000003051a7224 */ /* 0x000fe400078e021a */
[----:B------:R-:W-:-:S06]  /*3a00*/  IMAD R25, R2, R0, R25 ;  /* 0x0000000002197224 */ /* 0x000fcc00078e0219 */
[----:B------:R-:W-:Y:S05]  /*3a10*/  @P0 BRA `(.L_x_92) ;  /* 0x0000005000a40947 */ /* 0x000fea0003800000 */
[----:B------:R-:W1:Y:S02]  /*3a20*/  LDC R3, c[0x0][0x384] ;  /* 0x0000e100ff037b82 */ /* 0x000e640000000800 */
[----:B-1----:R-:W-:-:S13]  /*3a30*/  ISETP.NE.AND P0, PT, R3, RZ, PT ;  /* 0x000000ff0300720c */ /* 0x002fda0003f05270 */
[----:B------:R-:W-:Y:S05]  /*3a40*/  @P0 BRA `(.L_x_93) ;  /* 0x0000003000780947 */ /* 0x000fea0003800000 */
[----:B------:R-:W-:-:S09]  /*3a50*/  UISETP.NE.AND UP0, UPT, UR41, URZ, UPT ;  /* 0x000000ff2900728c */ /* 0x000fd2000bf05270 */
[----:B------:R-:W-:Y:S05]  /*3a60*/  BRA.U UP0, `(.L_x_94) ;  /* 0x0000000100047547 */ /* 0x000fea000b800000 */
[----:B------:R-:W-:Y:S05]  /*3a70*/  BPT.TRAP 0x1 ;  /* 0x000000040000795c */ /* 0x000fea0000300000 */
.L_x_94:
[----:B------:R-:W1:Y:S01]  /*3a80*/  S2R R16, SR_CgaCtaId ;  /* 0x0000000000107919 */ /* 0x000e620000008800 */
[----:B------:R-:W-:Y:S01]  /*3a90*/  MOV R5, 0x400 ;  /* 0x0000040000057802 */ /* 0x000fe20000000f00 */
[----:B------:R-:W-:Y:S01]  /*3aa0*/  BSSY B0, `(.L_x_95) ;  /* 0x0000005000007945 */ /* 0x000fe20003800000 */
[----:B------:R-:W-:Y:S02]  /*3ab0*/  SHF.L.U32 R3, R28, 0x1f, RZ ;  /* 0x0000001f1c037819 */ /* 0x000fe400000006ff */
[----:B-1----:R-:W-:-:S04]  /*3ac0*/  LEA R16, R16, R5, 0x18 ;  /* 0x0000000510107211 */ /* 0x002fc800078ec0ff */
[----:B------:R-:W1:Y:S02]  /*3ad0*/  SYNCS.PHASECHK.TRANS64.TRYWAIT P0, [R16+URZ+0x58c0], R3 ;  /* 0x0058c003100075a7 */ /* 0x000e6400080011ff */
[----:B-1----:R-:W-:Y:S05]  /*3ae0*/  @!P0 BRA `(.L_x_96) ;  /* 0x000000b400e08947 */ /* 0x002fea0003800000 */
.L_x_385:
[----:B------:R-:W-:Y:S05]  /*3af0*/  BSYNC B0 ;  /* 0x0000000000007941 */ /* 0x000fea0003800000 */
.L_x_95:
[----:B------:R-:W-:Y:S01]  /*3b00*/  ISETP.NE.AND P0, PT, R31, RZ, PT ;  /* 0x000000ff1f00720c */ /* 0x000fe20003f05270 */
[----:B------:R-:W-:-:S12]  /*3b10*/  BSSY.RECONVERGENT B6, `(.L_x_97) ;  /* 0x0000233000067945 */ /* 0x000fd80003800200 */
[----:B------:R-:W-:Y:S05]  /*3b20*/  @P0 BRA `(.L_x_98) ;  /* 0x0000002000c40947 */ /* 0x000fea0003800000 */
[----:B------:R-:W2:Y:S01]  /*3b30*/  LDC.64 R8, c[0x4][0xa0] ;  /* 0x01002800ff087b82 */ /* 0x000ea20000000a00 */
[----:B------:R-:W-:Y:S01]  /*3b40*/  MOV R17, 0x0 ;  /* 0x0000000000117802 */ /* 0x000fe20000000f00 */
[----:B------:R-:W3:Y:S01]  /*3b50*/  LDCU.64 UR4, c[0x4][0xd0] ;  /* 0x01001a00ff0477ac */ /* 0x000ee20008000a00 */
[----:B------:R-:W-:Y:S02]  /*3b60*/  MOV R6, UR38 ;  /* 0x0000002600067c02 */ /* 0x000fe40008000f00 */
[----:B------:R-:W-:-:S03]  /*3b70*/  MOV R7, UR37 ;  /* 0x0000002500077c02 */ /* 0x000fc60008000f00 */
[----:B-1----:R1:W4:Y:S01]  /*3b80*/  LDC.64 R2, c[0x4][R17] ;  /* 0x0100000011027b82 */ /* 0x0023220000000a00 */
[----:B---3--:R-:W-:Y:S02]  /*3b90*/  IMAD.U32 R4, RZ, RZ, UR4 ;  /* 0x00000004ff047e24 */ /* 0x008fe4000f8e00ff */
[----:B------:R-:W-:Y:S01]  /*3ba0*/  IMAD.U32 R5, RZ, RZ, UR5 ;  /* 0x00000005ff057e24 */ /* 0x000fe2000f8e00ff */
[----:B--2---:R1:W-:Y:S04]  /*3bb0*/  STL.64 [R1], R8 ;  /* 0x0000000801007387 */ /* 0x0043e80000100a00 */
[----:B------:R-:W-:-:S07]  /*3bc0*/  LEPC R20, `(.L_x_99) ;  /* 0x000000001014794e */ /* 0x000fce0000000000 */
[----:B-1--4-:R-:W-:Y:S05]  /*3bd0*/  CALL.ABS.NOINC R2 ;  /* 0x0000000002007343 */ /* 0x012fea0003c00000 */
.L_x_99:
[----:B------:R-:W-:Y:S01]  /*3be0*/  HFMA2 R2, -RZ, RZ, 0, 5.9604644775390625e-08 ;  /* 0x00000001ff027431 */ /* 0x000fe200000001ff */
[----:B------:R-:W-:Y:S01]  /*3bf0*/  MOV R3, 0x4 ;  /* 0x0000000400037802 */ /* 0x000fe20000000f00 */
[----:B------:R-:W-:Y:S01]  /*3c00*/  IMAD.MOV.U32 R0, RZ, RZ, 0x3 ;  /* 0x00000003ff007424 */ /* 0x000fe200078e00ff */
[----:B------:R1:W2:Y:S01]  /*3c10*/  LDC.64 R8, c[0x4][R17] ;  /* 0x0100000011087b82 */ /* 0x0002a20000000a00 */
[----:B------:R-:W3:Y:S01]  /*3c20*/  LDCU.64 UR4, c[0x4][0xe8] ;  /* 0x01001d00ff0477ac */ /* 0x000ee20008000a00 */
[----:B------:R-:W-:Y:S01]  /*3c30*/  MOV R6, UR38 ;  /* 0x0000002600067c02 */ /* 0x000fe20008000f00 */
[----:B------:R-:W-:Y:S01]  /*3c40*/  IMAD.U32 R7, RZ, RZ, UR37 ;  /* 0x00000025ff077e24 */ /* 0x000fe2000f8e00ff */
[----:B------:R1:W-:Y:S04]  /*3c50*/  STL.64 [R1], R2 ;  /* 0x0000000201007387 */ /* 0x0003e80000100a00 */
[----:B------:R1:W-:Y:S01]  /*3c60*/  STL [R1+0x8], R0 ;  /* 0x0000080001007387 */ /* 0x0003e20000100800 */
[----:B---3--:R-:W-:Y:S01]  /*3c70*/  MOV R4, UR4 ;  /* 0x0000000400047c02 */ /* 0x008fe20008000f00 */
[----:B------:R-:W-:-:S02]  /*3c80*/  IMAD.U32 R5, RZ, RZ, UR5 ;  /* 0x00000005ff057e24 */ /* 0x000fc4000f8e00ff */
[----:B------:R-:W-:-:S07]  /*3c90*/  LEPC R20, `(.L_x_100) ;  /* 0x000000001014794e */ /* 0x000fce0000000000 */
[----:B-12---:R-:W-:Y:S05]  /*3ca0*/  CALL.ABS.NOINC R8 ;  /* 0x0000000008007343 */ /* 0x006fea0003c00000 */
.L_x_100:
[----:B------:R1:W2:Y:S01]  /*3cb0*/  LDC.64 R2, c[0x4][R17] ;  /* 0x0100000011027b82 */ /* 0x0002a20000000a00 */
[----:B------:R-:W3:Y:S01]  /*3cc0*/  LDCU.64 UR4, c[0x4][0xe0] ;  /* 0x01001c00ff0477ac */ /* 0x000ee20008000a00 */
[----:B------:R-:W-:Y:S01]  /*3cd0*/  CS2R R6, SRZ ;  /* 0x0000000000067805 */ /* 0x000fe2000001ff00 */
[----:B---3--:R-:W-:Y:S01]  /*3ce0*/  IMAD.U32 R4, RZ, RZ, UR4 ;  /* 0x00000004ff047e24 */ /* 0x008fe2000f8e00ff */
[----:B------:R-:W-:-:S04]  /*3cf0*/  MOV R5, UR5 ;  /* 0x0000000500057c02 */ /* 0x000fc80008000f00 */
[----:B------:R-:W-:-:S07]  /*3d00*/  LEPC R20, `(.L_x_101) ;  /* 0x000000001014794e */ /* 0x000fce0000000000 */
[----:B-12---:R-:W-:Y:S05]  /*3d10*/  CALL.ABS.NOINC R2 ;  /* 0x0000000002007343 */ /* 0x006fea0003c00000 */
.L_x_101:
[----:B------:R1:W2:Y:S01]  /*3d20*/  LDC.64 R2, c[0x4][R17] ;  /* 0x0100000011027b82 */ /* 0x0002a20000000a00 */
[----:B------:R-:W3:Y:S01]  /*3d30*/  LDCU.64 UR4, c[0x4][0xf0] ;  /* 0x01001e00ff0477ac */ /* 0x000ee20008000a00 */
[----:B------:R-:W-:Y:S01]  /*3d40*/  CS2R R6, SRZ ;  /* 0x0000000000067805 */ /* 0x000fe2000001ff00 */
[----:B---3--:R-:W-:Y:S01]  /*3d50*/  IMAD.U32 R4, RZ, RZ, UR4 ;  /* 0x00000004ff047e24 */ /* 0x008fe2000f8e00ff */
[----:B------:R-:W-:-:S04]  /*3d60*/  MOV R5, UR5 ;  /* 0x0000000500057c02 */ /* 0x000fc80008000f00 */
[----:B------:R-:W-:-:S07]  /*3d70*/  LEPC R20, `(.L_x_102) ;  /* 0x000000001014794e */ /* 0x000fce0000000000 */
[----:B-12---:R-:W-:Y:S05]  /*3d80*/  CALL.ABS.NOINC R2 ;  /* 0x0000000002007343 */ /* 0x006fea0003c00000 */
.L_x_102:
[----:B------:R1:W2:Y:S01]  /*3d90*/  LDC.64 R2, c[0x4][R17] ;  /* 0x0100000011027b82 */ /* 0x0002a20000000a00 */
[----:B------:R-:W3:Y:S01]  /*3da0*/  LDCU.64 UR4, c[0x4][0xf8] ;  /* 0x01001f00ff0477ac */ /* 0x000ee20008000a00 */
[----:B------:R-:W-:Y:S01]  /*3db0*/  CS2R R6, SRZ ;  /* 0x0000000000067805 */ /* 0x000fe2000001ff00 */
[----:B---3--:R-:W-:Y:S01]  /*3dc0*/  IMAD.U32 R4, RZ, RZ, UR4 ;  /* 0x00000004ff047e24 */ /* 0x008fe2000f8e00ff */
[----:B------:R-:W-:-:S04]  /*3dd0*/  MOV R5, UR5 ;  /* 0x0000000500057c02 */ /* 0x000fc80008000f00 */
[----:B------:R-:W-:-:S07]  /*3de0*/  LEPC R20, `(.L_x_103) ;  /* 0x000000001014794e */ /* 0x000fce0000000000 */
[----:B-12---:R-:W-:Y:S05]  /*3df0*/  CALL.ABS.NOINC R2 ;  /* 0x0000000002007343 */ /* 0x006fea0003c00000 */
.L_x_103:
[----:B------:R-:W-:Y:S01]  /*3e00*/  HFMA2 R0, -RZ, RZ, 0, 9.5367431640625e-07 ;  /* 0x00000010ff007431 */ /* 0x000fe200000001ff */
[----:B------:R1:W2:Y:S01]  /*3e10*/  LDC.64 R2, c[0x4][R17] ;  /* 0x0100000011027b82 */ /* 0x0002a20000000a00 */
[----:B------:R-:W3:Y:S01]  /*3e20*/  LDCU.64 UR4, c[0x4][0xc8] ;  /* 0x01001900ff0477ac */ /* 0x000ee20008000a00 */
[----:B------:R-:W-:Y:S01]  /*3e30*/  MOV R6, UR38 ;  /* 0x0000002600067c02 */ /* 0x000fe20008000f00 */
[----:B------:R-:W-:Y:S01]  /*3e40*/  IMAD.U32 R7, RZ, RZ, UR37 ;  /* 0x00000025ff077e24 */ /* 0x000fe2000f8e00ff */
[----:B------:R1:W-:Y:S01]  /*3e50*/  STL [R1], R0 ;  /* 0x0000000001007387 */ /* 0x0003e20000100800 */
[----:B---3--:R-:W-:Y:S01]  /*3e60*/  MOV R4, UR4 ;  /* 0x0000000400047c02 */ /* 0x008fe20008000f00 */
[----:B------:R-:W-:-:S04]  /*3e70*/  IMAD.U32 R5, RZ, RZ, UR5 ;  /* 0x00000005ff057e24 */ /* 0x000fc8000f8e00ff */
[----:B------:R-:W-:-:S07]  /*3e80*/  LEPC R20, `(.L_x_104) ;  /* 0x000000001014794e */ /* 0x000fce0000000000 */
[----:B-12---:R-:W-:Y:S05]  /*3e90*/  CALL.ABS.NOINC R2 ;  /* 0x0000000002007343 */ /* 0x006fea0003c00000 */
.L_x_104:
[----:B------:R-:W1:Y:S01]  /*3ea0*/  S2R R3, SR_SWINHI ;  /* 0x0000000000037919 */ /* 0x000e620000002f00 */
[----:B------:R-:W2:Y:S01]  /*3eb0*/  LDCU.64 UR4, c[0x4][0x100] ;  /* 0x01002000ff0477ac */ /* 0x000ea20008000a00 */
[----:B------:R-:W-:Y:S01]  /*3ec0*/  MOV R6, UR38 ;  /* 0x0000002600067c02 */ /* 0x000fe20008000f00 */
[----:B------:R-:W-:Y:S01]  /*3ed0*/  IMAD.U32 R7, RZ, RZ, UR37 ;  /* 0x00000025ff077e24 */ /* 0x000fe2000f8e00ff */
[----:B------:R-:W-:Y:S02]  /*3ee0*/  MOV R4, R16 ;  /* 0x0000001000047202 */ /* 0x000fe40000000f00 */
[----:B-1----:R-:W-:Y:S02]  /*3ef0*/  MOV R5, R3 ;  /* 0x0000000300057202 */ /* 0x002fe40000000f00 */
[----:B------:R1:W3:Y:S01]  /*3f00*/  LDC.64 R2, c[0x4][R17] ;  /* 0x0100000011027b82 */ /* 0x0002e20000000a00 */
[----:B------:R-:W-:Y:S02]  /*3f10*/  IADD3 R8, P0, PT, R4, 0x3800, RZ ;  /* 0x0000380004087810 */ /* 0x000fe40007f1e0ff */
[----:B--2---:R-:W-:-:S03]  /*3f20*/  MOV R4, UR4 ;  /* 0x0000000400047c02 */ /* 0x004fc60008000f00 */
[----:B------:R-:W-:Y:S02]  /*3f30*/  IMAD.X R9, RZ, RZ, R5, P0 ;  /* 0x000000ffff097224 */ /* 0x000fe400000e0605 */
[----:B------:R-:W-:-:S03]  /*3f40*/  IMAD.U32 R5, RZ, RZ, UR5 ;  /* 0x00000005ff057e24 */ /* 0x000fc6000f8e00ff */
[----:B------:R1:W-:Y:S04]  /*3f50*/  STL.64 [R1], R8 ;  /* 0x0000000801007387 */ /* 0x0003e80000100a00 */
[----:B------:R-:W-:-:S07]  /*3f60*/  LEPC R20, `(.L_x_105) ;  /* 0x000000001014794e */ /* 0x000fce0000000000 */
[----:B-1-3--:R-:W-:Y:S05]  /*3f70*/  CALL.ABS.NOINC R2 ;  /* 0x0000000002007343 */ /* 0x00afea0003c00000 */
.L_x_105:
[----:B------:R-:W1:Y:S01]  /*3f80*/  LDC.64 R8, c[0x4][0xd8] ;  /* 0x01003600ff087b82 */ /* 0x000e620000000a00 */
[----:B------:R-:W2:Y:S01]  /*3f90*/  LDCU.64 UR4, c[0x4][0xd0] ;  /* 0x01001a00ff0477ac */ /* 0x000ea20008000a00 */
[----:B------:R-:W-:Y:S02]  /*3fa0*/  MOV R6, UR38 ;  /* 0x0000002600067c02 */ /* 0x000fe40008000f00 */
[----:B------:R-:W-:-:S04]  /*3fb0*/  MOV R7, UR37 ;  /* 0x0000002500077c02 */ /* 0x000fc80008000f00 */
[----:B------:R3:W4:Y:S01]  /*3fc0*/  LDC.64 R2, c[0x4][R17] ;  /* 0x0100000011027b82 */ /* 0x0007220000000a00 */
[----:B--2---:R-:W-:Y:S02]  /*3fd0*/  IMAD.U32 R4, RZ, RZ, UR4 ;  /* 0x00000004ff047e24 */ /* 0x004fe4000f8e00ff */
[----:B------:R-:W-:Y:S01]  /*3fe0*/  IMAD.U32 R5, RZ, RZ, UR5 ;  /* 0x00000005ff057e24 */ /* 0x000fe2000f8e00ff */
[----:B-1----:R3:W-:Y:S04]  /*3ff0*/  STL.64 [R1], R8 ;  /* 0x0000000801007387 */ /* 0x0027e80000100a00 */
[----:B------:R-:W-:-:S07]  /*4000*/  LEPC R20, `(.L_x_106) ;  /* 0x000000001014794e */ /* 0x000fce0000000000 */
[----:B---34-:R-:W-:Y:S05]  /*4010*/  CALL.ABS.NOINC R2 ;  /* 0x0000000002007343 */ /* 0x018fea0003c00000 */
.L_x_106:
[----:B------:R-:W-:Y:S01]  /*4020*/  HFMA2 R0, -RZ, RZ, 0, 2.384185791015625e-06 ;  /* 0x00000028ff007431 */ /* 0x000fe200000001ff */
        /* <DEDUP_REMOVED lines=9> */
.L_x_107:
        /* <DEDUP_REMOVED lines=10> */
.L_x_108:
[----:B------:R1:W2:Y:S01]  /*4160*/  LDC.64 R2, c[0x4][R17] ;  /* 0x0100000011027b82 */ /* 0x0002a20000000a00 */
[----:B------:R-:W3:Y:S01]  /*4170*/  LDCU.64 UR4, c[0x4][0xe0] ;  /* 0x01001c00ff0477ac */ /* 0x000ee20008000a00 */
[----:B------:R-:W-:Y:S01]  /*4180*/  CS2R R6, SRZ ;  /* 0x0000000000067805 */ /* 0x000fe2000001ff00 */
[----:B---3--:R-:W-:Y:S01]  /*4190*/  IMAD.U32 R4, RZ, RZ, UR4 ;  /* 0x00000004ff047e24 */ /* 0x008fe2000f8e00ff */
[----:B------:R-:W-:-:S04]  /*41a0*/  MOV R5, UR5 ;  /* 0x0000000500057c02 */ /* 0x000fc80008000f00 */
[----:B------:R-:W-:-:S07]  /*41b0*/  LEPC R20, `(.L_x_109) ;  /* 0x000000001014794e */ /* 0x000fce0000000000 */
[----:B-12---:R-:W-:Y:S05]  /*41c0*/  CALL.ABS.NOINC R2 ;  /* 0x0000000002007343 */ /* 0x006fea0003c00000 */
.L_x_109:
[----:B------:R-:W-:Y:S01]  /*41d0*/  HFMA2 R0, -RZ, RZ, 0, 4.76837158203125e-07 ;  /* 0x00000008ff007431 */ /* 0x000fe200000001ff */
        /* <DEDUP_REMOVED lines=9> */
.L_x_110:
[----:B------:R-:W-:Y:S01]  /*4270*/  HFMA2 R0, -RZ, RZ, 0, 2.6226043701171875e-06 ;  /* 0x0000002cff007431 */ /* 0x000fe200000001ff */
        /* <DEDUP_REMOVED lines=9> */
.L_x_111:
[----:B------:R1:W2:Y:S01]  /*4310*/  LDC.64 R2, c[0x4][R17] ;  /* 0x0100000011027b82 */ /* 0x0002a20000000a00 */
[----:B------:R-:W3:Y:S01]  /*4320*/  LDCU.64 UR4, c[0x4][0xe0] ;  /* 0x01001c00ff0477ac */ /* 0x000ee20008000a00 */
[----:B------:R-:W-:Y:S01]  /*4330*/  CS2R R6, SRZ ;  /* 0x0000000000067805 */ /* 0x000fe2000001ff00 */
[----:B---3--:R-:W-:Y:S01]  /*4340*/  IMAD.U32 R4, RZ, RZ, UR4 ;  /* 0x00000004ff047e24 */ /* 0x008fe2000f8e00ff */
[----:B------:R-:W-:-:S04]  /*4350*/  MOV R5, UR5 ;  /* 0x0000000500057c02 */ /* 0x000fc80008000f00 */
[----:B------:R-:W-:-:S07]  /*4360*/  LEPC R20, `(.L_x_112) ;  /* 0x000000001014794e */ /* 0x000fce0000000000 */
[----:B-12---:R-:W-:Y:S05]  /*4370*/  CALL.ABS.NOINC R2 ;  /* 0x0000000002007343 */ /* 0x006fea0003c00000 */
.L_x_112:
        /* <DEDUP_REMOVED lines=10> */
.L_x_113:
[----:B------:R-:W-:Y:S01]  /*4420*/  HFMA2 R0, -RZ, RZ, 0, 2.443790435791015625e-06 ;  /* 0x00000029ff007431 */ /* 0x000fe200000001ff */
        /* <DEDUP_REMOVED lines=9> */
.L_x_114:
        /* <DEDUP_REMOVED lines=10> */
.L_x_115:
        /* <DEDUP_REMOVED lines=10> */
.L_x_116:
[----:B------:R1:W2:Y:S01]  /*4600*/  LDC.64 R2, c[0x4][R17] ;  /* 0x0100000011027b82 */ /* 0x0002a20000000a00 */
[----:B------:R-:W3:Y:S01]  /*4610*/  LDCU.64 UR4, c[0x4][0xe0] ;  /* 0x01001c00ff0477ac */ /* 0x000ee20008000a00 */
[----:B------:R-:W-:Y:S01]  /*4620*/  CS2R R6, SRZ ;  /* 0x0000000000067805 */ /* 0x000fe2000001ff00 */
[----:B---3--:R-:W-:Y:S01]  /*4630*/  IMAD.U32 R4, RZ, RZ, UR4 ;  /* 0x00000004ff047e24 */ /* 0x008fe2000f8e00ff */
[----:B------:R-:W-:-:S04]  /*4640*/  MOV R5, UR5 ;  /* 0x0000000500057c02 */ /* 0x000fc80008000f00 */
[----:B------:R-:W-:-:S07]  /*4650*/  LEPC R20, `(.L_x_117) ;  /* 0x000000001014794e */ /* 0x000fce0000000000 */
[----:B-12---:R-:W-:Y:S05]  /*4660*/  CALL.ABS.NOINC R2 ;  /* 0x0000000002007343 */ /* 0x006fea0003c00000 */
.L_x_117:
        /* <DEDUP_REMOVED lines=10> */
.L_x_118:
        /* <DEDUP_REMOVED lines=10> */
.L_x_119:
[----:B------:R1:W2:Y:S01]  /*47b0*/  LDC.64 R2, c[0x4][R17] ;  /* 0x0100000011027b82 */ /* 0x0002a20000000a00 */
[----:B------:R-:W3:Y:S01]  /*47c0*/  LDCU.64 UR4, c[0x4][0xe0] ;  /* 0x01001c00ff0477ac */ /* 0x000ee20008000a00 */
[----:B------:R-:W-:Y:S01]  /*47d0*/  CS2R R6, SRZ ;  /* 0x0000000000067805 */ /* 0x000fe2000001ff00 */
[----:B---3--:R-:W-:Y:S01]  /*47e0*/  IMAD.U32 R4, RZ, RZ, UR4 ;  /* 0x00000004ff047e24 */ /* 0x008fe2000f8e00ff */
[----:B------:R-:W-:-:S04]  /*47f0*/  MOV R5, UR5 ;  /* 0x0000000500057c02 */ /* 0x000fc80008000f00 */
[----:B------:R-:W-:-:S07]  /*4800*/  LEPC R20, `(.L_x_120) ;  /* 0x000000001014794e */ /* 0x000fce0000000000 */
[----:B-12---:R-:W-:Y:S05]  /*4810*/  CALL.ABS.NOINC R2 ;  /* 0x0000000002007343 */ /* 0x006fea0003c00000 */
.L_x_120:
[----:B------:R-:W-:Y:S01]  /*4820*/  HFMA2 R0, -RZ, RZ, 0, 5.9604644775390625e-08 ;  /* 0x00000001ff007431 */ /* 0x000fe200000001ff */
        /* <DEDUP_REMOVED lines=9> */
.L_x_121:
        /* <DEDUP_REMOVED lines=10> */
.L_x_122:
        /* <DEDUP_REMOVED lines=10> */
.L_x_123:
        /* <DEDUP_REMOVED lines=10> */
.L_x_124:
[----:B------:R1:W2:Y:S01]  /*4aa0*/  LDC.64 R2, c[0x4][R17] ;  /* 0x0100000011027b82 */ /* 0x0002a20000000a00 */
[----:B------:R-:W3:Y:S01]  /*4ab0*/  LDCU.64 UR4, c[0x4][0xe0] ;  /* 0x01001c00ff0477ac */ /* 0x000ee20008000a00 */
[----:B------:R-:W-:Y:S01]  /*4ac0*/  CS2R R6, SRZ ;  /* 0x0000000000067805 */ /* 0x000fe2000001ff00 */
[----:B---3--:R-:W-:Y:S01]  /*4ad0*/  IMAD.U32 R4, RZ, RZ, UR4 ;  /* 0x00000004ff047e24 */ /* 0x008fe2000f8e00ff */
[----:B------:R-:W-:-:S04]  /*4ae0*/  MOV R5, UR5 ;  /* 0x0000000500057c02 */ /* 0x000fc80008000f00 */
[----:B------:R-:W-:-:S07]  /*4af0*/  LEPC R20, `(.L_x_125) ;  /* 0x000000001014794e */ /* 0x000fce0000000000 */
[----:B-12---:R-:W-:Y:S05]  /*4b00*/  CALL.ABS.NOINC R2 ;  /* 0x0000000002007343 */ /* 0x006fea0003c00000 */
.L_x_125:
        /* <DEDUP_REMOVED lines=10> */
.L_x_126:
        /* <DEDUP_REMOVED lines=10> */
.L_x_127:
[----:B------:R1:W2:Y:S01]  /*4c50*/  LDC.64 R2, c[0x4][R17] ;  /* 0x0100000011027b82 */ /* 0x0002a20000000a00 */
[----:B------:R-:W3:Y:S01]  /*4c60*/  LDCU.64 UR4, c[0x4][0xe0] ;  /* 0x01001c00ff0477ac */ /* 0x000ee20008000a00 */
[----:B------:R-:W-:Y:S01]  /*4c70*/  CS2R R6, SRZ ;  /* 0x0000000000067805 */ /* 0x000fe2000001ff00 */
[----:B---3--:R-:W-:Y:S01]  /*4c80*/  IMAD.U32 R4, RZ, RZ, UR4 ;  /* 0x00000004ff047e24 */ /* 0x008fe2000f8e00ff */
[----:B------:R-:W-:-:S04]  /*4c90*/  MOV R5, UR5 ;  /* 0x0000000500057c02 */ /* 0x000fc80008000f00 */
[----:B------:R-:W-:-:S07]  /*4ca0*/  LEPC R20, `(.L_x_128) ;  /* 0x000000001014794e */ /* 0x000fce0000000000 */
[----:B-12---:R-:W-:Y:S05]  /*4cb0*/  CALL.ABS.NOINC R2 ;  /* 0x0000000002007343 */ /* 0x006fea0003c00000 */
.L_x_128:
[----:B------:R-:W-:Y:S01]  /*4cc0*/  HFMA2 R0, -RZ, RZ, 0, 1.1920928955078125e-07 ;  /* 0x00000002ff007431 */ /* 0x000fe200000001ff */
        /* <DEDUP_REMOVED lines=9> */
.L_x_129:
        /* <DEDUP_REMOVED lines=10> */
.L_x_130:
        /* <DEDUP_REMOVED lines=10> */
.L_x_131:
        /* <DEDUP_REMOVED lines=10> */
.L_x_132:
        /* <DEDUP_REMOVED lines=10> */
.L_x_133:
        /* <DEDUP_REMOVED lines=10> */
.L_x_134:
[----:B------:R1:W2:Y:S01]  /*5080*/  LDC.64 R2, c[0x4][R17] ;  /* 0x0100000011027b82 */ /* 0x0002a20000000a00 */
[----:B------:R-:W3:Y:S01]  /*5090*/  LDCU.64 UR4, c[0x4][0xe0] ;  /* 0x01001c00ff0477ac */ /* 0x000ee20008000a00 */
[----:B------:R-:W-:Y:S01]  /*50a0*/  CS2R R6, SRZ ;  /* 0x0000000000067805 */ /* 0x000fe2000001ff00 */
[----:B---3--:R-:W-:Y:S01]  /*50b0*/  IMAD.U32 R4, RZ, RZ, UR4 ;  /* 0x00000004ff047e24 */ /* 0x008fe2000f8e00ff */
[----:B------:R-:W-:-:S04]  /*50c0*/  MOV R5, UR5 ;  /* 0x0000000500057c02 */ /* 0x000fc80008000f00 */
[----:B------:R-:W-:-:S07]  /*50d0*/  LEPC R20, `(.L_x_135) ;  /* 0x000000001014794e */ /* 0x000fce0000000000 */
[----:B-12---:R-:W-:Y:S05]  /*50e0*/  CALL.ABS.NOINC R2 ;  /* 0x0000000002007343 */ /* 0x006fea0003c00000 */
.L_x_135:
        /* <DEDUP_REMOVED lines=10> */
.L_x_136:
        /* <DEDUP_REMOVED lines=10> */
.L_x_137:
[----:B------:R1:W2:Y:S01]  /*5230*/  LDC.64 R2, c[0x4][R17] ;  /* 0x0100000011027b82 */ /* 0x0002a20000000a00 */
[----:B------:R-:W3:Y:S01]  /*5240*/  LDCU.64 UR4, c[0x4][0xe0] ;  /* 0x01001c00ff0477ac */ /* 0x000ee20008000a00 */
[----:B------:R-:W-:Y:S01]  /*5250*/  CS2R R6, SRZ ;  /* 0x0000000000067805 */ /* 0x000fe2000001ff00 */
[----:B---3--:R-:W-:Y:S01]  /*5260*/  IMAD.U32 R4, RZ, RZ, UR4 ;  /* 0x00000004ff047e24 */ /* 0x008fe2000f8e00ff */
[----:B------:R-:W-:-:S04]  /*5270*/  MOV R5, UR5 ;  /* 0x0000000500057c02 */ /* 0x000fc80008000f00 */
[----:B------:R-:W-:-:S07]  /*5280*/  LEPC R20, `(.L_x_138) ;  /* 0x000000001014794e */ /* 0x000fce0000000000 */
[----:B-12---:R-:W-:Y:S05]  /*5290*/  CALL.ABS.NOINC R2 ;  /* 0x0000000002007343 */ /* 0x006fea0003c00000 */
.L_x_138:
[----:B------:R-:W-:Y:S01]  /*52a0*/  HFMA2 R0, -RZ, RZ, 0, 7.62939453125e-06 ;  /* 0x00000080ff007431 */ /* 0x000fe200000001ff */
        /* <DEDUP_REMOVED lines=9> */
.L_x_139:
        /* <DEDUP_REMOVED lines=10> */
.L_x_140:
        /* <DEDUP_REMOVED lines=10> */
.L_x_141:
        /* <DEDUP_REMOVED lines=10> */
.L_x_142:
[----:B------:R1:W2:Y:S01]  /*5520*/  LDC.64 R2, c[0x4][R17] ;  /* 0x0100000011027b82 */ /* 0x0002a20000000a00 */
[----:B------:R-:W3:Y:S01]  /*5530*/  LDCU.64 UR4, c[0x4][0xe0] ;  /* 0x01001c00ff0477ac */ /* 0x000ee20008000a00 */
[----:B------:R-:W-:Y:S01]  /*5540*/  CS2R R6, SRZ ;  /* 0x0000000000067805 */ /* 0x000fe2000001ff00 */
[----:B---3--:R-:W-:Y:S01]  /*5550*/  IMAD.U32 R4, RZ, RZ, UR4 ;  /* 0x00000004ff047e24 */ /* 0x008fe2000f8e00ff */
[----:B------:R-:W-:-:S04]  /*5560*/  MOV R5, UR5 ;  /* 0x0000000500057c02 */ /* 0x000fc80008000f00 */
[----:B------:R-:W-:-:S07]  /*5570*/  LEPC R20, `(.L_x_143) ;  /* 0x000000001014794e */ /* 0x000fce0000000000 */
[----:B-12---:R-:W-:Y:S05]  /*5580*/  CALL.ABS.NOINC R2 ;  /* 0x0000000002007343 */ /* 0x006fea0003c00000 */
.L_x_143:
        /* <DEDUP_REMOVED lines=10> */
.L_x_144:
        /* <DEDUP_REMOVED lines=10> */
.L_x_145:
[----:B------:R1:W2:Y:S01]  /*56d0*/  LDC.64 R2, c[0x4][R17] ;  /* 0x0100000011027b82 */ /* 0x0002a20000000a00 */
[----:B------:R-:W3:Y:S01]  /*56e0*/  LDCU.64 UR4, c[0x4][0xe0] ;  /* 0x01001c00ff0477ac */ /* 0x000ee20008000a00 */
[----:B------:R-:W-:Y:S01]  /*56f0*/  CS2R R6, SRZ ;  /* 0x0000000000067805 */ /* 0x000fe2000001ff00 */
[----:B---3--:R-:W-:Y:S01]  /*5700*/  IMAD.U32 R4, RZ, RZ, UR4 ;  /* 0x00000004ff047e24 */ /* 0x008fe2000f8e00ff */
[----:B------:R-:W-:-:S04]  /*5710*/  MOV R5, UR5 ;  /* 0x0000000500057c02 */ /* 0x000fc80008000f00 */
[----:B------:R-:W-:-:S07]  /*5720*/  LEPC R20, `(.L_x_146) ;  /* 0x000000001014794e */ /* 0x000fce0000000000 */
[----:B-12---:R-:W-:Y:S05]  /*5730*/  CALL.ABS.NOINC R2 ;  /* 0x0000000002007343 */ /* 0x006fea0003c00000 */
.L_x_146:
[----:B------:R1:W-:Y:S01]  /*5740*/  STL [R1], RZ ;  /* 0x000000ff01007387 */ /* 0x0003e20000100800 */
[----:B------:R1:W2:Y:S01]  /*5750*/  LDC.64 R2, c[0x4][R17] ;  /* 0x0100000011027b82 */ /* 0x0002a20000000a00 */
[----:B------:R-:W3:Y:S01]  /*5760*/  LDCU.64 UR4, c[0x4][0xc8] ;  /* 0x01001900ff0477ac */ /* 0x000ee20008000a00 */
[----:B------:R-:W-:Y:S02]  /*5770*/  MOV R6, UR38 ;  /* 0x0000002600067c02 */ /* 0x000fe40008000f00 */
[----:B------:R-:W-:Y:S01]  /*5780*/  MOV R7, UR37 ;  /* 0x0000002500077c02 */ /* 0x000fe20008000f00 */
[----:B---3--:R-:W-:Y:S02]  /*5790*/  IMAD.U32 R4, RZ, RZ, UR4 ;  /* 0x00000004ff047e24 */ /* 0x008fe4000f8e00ff */
[----:B------:R-:W-:Y:S02]  /*57a0*/  IMAD.U32 R5, RZ, RZ, UR5 ;  /* 0x00000005ff057e24 */ /* 0x000fe4000f8e00ff */
[----:B------:R-:W-:-:S07]  /*57b0*/  LEPC R20, `(.L_x_147) ;  /* 0x000000001014794e */ /* 0x000fce0000000000 */
[----:B-12---:R-:W-:Y:S05]  /*57c0*/  CALL.ABS.NOINC R2 ;  /* 0x0000000002007343 */ /* 0x006fea0003c00000 */
.L_x_147:
        /* <DEDUP_REMOVED lines=10> */
.L_x_148:
        /* <DEDUP_REMOVED lines=10> */
.L_x_149:
        /* <DEDUP_REMOVED lines=10> */
.L_x_150:
[----:B------:R1:W2:Y:S01]  /*59b0*/  LDC.64 R2, c[0x4][R17] ;  /* 0x0100000011027b82 */ /* 0x0002a20000000a00 */
[----:B------:R-:W3:Y:S01]  /*59c0*/  LDCU.64 UR4, c[0x4][0xe0] ;  /* 0x01001c00ff0477ac */ /* 0x000ee20008000a00 */
[----:B------:R-:W-:Y:S01]  /*59d0*/  CS2R R6, SRZ ;  /* 0x0000000000067805 */ /* 0x000fe2000001ff00 */
[----:B---3--:R-:W-:Y:S01]  /*59e0*/  IMAD.U32 R4, RZ, RZ, UR4 ;  /* 0x00000004ff047e24 */ /* 0x008fe2000f8e00ff */
[----:B------:R-:W-:-:S04]  /*59f0*/  MOV R5, UR5 ;  /* 0x0000000500057c02 */ /* 0x000fc80008000f00 */
[----:B------:R-:W-:-:S07]  /*5a00*/  LEPC R20, `(.L_x_151) ;  /* 0x000000001014794e */ /* 0x000fce0000000000 */
[----:B-12---:R-:W-:Y:S05]  /*5a10*/  CALL.ABS.NOINC R2 ;  /* 0x0000000002007343 */ /* 0x006fea0003c00000 */
.L_x_151:
        /* <DEDUP_REMOVED lines=9> */
.L_x_152:
        /* <DEDUP_REMOVED lines=10> */
.L_x_153:
[----:B------:R1:W2:Y:S01]  /*5b50*/  LDC.64 R2, c[0x4][R17] ;  /* 0x0100000011027b82 */ /* 0x0002a20000000a00 */
[----:B------:R-:W3:Y:S01]  /*5b60*/  LDCU.64 UR4, c[0x4][0xe0] ;  /* 0x01001c00ff0477ac */ /* 0x000ee20008000a00 */
[----:B------:R-:W-:Y:S01]  /*5b70*/  CS2R R6, SRZ ;  /* 0x0000000000067805 */ /* 0x000fe2000001ff00 */
[----:B---3--:R-:W-:Y:S01]  /*5b80*/  IMAD.U32 R4, RZ, RZ, UR4 ;  /* 0x00000004ff047e24 */ /* 0x008fe2000f8e00ff */
[----:B------:R-:W-:-:S04]  /*5b90*/  MOV R5, UR5 ;  /* 0x0000000500057c02 */ /* 0x000fc80008000f00 */
[----:B------:R-:W-:-:S07]  /*5ba0*/  LEPC R20, `(.L_x_154) ;  /* 0x000000001014794e */ /* 0x000fce0000000000 */
[----:B-12---:R-:W-:Y:S05]  /*5bb0*/  CALL.ABS.NOINC R2 ;  /* 0x0000000002007343 */ /* 0x006fea0003c00000 */
.L_x_154:
[----:B------:R-:W-:Y:S01]  /*5bc0*/  HFMA2 R0, -RZ, RZ, 0, 0.0001220703125 ;  /* 0x00000800ff007431 */ /* 0x000fe200000001ff */
        /* <DEDUP_REMOVED lines=9> */
.L_x_155:
        /* <DEDUP_REMOVED lines=10> */
.L_x_156:
        /* <DEDUP_REMOVED lines=10> */
.L_x_157:
        /* <DEDUP_REMOVED lines=10> */
.L_x_98:
[----:B------:R-:W-:Y:S05]  /*5e40*/  BSYNC.RECONVERGENT B6 ;  /* 0x0000000000067941 */ /* 0x000fea0003800200 */
.L_x_97:
[----:B-1----:R-:W1:Y:S01]  /*5e50*/  S2R R3, SR_SWINHI ;  /* 0x0000000000037919 */ /* 0x002e620000002f00 */
[----:B------:R-:W-:Y:S01]  /*5e60*/  IMAD.SHL.U32 R14, R24, 0x2, RZ ;  /* 0x00000002180e7824 */ /* 0x000fe200078e00ff */
[----:B------:R-:W2:Y:S04]  /*5e70*/  LDCU.64 UR4, c[0x0][0x880] ;  /* 0x00011000ff0477ac */ /* 0x000ea80008000a00 */
[----:B------:R-:W-:Y:S02]  /*5e80*/  LOP3.LUT R14, R14, 0xfe, RZ, 0xc0, !PT ;  /* 0x000000fe0e0e7812 */ /* 0x000fe400078ec0ff */
[----:B--2---:R-:W-:-:S04]  /*5e90*/  ISETP.NE.U32.AND P5, PT, RZ, UR4, PT ;  /* 0x00000004ff007c0c */ /* 0x004fc8000bfa5070 */
[----:B------:R-:W-:Y:S02]  /*5ea0*/  ISETP.NE.AND.EX P5, PT, RZ, UR5, PT, P5 ;  /* 0x00000005ff007c0c */ /* 0x000fe4000bfa5350 */
[----:B------:R-:W-:Y:S02]  /*5eb0*/  MOV R4, R16 ;  /* 0x0000001000047202 */ /* 0x000fe40000000f00 */
[----:B-1----:R-:W-:-:S03]  /*5ec0*/  MOV R5, R3 ;  /* 0x0000000300057202 */ /* 0x002fc60000000f00 */
[----:B------:R-:W-:-:S03]  /*5ed0*/  IMAD.WIDE.U32 R14, R14, 0x2, R4 ;  /* 0x000000020e0e7825 */ /* 0x000fc600078e0004 */
[C---:B------:R-:W-:Y:S02]  /*5ee0*/  IADD3 R3, P3, PT, R14.reuse, 0x3800, RZ ;  /* 0x000038000e037810 */ /* 0x040fe40007f7e0ff */
[C---:B------:R-:W-:Y:S02]  /*5ef0*/  IADD3 R9, P0, PT, R14.reuse, 0x3a00, RZ ;  /* 0x00003a000e097810 */ /* 0x040fe40007f1e0ff */
[C---:B------:R-:W-:Y:S01]  /*5f00*/  IADD3 R7, P1, PT, R14.reuse, 0x3c00, RZ ;  /* 0x00003c000e077810 */ /* 0x040fe20007f3e0ff */
[--C-:B------:R-:W-:Y:S01]  /*5f10*/  IMAD.X R21, RZ, RZ, R15.reuse, P3 ;  /* 0x000000ffff157224 */ /* 0x100fe200018e060f */
[----:B------:R-:W-:Y:S01]  /*5f20*/  IADD3 R5, P2, PT, R14, 0x3e00, RZ ;  /* 0x00003e000e057810 */ /* 0x000fe20007f5e0ff */
[--C-:B------:R-:W-:Y:S02]  /*5f30*/  IMAD.X R19, RZ, RZ, R15.reuse, P0 ;  /* 0x000000ffff137224 */ /* 0x100fe400000e060f */
[----:B------:R-:W-:Y:S01]  /*5f40*/  IMAD.X R13, RZ, RZ, R15, P1 ;  /* 0x000000ffff0d7224 */ /* 0x000fe200008e060f */
[----:B------:R-:W-:Y:S01]  /*5f50*/  SHF.R.U64 R6, R3, 0x3, R21 ;  /* 0x0000000303067819 */ /* 0x000fe20000001215 */
[----:B------:R-:W-:Y:S01]  /*5f60*/  IMAD.X R11, RZ, RZ, R15, P2 ;  /* 0x000000ffff0b7224 */ /* 0x000fe200010e060f */
[----:B------:R-:W-:-:S02]  /*5f70*/  SHF.R.U64 R4, R9, 0x3, R19 ;  /* 0x0000000309047819 */ /* 0x000fc40000001213 */
[----:B------:R-:W-:Y:S02]  /*5f80*/  SHF.R.U64 R2, R7, 0x3, R13 ;  /* 0x0000000307027819 */ /* 0x000fe4000000120d */
[----:B------:R-:W-:Y:S02]  /*5f90*/  SHF.R.U64 R0, R5, 0x3, R11 ;  /* 0x0000000305007819 */ /* 0x000fe4000000120b */
[----:B------:R-:W-:Y:S02]  /*5fa0*/  LOP3.LUT R20, R3, 0x10, R6, 0x78, !PT ;  /* 0x0000001003147812 */ /* 0x000fe400078e7806 */
[----:B------:R-:W-:Y:S02]  /*5fb0*/  LOP3.LUT R18, R9, 0x10, R4, 0x78, !PT ;  /* 0x0000001009127812 */ /* 0x000fe400078e7804 */
[----:B------:R-:W-:Y:S01]  /*5fc0*/  IADD3 R6, P0, PT, R14, 0x4000, RZ ;  /* 0x000040000e067810 */ /* 0x000fe20007f1e0ff */
[----:B------:R1:W-:Y:S01]  /*5fd0*/  ST.E desc[UR44][R20.64], RZ ;  /* 0x000000ff14007985 */ /* 0x0003e2000c10192c */
[----:B------:R-:W-:-:S02]  /*5fe0*/  LOP3.LUT R12, R7, 0x10, R2, 0x78, !PT ;  /* 0x00000010070c7812 */ /* 0x000fc400078e7802 */
[C---:B------:R-:W-:Y:S01]  /*5ff0*/  IADD3 R4, P1, PT, R14.reuse, 0x4200, RZ ;  /* 0x000042000e047810 */ /* 0x040fe20007f3e0ff */
[--C-:B------:R-:W-:Y:S01]  /*6000*/  IMAD.X R39, RZ, RZ, R15.reuse, P0 ;  /* 0x000000ffff277224 */ /* 0x100fe200000e060f */
[----:B------:R-:W-:Y:S01]  /*6010*/  LOP3.LUT R10, R5, 0x10, R0, 0x78, !PT ;  /* 0x00000010050a7812 */ /* 0x000fe200078e7800 */
[----:B------:R1:W-:Y:S01]  /*6020*/  ST.E desc[UR44][R18.64], RZ ;  /* 0x000000ff12007985 */ /* 0x0003e2000c10192c */
[C---:B------:R-:W-:Y:S01]  /*6030*/  IADD3 R2, P2, PT, R14.reuse, 0x4400, RZ ;  /* 0x000044000e027810 */ /* 0x040fe20007f5e0ff */
[----:B------:R-:W-:Y:S01]  /*6040*/  IMAD.X R37, RZ, RZ, R15, P1 ;  /* 0x000000ffff257224 */ /* 0x000fe200008e060f */
[----:B------:R-:W-:Y:S01]  /*6050*/  IADD3 R0, P3, PT, R14, 0x4600, RZ ;  /* 0x000046000e007810 */ /* 0x000fe20007f7e0ff */
[----:B------:R1:W-:Y:S01]  /*6060*/  ST.E desc[UR44][R12.64], RZ ;  /* 0x000000ff0c007985 */ /* 0x0003e2000c10192c */
[----:B------:R-:W-:Y:S01]  /*6070*/  SHF.R.U64 R9, R6, 0x3, R39 ;  /* 0x0000000306097819 */ /* 0x000fe20000001227 */
[----:B------:R-:W-:Y:S01]  /*6080*/  IMAD.X R35, RZ, RZ, R15, P2 ;  /* 0x000000ffff237224 */ /* 0x000fe200010e060f */
[----:B------:R-:W-:Y:S01]  /*6090*/  SHF.R.U64 R7, R4, 0x3, R37 ;  /* 0x0000000304077819 */ /* 0x000fe20000001225 */
[----:B------:R-:W-:Y:S01]  /*60a0*/  IMAD.X R33, RZ, RZ, R15, P3 ;  /* 0x000000ffff217224 */ /* 0x000fe200018e060f */
[----:B------:R-:W-:Y:S01]  /*60b0*/  LOP3.LUT R38, R6, 0x10, R9, 0x78, !PT ;  /* 0x0000001006267812 */ /* 0x000fe200078e7809 */
[----:B------:R1:W-:Y:S01]  /*60c0*/  ST.E desc[UR44][R10.64], RZ ;  /* 0x000000ff0a007985 */ /* 0x0003e2000c10192c */
[----:B------:R-:W-:-:S02]  /*60d0*/  SHF.R.U64 R5, R2, 0x3, R35 ;  /* 0x0000000302057819 */ /* 0x000fc40000001223 */
[----:B------:R-:W-:Y:S01]  /*60e0*/  SHF.R.U64 R3, R0, 0x3, R33 ;  /* 0x0000000300037819 */ /* 0x000fe20000001221 */
[----:B------:R1:W-:Y:S01]  /*60f0*/  ST.E desc[UR44][R38.64], RZ ;  /* 0x000000ff26007985 */ /* 0x0003e2000c10192c */
[----:B------:R-:W-:Y:S02]  /*6100*/  LOP3.LUT R36, R4, 0x10, R7, 0x78, !PT ;  /* 0x0000001004247812 */ /* 0x000fe400078e7807 */
[----:B------:R-:W-:Y:S02]  /*6110*/  LOP3.LUT R34, R2, 0x10, R5, 0x78, !PT ;  /* 0x0000001002227812 */ /* 0x000fe400078e7805 */
[----:B------:R-:W-:Y:S01]  /*6120*/  LOP3.LUT R32, R0, 0x10, R3, 0x78, !PT ;  /* 0x0000001000207812 */ /* 0x000fe200078e7803 */
[----:B------:R1:W-:Y:S04]  /*6130*/  ST.E desc[UR44][R36.64], RZ ;  /* 0x000000ff24007985 */ /* 0x0003e8000c10192c */
[----:B------:R1:W-:Y:S04]  /*6140*/  ST.E desc[UR44][R34.64], RZ ;  /* 0x000000ff22007985 */ /* 0x0003e8000c10192c */
[----:B------:R1:W-:Y:S01]  /*6150*/  ST.E desc[UR44][R32.64], RZ ;  /* 0x000000ff20007985 */ /* 0x0003e2000c10192c */
[----:B------:R-:W-:Y:S05]  /*6160*/  @!P5 BRA `(.L_x_158) ;  /* 0x0000000000c8d947 */ /* 0x000fea0003800000 */
[----:B------:R-:W2:Y:S01]  /*6170*/  LDC R0, c[0x0][0x904] ;  /* 0x00024100ff007b82 */ /* 0x000ea20000000800 */
[----:B------:R-:W3:Y:S01]  /*6180*/  LDCU.64 UR4, c[0x0][0x908] ;  /* 0x00012100ff0477ac */ /* 0x000ee20008000a00 */
[----:B------:R-:W-:Y:S01]  /*6190*/  BSSY.RECONVERGENT B0, `(.L_x_158) ;  /* 0x000002f000007945 */ /* 0x000fe20003800200 */
[----:B---3--:R-:W-:Y:S01]  /*61a0*/  IMAD.HI.U32 R3, R30, UR4, RZ ;  /* 0x000000041e037c27 */ /* 0x008fe2000f8e00ff */
[----:B------:R-:W3:Y:S01]  /*61b0*/  LDCU UR4, c[0x0][0x380] ;  /* 0x00007000ff0477ac */ /* 0x000ee20008000800 */
[----:B--2---:R-:W-:-:S03]  /*61c0*/  ISETP.NE.AND P0, PT, R0, 0x1, PT ;  /* 0x000000010000780c */ /* 0x004fc60003f05270 */
[----:B------:R-:W-:-:S04]  /*61d0*/  SHF.R.U32.HI R3, RZ, UR5, R3 ;  /* 0x00000005ff037c19 */ /* 0x000fc80008011603 */
[----:B------:R-:W-:-:S05]  /*61e0*/  SEL R3, R30, R3, !P0 ;  /* 0x000000031e037207 */ /* 0x000fca0004000000 */
[----:B------:R-:W-:-:S04]  /*61f0*/  IMAD.MOV R3, RZ, RZ, -R3 ;  /* 0x000000ffff037224 */ /* 0x000fc800078e0a03 */
[----:B------:R-:W-:-:S04]  /*6200*/  IMAD R0, R0, R3, R30 ;  /* 0x0000000300007224 */ /* 0x000fc800078e021e */
[----:B------:R-:W-:-:S05]  /*6210*/  IMAD R3, R0, 0x100, R29 ;  /* 0x0000010000037824 */ /* 0x000fca00078e021d */
[----:B---3--:R-:W-:-:S13]  /*6220*/  ISETP.GE.AND P0, PT, R3, UR4, PT ;  /* 0x0000000403007c0c */ /* 0x008fda000bf06270 */
[----:B------:R-:W-:Y:S05]  /*6230*/  @P0 BRA `(.L_x_159) ;  /* 0x0000000000900947 */ /* 0x000fea0003800000 */
[----:B------:R-:W2:Y:S01]  /*6240*/  LDC R4, c[0x0][0x38c] ;  /* 0x0000e300ff047b82 */ /* 0x000ea20000000800 */
[----:B------:R-:W-:Y:S01]  /*6250*/  IMAD.MOV.U32 R6, RZ, RZ, RZ ;  /* 0x000000ffff067224 */ /* 0x000fe200078e00ff */
[----:B------:R-:W3:Y:S01]  /*6260*/  LDCU UR6, c[0x0][0x890] ;  /* 0x00011200ff0677ac */ /* 0x000ee20008000800 */
[----:B------:R-:W4:Y:S01]  /*6270*/  LDCU.64 UR4, c[0x0][0x888] ;  /* 0x00011100ff0477ac */ /* 0x000f220008000a00 */
[----:B---3--:R-:W-:Y:S01]  /*6280*/  IMAD R3, R26, UR6, R3 ;  /* 0x000000061a037c24 */ /* 0x008fe2000f8e0203 */
[----:B--2---:R-:W-:-:S04]  /*6290*/  IABS R5, R4 ;  /* 0x0000000400057213 */ /* 0x004fc80000000000 */
[----:B------:R-:W2:Y:S08]  /*62a0*/  I2F.RP R9, R5 ;  /* 0x0000000500097306 */ /* 0x000eb00000209400 */
[----:B--2---:R-:W2:Y:S02]  /*62b0*/  MUFU.RCP R8, R9 ;  /* 0x0000000900087308 */ /* 0x004ea40000001000 */
[----:B--2---:R-:W-:-:S06]  /*62c0*/  IADD3 R8, PT, PT, R8, 0xffffffe, RZ ;  /* 0x0ffffffe08087810 */ /* 0x004fcc0007ffe0ff */
[----:B------:R-:W2:Y:S02]  /*62d0*/  F2I.FTZ.U32.TRUNC.NTZ R7, R8 ;  /* 0x0000000800077305 */ /* 0x000ea4000021f000 */
[----:B--2---:R-:W-:Y:S01]  /*62e0*/  IADD3 R0, PT, PT, RZ, -R7, RZ ;  /* 0x80000007ff007210 */ /* 0x004fe20007ffe0ff */
[----:B------:R-:W2:Y:S04]  /*62f0*/  LDC.64 R8, c[0x0][0x880] ;  /* 0x00022000ff087b82 */ /* 0x000ea80000000a00 */
[----:B------:R-:W-:Y:S01]  /*6300*/  IMAD R2, R0, R5, RZ ;  /* 0x0000000500027224 */ /* 0x000fe200078e02ff */
[----:B------:R-:W-:-:S03]  /*6310*/  IABS R0, R25 ;  /* 0x0000001900007213 */ /* 0x000fc60000000000 */
[----:B------:R-:W-:Y:S01]  /*6320*/  IMAD.HI.U32 R7, R7, R2, R6 ;  /* 0x0000000207077227 */ /* 0x000fe200078e0006 */
[----:B------:R-:W-:-:S05]  /*6330*/  MOV R2, R0 ;  /* 0x0000000000027202 */ /* 0x000fca0000000f00 */
[----:B------:R-:W-:-:S04]  /*6340*/  IMAD.HI.U32 R6, R7, R2, RZ ;  /* 0x0000000207067227 */ /* 0x000fc800078e00ff */
[----:B------:R-:W-:-:S04]  /*6350*/  IMAD.MOV R0, RZ, RZ, -R6 ;  /* 0x000000ffff007224 */ /* 0x000fc800078e0a06 */
[----:B------:R-:W-:-:S05]  /*6360*/  IMAD R0, R5, R0, R2 ;  /* 0x0000000005007224 */ /* 0x000fca00078e0202 */
[----:B------:R-:W-:-:S13]  /*6370*/  ISETP.GT.U32.AND P1, PT, R5, R0, PT ;  /* 0x000000000500720c */ /* 0x000fda0003f24070 */
[-C--:B------:R-:W-:Y:S01]  /*6380*/  @!P1 IADD3 R0, PT, PT, R0, -R5.reuse, RZ ;  /* 0x8000000500009210 */ /* 0x080fe20007ffe0ff */
[----:B------:R-:W-:Y:S01]  /*6390*/  @!P1 VIADD R6, R6, 0x1 ;  /* 0x0000000106069836 */ /* 0x000fe20000000000 */
[----:B------:R-:W-:Y:S02]  /*63a0*/  ISETP.NE.AND P1, PT, R4, RZ, PT ;  /* 0x000000ff0400720c */ /* 0x000fe40003f25270 */
[----:B------:R-:W-:Y:S02]  /*63b0*/  ISETP.GE.U32.AND P2, PT, R0, R5, PT ;  /* 0x000000050000720c */ /* 0x000fe40003f46070 */
[----:B------:R-:W-:-:S04]  /*63c0*/  LOP3.LUT R0, R25, R4, RZ, 0x3c, !PT ;  /* 0x0000000419007212 */ /* 0x000fc800078e3cff */
[----:B------:R-:W-:-:S07]  /*63d0*/  ISETP.GE.AND P0, PT, R0, RZ, PT ;  /* 0x000000ff0000720c */ /* 0x000fce0003f06270 */
[----:B------:R-:W-:-:S06]  /*63e0*/  @P2 IADD3 R6, PT, PT, R6, 0x1, RZ ;  /* 0x0000000106062810 */ /* 0x000fcc0007ffe0ff */
[----:B------:R-:W-:Y:S01]  /*63f0*/  @!P0 IMAD.MOV R6, RZ, RZ, -R6 ;  /* 0x000000ffff068224 */ /* 0x000fe200078e0a06 */
[----:B------:R-:W-:-:S04]  /*6400*/  @!P1 LOP3.LUT R6, RZ, R4, RZ, 0x33, !PT ;  /* 0x00000004ff069212 */ /* 0x000fc800078e33ff */
[C---:B------:R-:W-:Y:S01]  /*6410*/  IADD3 R0, PT, PT, -R6.reuse, RZ, RZ ;  /* 0x000000ff06007210 */ /* 0x040fe20007ffe1ff */
[----:B----4-:R-:W-:-:S04]  /*6420*/  IMAD R3, R6, UR5, R3 ;  /* 0x0000000506037c24 */ /* 0x010fc8000f8e0203 */
[----:B------:R-:W-:-:S04]  /*6430*/  IMAD R0, R4, R0, R25 ;  /* 0x0000000004007224 */ /* 0x000fc800078e0219 */
[----:B------:R-:W-:Y:S02]  /*6440*/  IMAD R3, R0, UR4, R3 ;  /* 0x0000000400037c24 */ /* 0x000fe4000f8e0203 */
[----:B------:R-:W-:Y:S02]  /*6450*/  IMAD.MOV.U32 R0, RZ, RZ, -0x800000 ;  /* 0xff800000ff007424 */ /* 0x000fe400078e00ff */
[----:B--2---:R-:W-:-:S05]  /*6460*/  IMAD.WIDE R8, R3, 0x4, R8 ;  /* 0x0000000403087825 */ /* 0x004fca00078e0208 */
[----:B------:R2:W-:Y:S02]  /*6470*/  STG.E desc[UR44][R8.64], R0 ;  /* 0x0000000008007986 */ /* 0x0005e4000c10192c */
.L_x_159:
[----:B------:R-:W-:Y:S05]  /*6480*/  BSYNC.RECONVERGENT B0 ;  /* 0x0000000000007941 */ /* 0x000fea0003800200 */
.L_x_158:
[----:B------:R-:W-:-:S09]  /*6490*/  UISETP.NE.AND UP0, UPT, UR41, URZ, UPT ;  /* 0x000000ff2900728c */ /* 0x000fd2000bf05270 */
[----:B------:R-:W-:Y:S05]  /*64a0*/  BRA.U UP0, `(.L_x_160) ;  /* 0x0000000100047547 */ /* 0x000fea000b800000 */
[----:B------:R-:W-:Y:S05]  /*64b0*/  BPT.TRAP 0x1 ;  /* 0x000000040000795c */ /* 0x000fea0000300000 */
.L_x_160:
[C---:B------:R-:W-:Y:S01]  /*64c0*/  IADD3 R7, P2, PT, R14.reuse, 0x4c00, RZ ;  /* 0x00004c000e077810 */ /* 0x040fe20007f5e0ff */
[----:B------:R3:W-:Y:S01]  /*64d0*/  SYNCS.ARRIVE.TRANS64.A1T0 RZ, [R16+URZ+0x58b0], RZ ;  /* 0x0058b0ff10ff79a7 */ /* 0x0007e200081000ff */
[C---:B--2---:R-:W-:Y:S01]  /*64e0*/  IADD3 R9, P1, PT, R14.reuse, 0x4a00, RZ ;  /* 0x00004a000e097810 */ /* 0x044fe20007f3e0ff */
[----:B------:R-:W-:Y:S01]  /*64f0*/  UISETP.NE.AND UP0, UPT, UR41, URZ, UPT ;  /* 0x000000ff2900728c */ /* 0x000fe2000bf05270 */
[C---:B-1----:R-:W-:Y:S01]  /*6500*/  IADD3 R11, P0, PT, R14.reuse, 0x4800, RZ ;  /* 0x000048000e0b7810 */ /* 0x042fe20007f1e0ff */
[--C-:B------:R-:W-:Y:S01]  /*6510*/  IMAD.X R35, RZ, RZ, R15.reuse, P2 ;  /* 0x000000ffff237224 */ /* 0x100fe200010e060f */
[C---:B------:R-:W-:Y:S01]  /*6520*/  IADD3 R5, P3, PT, R14.reuse, 0x4e00, RZ ;  /* 0x00004e000e057810 */ /* 0x040fe20007f7e0ff */
[--C-:B------:R-:W-:Y:S01]  /*6530*/  IMAD.X R37, RZ, RZ, R15.reuse, P1 ;  /* 0x000000ffff257224 */ /* 0x100fe200008e060f */
[C---:B------:R-:W-:Y:S01]  /*6540*/  IADD3 R4, P4, PT, R14.reuse, 0x5000, RZ ;  /* 0x000050000e047810 */ /* 0x040fe20007f9e0ff */
[--C-:B------:R-:W-:Y:S01]  /*6550*/  IMAD.X R39, RZ, RZ, R15.reuse, P0 ;  /* 0x000000ffff277224 */ /* 0x100fe200000e060f */
[C---:B------:R-:W-:Y:S01]  /*6560*/  IADD3 R3, P2, PT, R14.reuse, 0x5200, RZ ;  /* 0x000052000e037810 */ /* 0x040fe20007f5e0ff */
[--C-:B------:R-:W-:Y:S01]  /*6570*/  IMAD.X R33, RZ, RZ, R15.reuse, P3 ;  /* 0x000000ffff217224 */ /* 0x100fe200018e060f */
[C---:B------:R-:W-:Y:S01]  /*6580*/  IADD3 R0, P1, PT, R14.reuse, 0x5600, RZ ;  /* 0x000056000e007810 */ /* 0x040fe20007f3e0ff */
[--C-:B------:R-:W-:Y:S01]  /*6590*/  IMAD.X R21, RZ, RZ, R15.reuse, P4 ;  /* 0x000000ffff157224 */ /* 0x100fe200020e060f */
[----:B------:R-:W-:Y:S01]  /*65a0*/  IADD3 R2, P0, PT, R14, 0x5400, RZ ;  /* 0x000054000e027810 */ /* 0x000fe20007f1e0ff */
[----:B------:R-:W-:Y:S01]  /*65b0*/  IMAD.X R19, RZ, RZ, R15, P2 ;  /* 0x000000ffff137224 */ /* 0x000fe200010e060f */
[----:B------:R-:W-:Y:S01]  /*65c0*/  SHF.R.U64 R10, R9, 0x3, R37 ;  /* 0x00000003090a7819 */ /* 0x000fe20000001225 */
[----:B------:R-:W-:Y:S01]  /*65d0*/  IMAD.X R13, RZ, RZ, R15, P1 ;  /* 0x000000ffff0d7224 */ /* 0x000fe200008e060f */
[----:B------:R-:W-:Y:S01]  /*65e0*/  SHF.R.U64 R12, R11, 0x3, R39 ;  /* 0x000000030b0c7819 */ /* 0x000fe20000001227 */
[----:B------:R-:W-:Y:S01]  /*65f0*/  IMAD.X R15, RZ, RZ, R15, P0 ;  /* 0x000000ffff0f7224 */ /* 0x000fe200000e060f */
[----:B------:R-:W-:-:S02]  /*6600*/  SHF.R.U64 R6, R5, 0x3, R33 ;  /* 0x0000000305067819 */ /* 0x000fc40000001221 */
[----:B------:R-:W-:Y:S02]  /*6610*/  SHF.R.U64 R8, R7, 0x3, R35 ;  /* 0x0000000307087819 */ /* 0x000fe40000001223 */
[----:B------:R-:W-:Y:S02]  /*6620*/  LOP3.LUT R36, R9, 0x10, R10, 0x78, !PT ;  /* 0x0000001009247812 */ /* 0x000fe400078e780a */
[----:B------:R-:W-:Y:S02]  /*6630*/  LOP3.LUT R38, R11, 0x10, R12, 0x78, !PT ;  /* 0x000000100b267812 */ /* 0x000fe400078e780c */
[----:B------:R-:W-:Y:S02]  /*6640*/  LOP3.LUT R32, R5, 0x10, R6, 0x78, !PT ;  /* 0x0000001005207812 */ /* 0x000fe400078e7806 */
[----:B------:R-:W-:Y:S01]  /*6650*/  SHF.R.U64 R9, R4, 0x3, R21 ;  /* 0x0000000304097819 */ /* 0x000fe20000001215 */
[----:B------:R3:W-:Y:S01]  /*6660*/  ST.E desc[UR44][R38.64], RZ ;  /* 0x000000ff26007985 */ /* 0x0007e2000c10192c */
[----:B------:R-:W-:-:S02]  /*6670*/  LOP3.LUT R34, R7, 0x10, R8, 0x78, !PT ;  /* 0x0000001007227812 */ /* 0x000fc400078e7808 */
[C---:B------:R-:W-:Y:S01]  /*6680*/  SHF.R.U64 R6, R3.reuse, 0x3, R19 ;  /* 0x0000000303067819 */ /* 0x040fe20000001213 */
[----:B------:R3:W-:Y:S01]  /*6690*/  ST.E desc[UR44][R36.64], RZ ;  /* 0x000000ff24007985 */ /* 0x0007e2000c10192c */
[----:B------:R-:W-:Y:S02]  /*66a0*/  SHF.R.U64 R7, R2, 0x3, R15 ;  /* 0x0000000302077819 */ /* 0x000fe4000000120f */
[----:B------:R-:W-:Y:S01]  /*66b0*/  SHF.R.U64 R5, R0, 0x3, R13 ;  /* 0x0000000300057819 */ /* 0x000fe2000000120d */
[----:B------:R3:W-:Y:S01]  /*66c0*/  ST.E desc[UR44][R34.64], RZ ;  /* 0x000000ff22007985 */ /* 0x0007e2000c10192c */
[----:B------:R-:W-:Y:S02]  /*66d0*/  LOP3.LUT R20, R4, 0x10, R9, 0x78, !PT ;  /* 0x0000001004147812 */ /* 0x000fe400078e7809 */
[----:B------:R-:W-:Y:S01]  /*66e0*/  LOP3.LUT R18, R3, 0x10, R6, 0x78, !PT ;  /* 0x0000001003127812 */ /* 0x000fe200078e7806 */
[----:B------:R3:W-:Y:S01]  /*66f0*/  ST.E desc[UR44][R32.64], RZ ;  /* 0x000000ff20007985 */ /* 0x0007e2000c10192c */
[----:B------:R-:W-:-:S02]  /*6700*/  LOP3.LUT R14, R2, 0x10, R7, 0x78, !PT ;  /* 0x00000010020e7812 */ /* 0x000fc400078e7807 */
[----:B------:R-:W-:Y:S01]  /*6710*/  LOP3.LUT R12, R0, 0x10, R5, 0x78, !PT ;  /* 0x00000010000c7812 */ /* 0x000fe200078e7805 */
[----:B------:R3:W-:Y:S04]  /*6720*/  ST.E desc[UR44][R20.64], RZ ;  /* 0x000000ff14007985 */ /* 0x0007e8000c10192c */
[----:B------:R3:W-:Y:S04]  /*6730*/  ST.E desc[UR44][R18.64], RZ ;  /* 0x000000ff12007985 */ /* 0x0007e8000c10192c */
[----:B------:R3:W-:Y:S04]  /*6740*/  ST.E desc[UR44][R14.64], RZ ;  /* 0x000000ff0e007985 */ /* 0x0007e8000c10192c */
[----:B------:R3:W-:Y:S01]  /*6750*/  ST.E desc[UR44][R12.64], RZ ;  /* 0x000000ff0c007985 */ /* 0x0007e2000c10192c */
[----:B------:R-:W-:Y:S01]  /*6760*/  @!PT LDS RZ, [RZ] ;  /* 0x00000000fffff984 */ /* 0x000fe20000000800 */
[----:B------:R-:W-:Y:S01]  /*6770*/  @!PT LDS RZ, [RZ] ;  /* 0x00000000fffff984 */ /* 0x000fe20000000800 */
[----:B------:R-:W-:Y:S01]  /*6780*/  @!PT LDS RZ, [RZ] ;  /* 0x00000000fffff984 */ /* 0x000fe20000000800 */
[----:B------:R-:W-:Y:S01]  /*6790*/  @!PT LDS RZ, [RZ] ;  /* 0x00000000fffff984 */ /* 0x000fe20000000800 */
[----:B------:R1:W-:Y:S06]  /*67a0*/  MEMBAR.ALL.CTA ;  /* 0x0000000000007992 */ /* 0x0003ec0000008000 */
[----:B-1----:R-:W1:Y:S01]  /*67b0*/  FENCE.VIEW.ASYNC.S ;  /* 0x00000000000073c6 */ /* 0x002e620000000000 */
[----:B------:R-:W-:Y:S05]  /*67c0*/  BRA.U UP0, `(.L_x_161) ;  /* 0x0000000100047547 */ /* 0x000fea000b800000 */
[----:B------:R-:W-:Y:S05]  /*67d0*/  BPT.TRAP 0x1 ;  /* 0x000000040000795c */ /* 0x000fea0000300000 */
.L_x_161:
[----:B------:R-:W-:Y:S01]  /*67e0*/  SHF.L.U32 R3, R28, 0x1f, RZ ;  /* 0x0000001f1c037819 */ /* 0x000fe200000006ff */
[----:B------:R-:W-:Y:S03]  /*67f0*/  BSSY B0, `(.L_x_162) ;  /* 0x0000003000007945 */ /* 0x000fe60003800000 */
[----:B-1----:R-:W1:Y:S02]  /*6800*/  SYNCS.PHASECHK.TRANS64.TRYWAIT P0, [R16+URZ+0x58c8], R3 ;  /* 0x0058c803100075a7 */ /* 0x002e6400080011ff */
[----:B-1----:R-:W-:Y:S05]  /*6810*/  @!P0 BRA `(.L_x_163) ;  /* 0x0000008800a88947 */ /* 0x002fea0003800000 */
.L_x_386:
[----:B------:R-:W-:Y:S05]  /*6820*/  BSYNC B0 ;  /* 0x0000000000007941 */ /* 0x000fea0003800000 */
.L_x_162:
[----:B------:R-:W-:Y:S05]  /*6830*/  @!P5 BRA `(.L_x_164) ;  /* 0x0000000000ccd947 */ /* 0x000fea0003800000 */
[----:B------:R-:W2:Y:S01]  /*6840*/  LDC R0, c[0x0][0x904] ;  /* 0x00024100ff007b82 */ /* 0x000ea20000000800 */
[----:B------:R-:W1:Y:S01]  /*6850*/  LDCU.64 UR4, c[0x0][0x908] ;  /* 0x00012100ff0477ac */ /* 0x000e620008000a00 */
[----:B------:R-:W-:Y:S01]  /*6860*/  BSSY.RECONVERGENT B0, `(.L_x_164) ;  /* 0x0000030000007945 */ /* 0x000fe20003800200 */
[----:B-1----:R-:W-:Y:S01]  /*6870*/  IMAD.HI.U32 R3, R30, UR4, RZ ;  /* 0x000000041e037c27 */ /* 0x002fe2000f8e00ff */
[----:B------:R-:W1:Y:S01]  /*6880*/  LDCU UR4, c[0x0][0x380] ;  /* 0x00007000ff0477ac */ /* 0x000e620008000800 */
[----:B--2---:R-:W-:-:S03]  /*6890*/  ISETP.NE.AND P0, PT, R0, 0x1, PT ;  /* 0x000000010000780c */ /* 0x004fc60003f05270 */
[----:B------:R-:W-:-:S04]  /*68a0*/  SHF.R.U32.HI R3, RZ, UR5, R3 ;  /* 0x00000005ff037c19 */ /* 0x000fc80008011603 */
[----:B------:R-:W-:-:S05]  /*68b0*/  SEL R3, R30, R3, !P0 ;  /* 0x000000031e037207 */ /* 0x000fca0004000000 */
[----:B------:R-:W-:-:S04]  /*68c0*/  IMAD.MOV R3, RZ, RZ, -R3 ;  /* 0x000000ffff037224 */ /* 0x000fc800078e0a03 */
[----:B------:R-:W-:-:S05]  /*68d0*/  IMAD R0, R0, R3, R30 ;  /* 0x0000000300007224 */ /* 0x000fca00078e021e */
[----:B------:R-:W-:-:S05]  /*68e0*/  LEA R5, R0, R29, 0x8 ;  /* 0x0000001d00057211 */ /* 0x000fca00078e40ff */
[----:B------:R-:W-:-:S05]  /*68f0*/  VIADD R5, R5, 0x80 ;  /* 0x0000008005057836 */ /* 0x000fca0000000000 */
[----:B-1----:R-:W-:-:S13]  /*6900*/  ISETP.GE.AND P0, PT, R5, UR4, PT ;  /* 0x0000000405007c0c */ /* 0x002fda000bf06270 */
[----:B------:R-:W-:Y:S05]  /*6910*/  @P0 BRA `(.L_x_165) ;  /* 0x0000000000900947 */ /* 0x000fea0003800000 */
[----:B------:R-:W1:Y:S01]  /*6920*/  LDC R4, c[0x0][0x38c] ;  /* 0x0000e300ff047b82 */ /* 0x000e620000000800 */
[----:B------:R-:W-:Y:S01]  /*6930*/  IMAD.MOV.U32 R6, RZ, RZ, RZ ;  /* 0x000000ffff067224 */ /* 0x000fe200078e00ff */
[----:B------:R-:W2:Y:S01]  /*6940*/  LDCU UR6, c[0x0][0x890] ;  /* 0x00011200ff0677ac */ /* 0x000ea20008000800 */
[----:B------:R-:W4:Y:S01]  /*6950*/  LDCU.64 UR4, c[0x0][0x888] ;  /* 0x00011100ff0477ac */ /* 0x000f220008000a00 */
[----:B--2---:R-:W-:Y:S01]  /*6960*/  IMAD R5, R26, UR6, R5 ;  /* 0x000000061a057c24 */ /* 0x004fe2000f8e0205 */
[----:B-1----:R-:W-:-:S04]  /*6970*/  IABS R3, R4 ;  /* 0x0000000400037213 */ /* 0x002fc80000000000 */
[----:B------:R-:W1:Y:S08]  /*6980*/  I2F.RP R9, R3 ;  /* 0x0000000300097306 */ /* 0x000e700000209400 */
[----:B-1----:R-:W1:Y:S02]  /*6990*/  MUFU.RCP R8, R9 ;  /* 0x0000000900087308 */ /* 0x002e640000001000 */
[----:B-1----:R-:W-:-:S06]  /*69a0*/  IADD3 R8, PT, PT, R8, 0xffffffe, RZ ;  /* 0x0ffffffe08087810 */ /* 0x002fcc0007ffe0ff */
[----:B------:R-:W1:Y:S02]  /*69b0*/  F2I.FTZ.U32.TRUNC.NTZ R7, R8 ;  /* 0x0000000800077305 */ /* 0x000e64000021f000 */
[----:B-1----:R-:W-:-:S05]  /*69c0*/  IADD3 R0, PT, PT, RZ, -R7, RZ ;  /* 0x80000007ff007210 */ /* 0x002fca0007ffe0ff */
[----:B------:R-:W-:Y:S01]  /*69d0*/  IMAD R2, R0, R3, RZ ;  /* 0x0000000300027224 */ /* 0x000fe200078e02ff */
[----:B------:R-:W-:-:S03]  /*69e0*/  IABS R0, R25 ;  /* 0x0000001900007213 */ /* 0x000fc60000000000 */
[----:B------:R-:W-:Y:S01]  /*69f0*/  IMAD.HI.U32 R7, R7, R2, R6 ;  /* 0x0000000207077227 */ /* 0x000fe200078e0006 */
[----:B------:R-:W-:-:S05]  /*6a00*/  MOV R6, R0 ;  /* 0x0000000000067202 */ /* 0x000fca0000000f00 */
[----:B------:R-:W-:-:S04]  /*6a10*/  IMAD.HI.U32 R2, R7, R6, RZ ;  /* 0x0000000607027227 */ /* 0x000fc800078e00ff */
[----:B------:R-:W-:-:S04]  /*6a20*/  IMAD.MOV R0, RZ, RZ, -R2 ;  /* 0x000000ffff007224 */ /* 0x000fc800078e0a02 */
[C---:B------:R-:W-:Y:S02]  /*6a30*/  IMAD R0, R3.reuse, R0, R6 ;  /* 0x0000000003007224 */ /* 0x040fe400078e0206 */
[----:B------:R-:W1:Y:S03]  /*6a40*/  LDC.64 R6, c[0x0][0x880] ;  /* 0x00022000ff067b82 */ /* 0x000e660000000a00 */
        /* <DEDUP_REMOVED lines=15> */
[----:B-1----:R-:W-:-:S05]  /*6b40*/  IMAD.WIDE R6, R5, 0x4, R6 ;  /* 0x0000000405067825 */ /* 0x002fca00078e0206 */
[----:B------:R1:W-:Y:S02]  /*6b50*/  STG.E desc[UR44][R6.64], R0 ;  /* 0x0000000006007986 */ /* 0x0003e4000c10192c */
.L_x_165:
[----:B------:R-:W-:Y:S05]  /*6b60*/  BSYNC.RECONVERGENT B0 ;  /* 0x0000000000007941 */ /* 0x000fea0003800200 */
.L_x_164:
[----:B------:R-:W-:Y:S01]  /*6b70*/  @!PT LDS RZ, [RZ] ;  /* 0x00000000fffff984 */ /* 0x000fe20000000800 */
[----:B------:R-:W-:Y:S01]  /*6b80*/  @!PT LDS RZ, [RZ] ;  /* 0x00000000fffff984 */ /* 0x000fe20000000800 */
[----:B------:R-:W-:Y:S01]  /*6b90*/  @!PT LDS RZ, [RZ] ;  /* 0x00000000fffff984 */ /* 0x000fe20000000800 */
[----:B------:R-:W-:Y:S01]  /*6ba0*/  @!PT LDS RZ, [RZ] ;  /* 0x00000000fffff984 */ /* 0x000fe20000000800 */
[----:B------:R2:W-:Y:S06]  /*6bb0*/  MEMBAR.ALL.CTA ;  /* 0x0000000000007992 */ /* 0x0005ec0000008000 */
[----:B--2---:R-:W2:Y:S01]  /*6bc0*/  FENCE.VIEW.ASYNC.S ;  /* 0x00000000000073c6 */ /* 0x004ea20000000000 */
[----:B------:R-:W-:-:S09]  /*6bd0*/  UISETP.NE.AND UP0, UPT, UR41, URZ, UPT ;  /* 0x000000ff2900728c */ /* 0x000fd2000bf05270 */
[----:B------:R-:W-:Y:S05]  /*6be0*/  BRA.U UP0, `(.L_x_166) ;  /* 0x0000000100047547 */ /* 0x000fea000b800000 */
[----:B------:R-:W-:Y:S05]  /*6bf0*/  BPT.TRAP 0x1 ;  /* 0x000000040000795c */ /* 0x000fea0000300000 */
.L_x_166:
[----:B--2---:R5:W-:Y:S01]  /*6c00*/  SYNCS.ARRIVE.TRANS64.A1T0 RZ, [R16+URZ+0x58b8], RZ ;  /* 0x0058b8ff10ff79a7 */ /* 0x004be200081000ff */
[----:B------:R-:W-:Y:S01]  /*6c10*/  LOP3.LUT R28, R28, 0x1, RZ, 0x3c, !PT ;  /* 0x000000011c1c7812 */ /* 0x000fe200078e3cff */
[----:B------:R-:W-:Y:S06]  /*6c20*/  BRA `(.L_x_92) ;  /* 0x0000002000207947 */ /* 0x000fec0003800000 */
.L_x_93:
[----:B------:R-:W-:-:S09]  /*6c30*/  UISETP.NE.AND UP0, UPT, UR40, URZ, UPT ;  /* 0x000000ff2800728c */ /* 0x000fd2000bf05270 */
[----:B------:R-:W-:Y:S05]  /*6c40*/  BRA.U !UP0, `(.L_x_167) ;  /* 0x0000000108047547 */ /* 0x000fea000b800000 */
[----:B------:R-:W-:Y:S05]  /*6c50*/  BPT.TRAP 0x1 ;  /* 0x000000040000795c */ /* 0x000fea0000300000 */
.L_x_167:
[----:B------:R-:W1:Y:S01]  /*6c60*/  S2R R32, SR_CgaCtaId ;  /* 0x0000000000207919 */ /* 0x000e620000008800 */
[----:B------:R-:W-:Y:S01]  /*6c70*/  MOV R7, 0x400 ;  /* 0x0000040000077802 */ /* 0x000fe20000000f00 */
[----:B------:R-:W-:Y:S01]  /*6c80*/  BSSY B0, `(.L_x_168) ;  /* 0x0000005000007945 */ /* 0x000fe20003800000 */
[----:B------:R-:W-:Y:S02]  /*6c90*/  SHF.L.U32 R5, R27, 0x1f, RZ ;  /* 0x0000001f1b057819 */ /* 0x000fe400000006ff */
[----:B-1----:R-:W-:-:S04]  /*6ca0*/  LEA R0, R32, R7, 0x18 ;  /* 0x0000000720007211 */ /* 0x002fc800078ec0ff */
[----:B------:R-:W1:Y:S02]  /*6cb0*/  SYNCS.PHASECHK.TRANS64.TRYWAIT P0, [R0+URZ+0x5870], R5 ;  /* 0x00587005000075a7 */ /* 0x000e6400080011ff */
[----:B-1----:R-:W-:Y:S05]  /*6cc0*/  @!P0 BRA `(.L_x_169) ;  /* 0x0000008400908947 */ /* 0x002fea0003800000 */
.L_x_387:
[----:B------:R-:W-:Y:S05]  /*6cd0*/  BSYNC B0 ;  /* 0x0000000000007941 */ /* 0x000fea0003800000 */
.L_x_168:
[----:B------:R-:W-:-:S09]  /*6ce0*/  UISETP.NE.AND UP0, UPT, UR40, URZ, UPT ;  /* 0x000000ff2800728c */ /* 0x000fd2000bf05270 */
[----:B------:R-:W-:Y:S05]  /*6cf0*/  BRA.U !UP0, `(.L_x_170) ;  /* 0x0000000108047547 */ /* 0x000fea000b800000 */
[----:B------:R-:W-:Y:S05]  /*6d00*/  BPT.TRAP 0x1 ;  /* 0x000000040000795c */ /* 0x000fea0000300000 */
.L_x_170:
[----:B------:R-:W-:Y:S01]  /*6d10*/  IADD3 R21, PT, PT, R0, 0x5878, RZ ;  /* 0x0000587800157810 */ /* 0x000fe20007ffe0ff */
[----:B------:R-:W-:-:S03]  /*6d20*/  UISETP.NE.AND UP0, UPT, UR39, URZ, UPT ;  /* 0x000000ff2700728c */ /* 0x000fc6000bf05270 */
[----:B------:R-:W-:-:S04]  /*6d30*/  PRMT R4, R32, 0x654, R21 ;  /* 0x0000065420047816 */ /* 0x000fc80000000015 */
[----:B------:R2:W-:Y:S02]  /*6d40*/  SYNCS.ARRIVE.TRANS64.RED.A1T0 RZ, [R4+URZ], RZ ;  /* 0x000000ff04ff79a7 */ /* 0x0005e400081004ff */
[----:B------:R-:W-:Y:S05]  /*6d50*/  BRA.U !UP0, `(.L_x_171) ;  /* 0x0000000108047547 */ /* 0x000fea000b800000 */
[----:B------:R-:W-:Y:S05]  /*6d60*/  BPT.TRAP 0x1 ;  /* 0x000000040000795c */ /* 0x000fea0000300000 */
.L_x_171:
[----:B------:R-:W-:Y:S01]  /*6d70*/  IMAD.U32 R2, RZ, RZ, UR42 ;  /* 0x0000002aff027e24 */ /* 0x000fe2000f8e00ff */
[----:B------:R-:W-:-:S04]  /*6d80*/  ISETP.GE.AND P0, PT, R3, 0x41, PT ;  /* 0x000000410300780c */ /* 0x000fc80003f06270 */
[----:B-1----:R-:W-:-:S04]  /*6d90*/  SHF.L.U32 R5, R2, 0x1f, RZ ;  /* 0x0000001f02057819 */ /* 0x002fc800000006ff */
[----:B------:R-:W1:Y:S02]  /*6da0*/  SYNCS.PHASECHK.TRANS64.TRYWAIT P1, [R0+URZ+0x5880], R5 ;  /* 0x00588005000075a7 */ /* 0x000e6400080211ff */
[----:B-1----:R-:W-:Y:S05]  /*6db0*/  @!P1 BRA `(.L_x_172) ;  /* 0x0000008400689947 */ /* 0x002fea0003800000 */
.L_x_388:
[----:B------:R-:W-:Y:S02]  /*6dc0*/  LOP3.LUT R2, R27, 0x1, RZ, 0x3c, !PT ;  /* 0x000000011b027812 */ /* 0x000fe400078e3cff */
[----:B------:R-:W-:Y:S01]  /*6dd0*/  MOV R33, R22 ;  /* 0x0000001600217202 */ /* 0x000fe20000000f00 */
[----:B------:R-:W-:Y:S06]  /*6de0*/  @!P0 BRA `(.L_x_173) ;  /* 0x0000000800048947 */ /* 0x000fec0003800000 */
[----:B--2---:R-:W-:-:S05]  /*6df0*/  VIADD R4, R3, 0x3f ;  /* 0x0000003f03047836 */ /* 0x004fca0000000000 */
[----:B------:R-:W-:-:S04]  /*6e00*/  SHF.R.S32.HI R3, RZ, 0x1f, R4 ;  /* 0x0000001fff037819 */ /* 0x000fc80000011404 */
[----:B------:R-:W-:-:S04]  /*6e10*/  LEA.HI R4, R3, R4, RZ, 0x6 ;  /* 0x0000000403047211 */ /* 0x000fc800078f30ff */
[----:B------:R-:W-:-:S04]  /*6e20*/  SHF.R.S32.HI R4, RZ, 0x6, R4 ;  /* 0x00000006ff047819 */ /* 0x000fc80000011404 */
[----:B------:R-:W-:-:S04]  /*6e30*/  VIMNMX R3, PT, PT, R4, 0x2, PT ;  /* 0x0000000204037848 */ /* 0x000fc80003fe0100 */
[----:B------:R-:W-:-:S05]  /*6e40*/  IADD3 R3, PT, PT, -R3, R22, R4 ;  /* 0x0000001603037210 */ /* 0x000fca0007ffe104 */
[----:B------:R-:W-:-:S07]  /*6e50*/  VIADD R33, R3, 0x1 ;  /* 0x0000000103217836 */ /* 0x000fce0000000000 */
.L_x_188:
[----:B------:R-:W-:Y:S05]  /*6e60*/  YIELD ;  /* 0x0000000000007946 */ /* 0x000fea0003800000 */
[----:B------:R-:W-:Y:S01]  /*6e70*/  UISETP.NE.AND UP0, UPT, UR40, URZ, UPT ;  /* 0x000000ff2800728c */ /* 0x000fe2000bf05270 */
[----:B------:R-:W-:Y:S01]  /*6e80*/  VIADD R22, R22, 0x1 ;  /* 0x0000000116167836 */ /* 0x000fe20000000000 */
[----:B------:R-:W-:-:S04]  /*6e90*/  MOV R27, R2 ;  /* 0x00000002001b7202 */ /* 0x000fc80000000f00 */
[----:B------:R-:W-:-:S03]  /*6ea0*/  ISETP.NE.AND P1, PT, R22, R33, PT ;  /* 0x000000211600720c */ /* 0x000fc60003f25270 */
[----:B--234-:R-:W-:Y:S10]  /*6eb0*/  BRA.U !UP0, `(.L_x_174) ;  /* 0x0000000108047547 */ /* 0x01cff4000b800000 */
[----:B------:R-:W-:Y:S05]  /*6ec0*/  BPT.TRAP 0x1 ;  /* 0x000000040000795c */ /* 0x000fea0000300000 */
.L_x_174:
[----:B------:R-:W-:Y:S01]  /*6ed0*/  SHF.L.U32 R3, R27, 0x1f, RZ ;  /* 0x0000001f1b037819 */ /* 0x000fe200000006ff */
[----:B------:R-:W-:-:S03]  /*6ee0*/  IMAD.U32 R20, R24, 0x10000, RZ ;  /* 0x0001000018147824 */ /* 0x000fc600078e00ff */
[----:B------:R-:W2:Y:S02]  /*6ef0*/  SYNCS.PHASECHK.TRANS64.TRYWAIT P0, [R0+URZ+0x5870], R3 ;  /* 0x00587003000075a7 */ /* 0x000ea400080011ff */
[----:B------:R-:W-:Y:S01]  /*6f00*/  LOP3.LUT R20, R20, 0x600000, RZ, 0xc0, !PT ;  /* 0x0060000014147812 */ /* 0x000fe200078ec0ff */
[----:B--2---:R-:W-:Y:S06]  /*6f10*/  @!P0 BRA `(.L_x_175) ;  /* 0x0000008400248947 */ /* 0x004fec0003800000 */
.L_x_389:
[----:B------:R-:W-:Y:S05]  /*6f20*/  WARPSYNC.ALL ;  /* 0x0000000000007948 */ /* 0x000fea0003800000 */
[----:B------:R-:W-:Y:S01]  /*6f30*/  R2UR UR4, R20 ;  /* 0x00000000140472ca */ /* 0x000fe200000e0000 */
[----:B------:R-:W-:Y:S01]  /*6f40*/  UISETP.NE.AND UP0, UPT, UR41, URZ, UPT ;  /* 0x000000ff2900728c */ /* 0x000fe2000bf05270 */
[----:B------:R-:W-:-:S11]  /*6f50*/  PLOP3.LUT P0, PT, PT, PT, PT, 0x80, 0x8 ;  /* 0x000000000008781c */ /* 0x000fd60003f0f070 */
[----:B--2---:R-:W2:Y:S02]  /*6f60*/  LDTM.x2 R2, tmem[UR4] ;  /* 0x00000004000279ee */ /* 0x004ea400080c0000 */
[----:B--2---:R-:W-:-:S13]  /*6f70*/  FSETP.NEU.AND P3, PT, R2, R3, PT ;  /* 0x000000030200720b */ /* 0x004fda0003f6d000 */
[----:B------:R-:W2:Y:S01]  /*6f80*/  @P3 LDC R4, c[0x0][0x704] ;  /* 0x0001c100ff043b82 */ /* 0x000ea20000000800 */
[----:B------:R-:W-:-:S04]  /*6f90*/  @P3 FADD R3, R2, -R3 ;  /* 0x8000000302033221 */ /* 0x000fc80000000000 */
[----:B--2---:R-:W-:Y:S01]  /*6fa0*/  @P3 FMUL R4, R3, R4 ;  /* 0x0000000403043220 */ /* 0x004fe20000400000 */
[----:B------:R-:W-:-:S04]  /*6fb0*/  IMAD.MOV.U32 R3, RZ, RZ, 0x3f800000 ;  /* 0x3f800000ff037424 */ /* 0x000fc800078e00ff */
[----:B------:R-:W-:-:S04]  /*6fc0*/  @P3 FSETP.GEU.AND P2, PT, R4, -126, PT ;  /* 0xc2fc00000400380b */ /* 0x000fc80003f4e000 */
[----:B------:R-:W-:-:S13]  /*6fd0*/  @P3 PLOP3.LUT P0, PT, P2, PT, PT, 0x80, 0x8 ;  /* 0x000000000008381c */ /* 0x000fda000170f070 */
[----:B------:R-:W-:-:S04]  /*6fe0*/  @!P0 FMUL R4, R4, 0.5 ;  /* 0x3f00000004048820 */ /* 0x000fc80000400000 */
[----:B------:R-:W2:Y:S02]  /*6ff0*/  @P3 MUFU.EX2 R2, R4 ;  /* 0x0000000400023308 */ /* 0x000ea40000000800 */
[----:B--2---:R-:W-:-:S05]  /*7000*/  @!P0 FMUL R2, R2, R2 ;  /* 0x0000000202028220 */ /* 0x004fca0000400000 */
[----:B------:R-:W-:Y:S01]  /*7010*/  @P3 MOV R3, R2 ;  /* 0x0000000200033202 */ /* 0x000fe20000000f00 */
[----:B------:R-:W-:Y:S06]  /*7020*/  BRA.U UP0, `(.L_x_176) ;  /* 0x0000000100047547 */ /* 0x000fec000b800000 */
[----:B------:R-:W-:Y:S05]  /*7030*/  BPT.TRAP 0x1 ;  /* 0x000000040000795c */ /* 0x000fea0000300000 */
.L_x_176:
[----:B------:R-:W-:Y:S01]  /*7040*/  IMAD.U32 R23, RZ, RZ, UR43 ;  /* 0x0000002bff177e24 */ /* 0x000fe2000f8e00ff */
[----:B------:R-:W-:-:S04]  /*7050*/  FSETP.NEU.AND P2, PT, R3, 1, PT ;  /* 0x3f8000000300780b */ /* 0x000fc80003f4d000 */
[----:B------:R-:W-:-:S04]  /*7060*/  SHF.L.U32 R23, R23, 0x1f, RZ ;  /* 0x0000001f17177819 */ /* 0x000fc800000006ff */
[----:B------:R-:W2:Y:S02]  /*7070*/  SYNCS.PHASECHK.TRANS64.TRYWAIT P0, [R0+URZ+0x5890], R23 ;  /* 0x00589017000075a7 */ /* 0x000ea400080011ff */
[----:B--2---:R-:W-:Y:S05]  /*7080*/  @!P0 BRA `(.L_x_177) ;  /* 0x0000008000dc8947 */ /* 0x004fea0003800000 */
.L_x_390:
[----:B------:R-:W-:-:S13]  /*7090*/  VOTE.ANY P0, P2 ;  /* 0x0000000000ff7806 */ /* 0x000fda0001000100 */
[----:B------:R-:W-:Y:S05]  /*70a0*/  @!P0 BRA `(.L_x_178) ;  /* 0x0000000000308947 */ /* 0x000fea0003800000 */
[----:B------:R-:W-:-:S04]  /*70b0*/  LOP3.LUT R2, R20, 0x100, RZ, 0xfc, !PT ;  /* 0x0000010014027812 */ /* 0x000fc800078efcff */
[----:B------:R-:W-:-:S13]  /*70c0*/  R2UR UR4, R2 ;  /* 0x00000000020472ca */ /* 0x000fda00000e0000 */
[----:B-1----:R-:W1:Y:S02]  /*70d0*/  LDTM.x16 R4, tmem[UR4] ;  /* 0x00000004000479ee */ /* 0x002e640008240000 */
[C---:B-1----:R-:W-:Y:S02]  /*70e0*/  @P2 FMUL2 R4, R3.reuse.F32, R4.F32x2.HI_LO ;  /* 0x000000040304224a */ /* 0x042fe40000040000 */
[C---:B------:R-:W-:Y:S02]  /*70f0*/  @P2 FMUL2 R6, R3.reuse.F32, R6.F32x2.HI_LO ;  /* 0x000000060306224a */ /* 0x040fe40000040000 */
[C---:B------:R-:W-:Y:S02]  /*7100*/  @P2 FMUL2 R8, R3.reuse.F32, R8.F32x2.HI_LO ;  /* 0x000000080308224a */ /* 0x040fe40000040000 */
[C---:B------:R-:W-:Y:S02]  /*7110*/  @P2 FMUL2 R10, R3.reuse.F32, R10.F32x2.HI_LO ;  /* 0x0000000a030a224a */ /* 0x040fe40000040000 */
[----:B------:R-:W-:-:S02]  /*7120*/  @P2 FMUL2 R12, R3.F32, R12.F32x2.HI_LO ;  /* 0x0000000c030c224a */ /* 0x000fc40000040000 */
[C---:B------:R-:W-:Y:S02]  /*7130*/  @P2 FMUL2 R14, R3.reuse.F32, R14.F32x2.HI_LO ;  /* 0x0000000e030e224a */ /* 0x040fe40000040000 */
[C---:B------:R-:W-:Y:S02]  /*7140*/  @P2 FMUL2 R16, R3.reuse.F32, R16.F32x2.HI_LO ;  /* 0x000000100310224a */ /* 0x040fe40000040000 */
[----:B------:R-:W-:-:S04]  /*7150*/  @P2 FMUL2 R18, R3.F32, R18.F32x2.HI_LO ;  /* 0x000000120312224a */ /* 0x000fc80000040000 */
[----:B------:R3:W-:Y:S02]  /*7160*/  STTM.x16 tmem[UR4], R4 ;  /* 0x00000004000079ed */ /* 0x0007e40008240004 */
.L_x_178:
[----:B------:R-:W-:-:S09]  /*7170*/  UISETP.NE.AND UP0, UPT, UR39, URZ, UPT ;  /* 0x000000ff2700728c */ /* 0x000fd2000bf05270 */
[----:B------:R-:W-:Y:S05]  /*7180*/  BRA.U !UP0, `(.L_x_179) ;  /* 0x0000000108047547 */ /* 0x000fea000b800000 */
[----:B------:R-:W-:Y:S05]  /*7190*/  BPT.TRAP 0x1 ;  /* 0x000000040000795c */ /* 0x000fea0000300000 */
.L_x_179:
[----:B------:R-:W-:Y:S01]  /*71a0*/  IADD3 R3, PT, PT, R0, 0x5888, RZ ;  /* 0x0000588800037810 */ /* 0x000fe20007ffe0ff */
[----:B------:R-:W-:Y:S02]  /*71b0*/  UISETP.NE.AND UP0, UPT, UR41, URZ, UPT ;  /* 0x000000ff2900728c */ /* 0x000fe4000bf05270 */
[----:B------:R-:W-:Y:S01]  /*71c0*/  ULOP3.LUT UR42, UR42, 0x1, URZ, 0x3c, !UPT ;  /* 0x000000012a2a7892 */ /* 0x000fe2000f8e3cff */
[----:B------:R-:W-:-:S04]  /*71d0*/  PRMT R2, R32, 0x654, R3 ;  /* 0x0000065420027816 */ /* 0x000fc80000000003 */
[----:B------:R4:W-:Y:S01]  /*71e0*/  SYNCS.ARRIVE.TRANS64.RED.A1T0 RZ, [R2+URZ], RZ ;  /* 0x000000ff02ff79a7 */ /* 0x0009e200081004ff */
[----:B------:R-:W5:Y:S01]  /*71f0*/  FENCE.VIEW.ASYNC.T ;  /* 0x00000000000073c6 */ /* 0x000f620000000200 */
[----:B------:R-:W-:Y:S05]  /*7200*/  BRA.U UP0, `(.L_x_180) ;  /* 0x0000000100087547 */ /* 0x000fea000b800000 */
[----:B------:R-:W-:Y:S05]  /*7210*/  BPT.TRAP 0x1 ;  /* 0x000000040000795c */ /* 0x000fea0000300000 */
[----:B------:R-:W-:Y:S05]  /*7220*/  BPT.TRAP 0x1 ;  /* 0x000000040000795c */ /* 0x000fea0000300000 */
.L_x_180:
[----:B------:R-:W-:Y:S01]  /*7230*/  IADD3 R3, PT, PT, R0, 0x58a0, RZ ;  /* 0x000058a000037810 */ /* 0x000fe20007ffe0ff */
[----:B------:R-:W-:-:S03]  /*7240*/  UISETP.NE.AND UP0, UPT, UR39, URZ, UPT ;  /* 0x000000ff2700728c */ /* 0x000fc6000bf05270 */
[----:B----4-:R-:W-:-:S04]  /*7250*/  PRMT R2, R32, 0x654, R3 ;  /* 0x0000065420027816 */ /* 0x010fc80000000003 */
[----:B-----5:R4:W-:Y:S02]  /*7260*/  SYNCS.ARRIVE.TRANS64.RED.A1T0 RZ, [R2+URZ], RZ ;  /* 0x000000ff02ff79a7 */ /* 0x0209e400081004ff */
[----:B------:R-:W-:Y:S05]  /*7270*/  BRA.U !UP0, `(.L_x_181) ;  /* 0x0000000108047547 */ /* 0x000fea000b800000 */
[----:B------:R-:W-:Y:S05]  /*7280*/  BPT.TRAP 0x1 ;  /* 0x000000040000795c */ /* 0x000fea0000300000 */
.L_x_181:
[----:B------:R-:W-:Y:S01]  /*7290*/  IMAD.U32 R3, RZ, RZ, UR42 ;  /* 0x0000002aff037e24 */ /* 0x000fe2000f8e00ff */
[----:B----4-:R-:W-:-:S04]  /*72a0*/  LOP3.LUT R2, R20, 0x80, RZ, 0xfc, !PT ;  /* 0x0000008014027812 */ /* 0x010fc800078efcff */
[----:B------:R-:W-:-:S04]  /*72b0*/  SHF.L.U32 R3, R3, 0x1f, RZ ;  /* 0x0000001f03037819 */ /* 0x000fc800000006ff */
[----:B------:R-:W4:Y:S02]  /*72c0*/  SYNCS.PHASECHK.TRANS64.TRYWAIT P0, [R0+URZ+0x5880], R3 ;  /* 0x00588003000075a7 */ /* 0x000f2400080011ff */
[----:B----4-:R-:W-:Y:S05]  /*72d0*/  @!P0 BRA `(.L_x_182) ;  /* 0x00000080005c8947 */ /* 0x010fea0003800000 */
.L_x_391:
[----:B------:R-:W-:Y:S01]  /*72e0*/  R2UR UR4, R2 ;  /* 0x00000000020472ca */ /* 0x000fe200000e0000 */
[----:B------:R-:W-:Y:S01]  /*72f0*/  UISETP.NE.AND UP0, UPT, UR41, URZ, UPT ;  /* 0x000000ff2900728c */ /* 0x000fe2000bf05270 */
[----:B------:R-:W-:-:S11]  /*7300*/  PLOP3.LUT P0, PT, PT, PT, PT, 0x80, 0x8 ;  /* 0x000000000008781c */ /* 0x000fd60003f0f070 */
[----:B----4-:R-:W4:Y:S02]  /*7310*/  LDTM.x2 R2, tmem[UR4] ;  /* 0x00000004000279ee */ /* 0x010f2400080c0000 */
[----:B----4-:R-:W-:-:S13]  /*7320*/  FSETP.NEU.AND P3, PT, R2, R3, PT ;  /* 0x000000030200720b */ /* 0x010fda0003f6d000 */
[----:B---3--:R-:W3:Y:S01]  /*7330*/  @P3 LDC R4, c[0x0][0x704] ;  /* 0x0001c100ff043b82 */ /* 0x008ee20000000800 */
[----:B------:R-:W-:Y:S01]  /*7340*/  @P3 FADD R3, R2, -R3 ;  /* 0x8000000302033221 */ /* 0x000fe20000000000 */
[----:B------:R-:W-:-:S03]  /*7350*/  IMAD.MOV.U32 R2, RZ, RZ, 0x3f800000 ;  /* 0x3f800000ff027424 */ /* 0x000fc600078e00ff */
[----:B---3--:R-:W-:-:S05]  /*7360*/  @P3 FMUL R4, R3, R4 ;  /* 0x0000000403043220 */ /* 0x008fca0000400000 */
[----:B------:R-:W-:-:S04]  /*7370*/  @P3 FSETP.GEU.AND P2, PT, R4, -126, PT ;  /* 0xc2fc00000400380b */ /* 0x000fc80003f4e000 */
[----:B------:R-:W-:-:S13]  /*7380*/  @P3 PLOP3.LUT P0, PT, P2, PT, PT, 0x80, 0x8 ;  /* 0x000000000008381c */ /* 0x000fda000170f070 */
[----:B------:R-:W-:-:S04]  /*7390*/  @!P0 FMUL R4, R4, 0.5 ;  /* 0x3f00000004048820 */ /* 0x000fc80000400000 */
[----:B------:R-:W3:Y:S02]  /*73a0*/  @P3 MUFU.EX2 R3, R4 ;  /* 0x0000000400033308 */ /* 0x000ee40000000800 */
[----:B---3--:R-:W-:-:S05]  /*73b0*/  @!P0 FMUL R3, R3, R3 ;  /* 0x0000000303038220 */ /* 0x008fca0000400000 */
[----:B------:R-:W-:Y:S01]  /*73c0*/  @P3 MOV R2, R3 ;  /* 0x0000000300023202 */ /* 0x000fe20000000f00 */
[----:B------:R-:W-:Y:S06]  /*73d0*/  BRA.U UP0, `(.L_x_183) ;  /* 0x0000000100047547 */ /* 0x000fec000b800000 */
[----:B------:R-:W-:Y:S05]  /*73e0*/  BPT.TRAP 0x1 ;  /* 0x000000040000795c */ /* 0x000fea0000300000 */
.L_x_183:
[----:B------:R-:W3:Y:S01]  /*73f0*/  SYNCS.PHASECHK.TRANS64.TRYWAIT P0, [R0+URZ+0x5898], R23 ;  /* 0x00589817000075a7 */ /* 0x000ee200080011ff */
[----:B------:R-:W-:Y:S01]  /*7400*/  FSETP.NEU.AND P2, PT, R2, 1, PT ;  /* 0x3f8000000200780b */ /* 0x000fe20003f4d000 */
[----:B---3--:R-:W-:-:S12]  /*7410*/  @!P0 BRA `(.L_x_184) ;  /* 0x0000008000208947 */ /* 0x008fd80003800000 */
.L_x_392:
        /* <DEDUP_REMOVED lines=14> */
.L_x_185:
[----:B------:R-:W-:-:S09]  /*7500*/  UISETP.NE.AND UP0, UPT, UR40, URZ, UPT ;  /* 0x000000ff2800728c */ /* 0x000fd2000bf05270 */
[----:B------:R-:W-:Y:S05]  /*7510*/  BRA.U !UP0, `(.L_x_186) ;  /* 0x0000000108047547 */ /* 0x000fea000b800000 */
[----:B------:R-:W-:Y:S05]  /*7520*/  BPT.TRAP 0x1 ;  /* 0x000000040000795c */ /* 0x000fea0000300000 */
.L_x_186:
[----:B----4-:R-:W-:Y:S01]  /*7530*/  PRMT R4, R32, 0x654, R21 ;  /* 0x0000065420047816 */ /* 0x010fe20000000015 */
[----:B------:R-:W-:-:S03]  /*7540*/  UISETP.NE.AND UP0, UPT, UR41, URZ, UPT ;  /* 0x000000ff2900728c */ /* 0x000fc6000bf05270 */
[----:B------:R4:W-:Y:S01]  /*7550*/  SYNCS.ARRIVE.TRANS64.RED.A1T0 RZ, [R4+URZ], RZ ;  /* 0x000000ff04ff79a7 */ /* 0x0009e200081004ff */
[----:B------:R-:W5:Y:S05]  /*7560*/  FENCE.VIEW.ASYNC.T ;  /* 0x00000000000073c6 */ /* 0x000f6a0000000200 */
[----:B------:R-:W-:Y:S05]  /*7570*/  BRA.U UP0, `(.L_x_187) ;  /* 0x0000000100087547 */ /* 0x000fea000b800000 */
[----:B------:R-:W-:Y:S05]  /*7580*/  BPT.TRAP 0x1 ;  /* 0x000000040000795c */ /* 0x000fea0000300000 */
[----:B------:R-:W-:Y:S05]  /*7590*/  BPT.TRAP 0x1 ;  /* 0x000000040000795c */ /* 0x000fea0000300000 */
.L_x_187:
[----:B------:R-:W-:Y:S01]  /*75a0*/  VIADD R3, R0, 0x58a8 ;  /* 0x000058a800037836 */ /* 0x000fe20000000000 */
[----:B------:R-:W-:-:S04]  /*75b0*/  ULOP3.LUT UR43, UR43, 0x1, URZ, 0x3c, !UPT ;  /* 0x000000012b2b7892 */ /* 0x000fc8000f8e3cff */
[----:B------:R-:W-:-:S04]  /*75c0*/  PRMT R2, R32, 0x654, R3 ;  /* 0x0000065420027816 */ /* 0x000fc80000000003 */
[----:B-----5:R5:W-:Y:S02]  /*75d0*/  SYNCS.ARRIVE.TRANS64.RED.A1T0 RZ, [R2+URZ], RZ ;  /* 0x000000ff02ff79a7 */ /* 0x020be400081004ff */
[----:B-----5:R-:W-:Y:S01]  /*75e0*/  LOP3.LUT R2, R27, 0x1, RZ, 0x3c, !PT ;  /* 0x000000011b027812 */ /* 0x020fe200078e3cff */
[----:B------:R-:W-:Y:S06]  /*75f0*/  @P1 BRA `(.L_x_188) ;  /* 0xfffffff800181947 */ /* 0x000fec000383ffff */
.L_x_173:
[----:B------:R-:W-:-:S09]  /*7600*/  UISETP.NE.AND UP0, UPT, UR39, URZ, UPT ;  /* 0x000000ff2700728c */ /* 0x000fd2000bf05270 */
[----:B------:R-:W-:Y:S05]  /*7610*/  BRA.U !UP0, `(.L_x_189) ;  /* 0x0000000108047547 */ /* 0x000fea000b800000 */
[----:B------:R-:W-:Y:S05]  /*7620*/  BPT.TRAP 0x1 ;  /* 0x000000040000795c */ /* 0x000fea0000300000 */
.L_x_189:
[----:B------:R-:W-:Y:S01]  /*7630*/  IADD3 R37, PT, PT, R0, 0x5888, RZ ;  /* 0x0000588800257810 */ /* 0x000fe20007ffe0ff */
[----:B------:R-:W-:-:S03]  /*7640*/  UISETP.NE.AND UP0, UPT, UR40, URZ, UPT ;  /* 0x000000ff2800728c */ /* 0x000fc6000bf05270 */
[----:B------:R-:W-:-:S04]  /*7650*/  PRMT R3, R32, 0x654, R37 ;  /* 0x0000065420037816 */ /* 0x000fc80000000025 */
[----:B------:R5:W-:Y:S02]  /*7660*/  SYNCS.ARRIVE.TRANS64.RED.A1T0 RZ, [R3+URZ], RZ ;  /* 0x000000ff03ff79a7 */ /* 0x000be400081004ff */
[----:B------:R-:W-:Y:S05]  /*7670*/  BRA.U !UP0, `(.L_x_190) ;  /* 0x0000000108047547 */ /* 0x000fea000b800000 */
[----:B------:R-:W-:Y:S05]  /*7680*/  BPT.TRAP 0x1 ;  /* 0x000000040000795c */ /* 0x000fea0000300000 */
.L_x_190:
[----:B-----5:R-:W-:Y:S01]  /*7690*/  SHF.L.U32 R3, R2, 0x1f, RZ ;  /* 0x0000001f02037819 */ /* 0x020fe200000006ff */
[----:B------:R-:W-:-:S03]  /*76a0*/  IMAD.U32 R35, R24, 0x10000, RZ ;  /* 0x0001000018237824 */ /* 0x000fc600078e00ff */
[----:B------:R-:W5:Y:S02]  /*76b0*/  SYNCS.PHASECHK.TRANS64.TRYWAIT P0, [R0+URZ+0x5870], R3 ;  /* 0x00587003000075a7 */ /* 0x000f6400080011ff */
[----:B------:R-:W-:Y:S01]  /*76c0*/  LOP3.LUT R35, R35, 0x600000, RZ, 0xc0, !PT ;  /* 0x0060000023237812 */ /* 0x000fe200078ec0ff */
[----:B-----5:R-:W-:Y:S06]  /*76d0*/  @!P0 BRA `(.L_x_191) ;  /* 0x0000007c00848947 */ /* 0x020fec0003800000 */
.L_x_393:
[----:B------:R-:W-:Y:S05]  /*76e0*/  WARPSYNC.ALL ;  /* 0x0000000000007948 */ /* 0x000fea0003800000 */
[----:B------:R-:W-:Y:S01]  /*76f0*/  R2UR UR4, R35 ;  /* 0x00000000230472ca */ /* 0x000fe200000e0000 */
[----:B------:R-:W-:-:S12]  /*7700*/  UISETP.NE.AND UP0, UPT, UR40, URZ, UPT ;  /* 0x000000ff2800728c */ /* 0x000fd8000bf05270 */
[----:B-----5:R-:W5:Y:S02]  /*7710*/  LDTM.x2 R2, tmem[UR4] ;  /* 0x00000004000279ee */ /* 0x020f6400080c0000 */
[----:B-----5:R-:W-:Y:S05]  /*7720*/  BRA.U !UP0, `(.L_x_192) ;  /* 0x0000000108047547 */ /* 0x020fea000b800000 */
[----:B------:R-:W-:Y:S05]  /*7730*/  BPT.TRAP 0x1 ;  /* 0x000000040000795c */ /* 0x000fea0000300000 */
.L_x_192:
[----:B------:R5:W-:Y:S01]  /*7740*/  SYNCS.ARRIVE.TRANS64.RED.A1T0 RZ, [R4+URZ], RZ ;  /* 0x000000ff04ff79a7 */ /* 0x000be200081004ff */
[----:B------:R-:W-:-:S09]  /*7750*/  UISETP.NE.AND UP0, UPT, UR41, URZ, UPT ;  /* 0x000000ff2900728c */ /* 0x000fd2000bf05270 */
[----:B------:R-:W-:Y:S05]  /*7760*/  BRA.U UP0, `(.L_x_193) ;  /* 0x0000000100047547 */ /* 0x000fea000b800000 */
[----:B------:R-:W-:Y:S05]  /*7770*/  BPT.TRAP 0x1 ;  /* 0x000000040000795c */ /* 0x000fea0000300000 */
.L_x_193:
[----:B--2-45:R-:W-:-:S04]  /*7780*/  MOV R4, UR43 ;  /* 0x0000002b00047c02 */ /* 0x034fc80008000f00 */
[----:B-1----:R-:W-:-:S04]  /*7790*/  SHF.L.U32 R5, R4, 0x1f, RZ ;  /* 0x0000001f04057819 */ /* 0x002fc800000006ff */
[----:B------:R-:W1:Y:S02]  /*77a0*/  SYNCS.PHASECHK.TRANS64.TRYWAIT P0, [R0+URZ+0x5890], R5 ;  /* 0x00589005000075a7 */ /* 0x000e6400080011ff */
[----:B-1----:R-:W-:Y:S05]  /*77b0*/  @!P0 BRA `(.L_x_194) ;  /* 0x0000007c00608947 */ /* 0x002fea0003800000 */
.L_x_394:
[----:B------:R-:W-:-:S09]  /*77c0*/  UISETP.NE.AND UP0, UPT, UR41, URZ, UPT ;  /* 0x000000ff2900728c */ /* 0x000fd2000bf05270 */
[----:B------:R-:W-:Y:S05]  /*77d0*/  BRA.U UP0, `(.L_x_195) ;  /* 0x0000000100047547 */ /* 0x000fea000b800000 */
[----:B------:R-:W-:Y:S05]  /*77e0*/  BPT.TRAP 0x1 ;  /* 0x000000040000795c */ /* 0x000fea0000300000 */
.L_x_195:
[----:B-1----:R-:W-:Y:S01]  /*77f0*/  SHF.L.U32 R5, R28, 0x1f, RZ ;  /* 0x0000001f1c057819 */ /* 0x002fe200000006ff */
[----:B------:R-:W1:Y:S01]  /*7800*/  S2R R7, SR_SWINHI ;  /* 0x0000000000077919 */ /* 0x000e620000002f00 */
[----:B------:R-:W-:Y:S02]  /*7810*/  IMAD.SHL.U32 R36, R24, 0x10, RZ ;  /* 0x0000001018247824 */ /* 0x000fe400078e00ff */
[----:B------:R-:W2:Y:S03]  /*7820*/  SYNCS.PHASECHK.TRANS64.TRYWAIT P2, [R0+URZ+0x58c0], R5 ;  /* 0x0058c005000075a7 */ /* 0x000ea600080411ff */
[----:B------:R-:W-:Y:S02]  /*7830*/  LOP3.LUT R36, R36, 0x7f0, RZ, 0xc0, !PT ;  /* 0x000007f024247812 */ /* 0x000fe400078ec0ff */
[----:B------:R-:W-:Y:S02]  /*7840*/  MOV R40, R0 ;  /* 0x0000000000287202 */ /* 0x000fe40000000f00 */
[----:B-1----:R-:W-:-:S03]  /*7850*/  MOV R41, R7 ;  /* 0x0000000700297202 */ /* 0x002fc60000000f00 */
[----:B------:R-:W-:-:S03]  /*7860*/  IMAD.WIDE.U32 R40, R36, 0x2, R40 ;  /* 0x0000000224287825 */ /* 0x000fc600078e0028 */
[C---:B------:R-:W-:Y:S02]  /*7870*/  IADD3 R9, P0, PT, R40.reuse, 0x3810, RZ ;  /* 0x0000381028097810 */ /* 0x040fe40007f1e0ff */
[----:B------:R-:W-:-:S03]  /*7880*/  IADD3 R7, P1, PT, R40, 0x3800, RZ ;  /* 0x0000380028077810 */ /* 0x000fc60007f3e0ff */
[--C-:B------:R-:W-:Y:S02]  /*7890*/  IMAD.X R39, RZ, RZ, R41.reuse, P0 ;  /* 0x000000ffff277224 */ /* 0x100fe400000e0629 */
[----:B------:R-:W-:-:S03]  /*78a0*/  IMAD.X R41, RZ, RZ, R41, P1 ;  /* 0x000000ffff297224 */ /* 0x000fc600008e0629 */
[----:B------:R-:W-:Y:S02]  /*78b0*/  SHF.R.U64 R4, R9, 0x3, R39 ;  /* 0x0000000309047819 */ /* 0x000fe40000001227 */
[----:B------:R-:W-:Y:S01]  /*78c0*/  SHF.R.U64 R6, R7, 0x3, R41 ;  /* 0x0000000307067819 */ /* 0x000fe20000001229 */
[----:B--2---:R-:W-:Y:S06]  /*78d0*/  @!P2 BRA `(.L_x_196) ;  /* 0x0000007c002ca947 */ /* 0x004fec0003800000 */
.L_x_395:
[----:B------:R-:W-:Y:S05]  /*78e0*/  WARPSYNC.ALL ;  /* 0x0000000000007948 */ /* 0x000fea0003800000 */
[----:B------:R-:W-:Y:S02]  /*78f0*/  LOP3.LUT R38, R9, 0x10, R4, 0x78, !PT ;  /* 0x0000001009267812 */ /* 0x000fe400078e7804 */
[----:B------:R-:W-:Y:S02]  /*7900*/  LOP3.LUT R40, R7, 0x10, R6, 0x78, !PT ;  /* 0x0000001007287812 */ /* 0x000fe400078e7806 */
[----:B------:R-:W-:Y:S01]  /*7910*/  LOP3.LUT R4, R35, 0x100, RZ, 0xfc, !PT ;  /* 0x0000010023047812 */ /* 0x000fe200078efcff */
[----:B------:R-:W3:Y:S01]  /*7920*/  LDCU UR5, c[0x0][0x708] ;  /* 0x0000e100ff0577ac */ /* 0x000ee20008000800 */
[----:B------:R-:W2:Y:S01]  /*7930*/  MUFU.RCP R21, R2 ;  /* 0x0000000200157308 */ /* 0x000ea20000001000 */
[----:B------:R-:W4:Y:S01]  /*7940*/  LDC R34, c[0x0][0x708] ;  /* 0x0001c200ff227b82 */ /* 0x000f220000000800 */
[----:B------:R-:W-:Y:S01]  /*7950*/  R2UR UR4, R4 ;  /* 0x00000000040472ca */ /* 0x000fe200000e0000 */
[----:B------:R-:W-:-:S12]  /*7960*/  BSSY.RECONVERGENT B2, `(.L_x_197) ;  /* 0x000000d000027945 */ /* 0x000fd80003800200 */
[----:B-1----:R-:W1:Y:S01]  /*7970*/  LDTM.x16 R4, tmem[UR4] ;  /* 0x00000004000479ee */ /* 0x002e620008240000 */
[----:B---3--:R-:W-:Y:S01]  /*7980*/  MOV R23, UR5 ;  /* 0x0000000500177c02 */ /* 0x008fe20008000f00 */
[----:B--2---:R-:W-:-:S03]  /*7990*/  FFMA R20, -R2, R21, 1 ;  /* 0x3f80000002147423 */ /* 0x004fc60000000115 */
[----:B------:R-:W2:Y:S01]  /*79a0*/  FCHK P0, R23, R2 ;  /* 0x0000000217007302 */ /* 0x000ea20000000000 */
[----:B------:R-:W-:-:S04]  /*79b0*/  FFMA R20, R21, R20, R21 ;  /* 0x0000001415147223 */ /* 0x000fc80000000015 */
[----:B------:R-:W-:-:S04]  /*79c0*/  FFMA R21, R20, UR5, RZ ;  /* 0x0000000514157c23 */ /* 0x000fc800080000ff */
[----:B------:R-:W-:-:S04]  /*79d0*/  FFMA R42, -R2, R21, UR5 ;  /* 0x00000005022a7e23 */ /* 0x000fc80008000115 */
[----:B------:R-:W-:Y:S01]  /*79e0*/  FFMA R42, R20, R42, R21 ;  /* 0x0000002a142a7223 */ /* 0x000fe20000000015 */
[----:B-12---:R-:W-:Y:S05]  /*79f0*/  @!P0 BRA `(.L_x_198) ;  /* 0x00000000000c8947 */ /* 0x006fea0003800000 */
[----:B------:R-:W-:Y:S02]  /*7a00*/  MOV R22, 0x7a20 ;  /* 0x00007a2000167802 */ /* 0x000fe40000000f00 */
[----:B----4-:R-:W-:Y:S05]  /*7a10*/  CALL.REL.NOINC `($__internal_3_$__cuda_sm3x_div_rn_noftz_f32_slowpath) ;  /* 0x0000008400c07944 */ /* 0x010fea0003c00000 */
[----:B------:R-:W-:Y:S02]  /*7a20*/  MOV R42, R20 ;  /* 0x00000014002a7202 */ /* 0x000fe40000000f00 */
.L_x_198:
[----:B------:R-:W-:Y:S05]  /*7a30*/  BSYNC.RECONVERGENT B2 ;  /* 0x0000000000027941 */ /* 0x000fea0003800200 */
.L_x_197:
[----:B------:R-:W1:Y:S01]  /*7a40*/  LDCU.64 UR4, c[0x0][0x880] ;  /* 0x00011000ff0477ac */ /* 0x000e620008000a00 */
[C---:B------:R-:W-:Y:S02]  /*7a50*/  FMUL2 R4, R42.reuse.F32, R4.F32x2.HI_LO ;  /* 0x000000042a04724a */ /* 0x040fe40000040000 */
[C---:B------:R-:W-:Y:S02]  /*7a60*/  FMUL2 R6, R42.reuse.F32, R6.F32x2.HI_LO ;  /* 0x000000062a06724a */ /* 0x040fe40000040000 */
[C---:B------:R-:W-:Y:S01]  /*7a70*/  FMUL2 R20, R42.reuse.F32, R8.F32x2.HI_LO ;  /* 0x000000082a14724a */ /* 0x040fe20000040000 */
[----:B------:R-:W-:Y:S01]  /*7a80*/  F2FP.F16.F32.PACK_AB R8, R5, R4 ;  /* 0x000000040508723e */ /* 0x000fe200000000ff */
        /* <DEDUP_REMOVED lines=8> */
[----:B------:R-:W-:Y:S01]  /*7b10*/  FMUL2 R18, R42.F32, R18.F32x2.HI_LO ;  /* 0x000000122a12724a */ /* 0x000fe20000040000 */
[----:B------:R-:W-:Y:S01]  /*7b20*/  F2FP.F16.F32.PACK_AB R5, R15, R14 ;  /* 0x0000000e0f05723e */ /* 0x000fe200000000ff */
[----:B------:R2:W-:Y:S01]  /*7b30*/  ST.E.128 desc[UR44][R40.64], R8 ;  /* 0x0000000828007985 */ /* 0x0005e2000c101d2c */
[----:B------:R-:W-:Y:S01]  /*7b40*/  F2FP.F16.F32.PACK_AB R6, R17, R16 ;  /* 0x000000101106723e */ /* 0x000fe200000000ff */
[----:B-1----:R-:W-:Y:S01]  /*7b50*/  UISETP.NE.U32.AND UP0, UPT, UR4, URZ, UPT ;  /* 0x000000ff0400728c */ /* 0x002fe2000bf05070 */
[----:B------:R-:W-:-:S03]  /*7b60*/  F2FP.F16.F32.PACK_AB R7, R19, R18 ;  /* 0x000000121307723e */ /* 0x000fc600000000ff */
[----:B------:R-:W-:Y:S02]  /*7b70*/  UISETP.NE.AND.EX UP0, UPT, UR5, URZ, UPT, UP0 ;  /* 0x000000ff0500728c */ /* 0x000fe4000bf05300 */
[----:B------:R2:W-:Y:S01]  /*7b80*/  ST.E.128 desc[UR44][R38.64], R4 ;  /* 0x0000000426007985 */ /* 0x0005e2000c101d2c */
[----:B------:R-:W-:Y:S01]  /*7b90*/  @!PT LDS RZ, [RZ] ;  /* 0x00000000fffff984 */ /* 0x000fe20000000800 */
[----:B------:R-:W-:Y:S01]  /*7ba0*/  @!PT LDS RZ, [RZ] ;  /* 0x00000000fffff984 */ /* 0x000fe20000000800 */
[----:B------:R-:W-:Y:S01]  /*7bb0*/  @!PT LDS RZ, [RZ] ;  /* 0x00000000fffff984 */ /* 0x000fe20000000800 */
[----:B------:R-:W-:Y:S01]  /*7bc0*/  @!PT LDS RZ, [RZ] ;  /* 0x00000000fffff984 */ /* 0x000fe20000000800 */
[----:B------:R1:W-:Y:S06]  /*7bd0*/  MEMBAR.ALL.CTA ;  /* 0x0000000000007992 */ /* 0x0003ec0000008000 */
[----:B-1----:R-:W1:Y:S01]  /*7be0*/  FENCE.VIEW.ASYNC.S ;  /* 0x00000000000073c6 */ /* 0x002e620000000000 */
[----:B------:R-:W-:Y:S05]  /*7bf0*/  BRA.U !UP0, `(.L_x_199) ;  /* 0x0000000508347547 */ /* 0x000fea000b800000 */
[C---:B------:R-:W-:Y:S01]  /*7c00*/  FSETP.GEU.AND P0, PT, R2.reuse, 1.175494350822287508e-38, PT ;  /* 0x008000000200780b */ /* 0x040fe20003f0e000 */
[----:B--2---:R-:W-:Y:S01]  /*7c10*/  HFMA2 R4, -RZ, RZ, 1.5048828125, 33.21875 ;  /* 0x3e055027ff047431 */ /* 0x004fe200000001ff */
[----:B------:R-:W2:Y:S01]  /*7c20*/  LDC R5, c[0x0][0x904] ;  /* 0x00024100ff057b82 */ /* 0x000ea20000000800 */
[----:B------:R-:W3:Y:S01]  /*7c30*/  LDCU.64 UR4, c[0x0][0x908] ;  /* 0x00012100ff0477ac */ /* 0x000ee20008000a00 */
[----:B------:R-:W-:Y:S01]  /*7c40*/  FSEL R9, RZ, -23, P0 ;  /* 0xc1b80000ff097808 */ /* 0x000fe20000000000 */
[----:B------:R-:W-:Y:S08]  /*7c50*/  BSSY.RECONVERGENT B0, `(.L_x_199) ;  /* 0x0000047000007945 */ /* 0x000ff00003800200 */
[----:B------:R-:W-:-:S05]  /*7c60*/  @!P0 FMUL R2, R2, 8388608 ;  /* 0x4b00000002028820 */ /* 0x000fca0000400000 */
[C---:B------:R-:W-:Y:S02]  /*7c70*/  IADD3 R13, PT, PT, R2.reuse, -0x3f2aaaab, RZ ;  /* 0xc0d55555020d7810 */ /* 0x040fe40007ffe0ff */
[----:B------:R-:W-:Y:S01]  /*7c80*/  ISETP.GT.U32.AND P1, PT, R2, 0x7f7fffff, PT ;  /* 0x7f7fffff0200780c */ /* 0x000fe20003f24070 */
[----:B---3--:R-:W-:Y:S01]  /*7c90*/  IMAD.HI.U32 R11, R30, UR4, RZ ;  /* 0x000000041e0b7c27 */ /* 0x008fe2000f8e00ff */
[----:B------:R-:W-:Y:S01]  /*7ca0*/  LOP3.LUT R13, R13, 0xff800000, RZ, 0xc0, !PT ;  /* 0xff8000000d0d7812 */ /* 0x000fe200078ec0ff */
[----:B------:R-:W3:Y:S03]  /*7cb0*/  LDCU UR4, c[0x0][0x380] ;  /* 0x00007000ff0477ac */ /* 0x000ee60008000800 */
[-C--:B------:R-:W-:Y:S02]  /*7cc0*/  IADD3 R7, PT, PT, R2, -R13.reuse, RZ ;  /* 0x8000000d02077210 */ /* 0x080fe40007ffe0ff */
[----:B------:R-:W-:Y:S01]  /*7cd0*/  SHF.R.U32.HI R11, RZ, UR5, R11 ;  /* 0x00000005ff0b7c19 */ /* 0x000fe2000801160b */
[----:B------:R-:W5:Y:S01]  /*7ce0*/  LDCU UR5, c[0x0][0x700] ;  /* 0x0000e000ff0577ac */ /* 0x000f620008000800 */
[----:B--2---:R-:W-:Y:S01]  /*7cf0*/  ISETP.NE.AND P0, PT, R5, 0x1, PT ;  /* 0x000000010500780c */ /* 0x004fe20003f05270 */
[----:B------:R-:W-:Y:S01]  /*7d00*/  FADD R7, R7, -1 ;  /* 0xbf80000007077421 */ /* 0x000fe20000000000 */
[----:B------:R-:W-:-:S03]  /*7d10*/  I2FP.F32.S32 R8, R13 ;  /* 0x0000000d00087245 */ /* 0x000fc60000201400 */
[C---:B------:R-:W-:Y:S02]  /*7d20*/  FFMA R4, R7.reuse, -R4, 0.14084610342979431152 ;  /* 0x3e1039f607047423 */ /* 0x040fe40000000804 */
[----:B------:R-:W-:Y:S01]  /*7d30*/  FFMA R8, R8, 1.1920928955078125e-07, R9 ;  /* 0x3400000008087823 */ /* 0x000fe20000000009 */
[----:B------:R-:W-:Y:S01]  /*7d40*/  MOV R9, 0x7f800000 ;  /* 0x7f80000000097802 */ /* 0x000fe20000000f00 */
[----:B------:R-:W-:Y:S01]  /*7d50*/  FFMA R6, R7, R4, -0.12148627638816833496 ;  /* 0xbdf8cdcc07067423 */ /* 0x000fe20000000004 */
[----:B------:R-:W-:-:S03]  /*7d60*/  SEL R4, R30, R11, !P0 ;  /* 0x0000000b1e047207 */ /* 0x000fc60004000000 */
[----:B------:R-:W-:Y:S01]  /*7d70*/  FFMA R6, R7, R6, 0.13980610668659210205 ;  /* 0x3e0f295507067423 */ /* 0x000fe20000000006 */
[----:B------:R-:W-:-:S03]  /*7d80*/  IADD3 R4, PT, PT, -R4, RZ, RZ ;  /* 0x000000ff04047210 */ /* 0x000fc60007ffe1ff */
[----:B------:R-:W-:Y:S02]  /*7d90*/  FFMA R6, R7, R6, -0.16684235632419586182 ;  /* 0xbe2ad8b907067423 */ /* 0x000fe40000000006 */
[----:B------:R-:W-:Y:S02]  /*7da0*/  IMAD R4, R5, R4, R30 ;  /* 0x0000000405047224 */ /* 0x000fe400078e021e */
[----:B------:R-:W-:-:S03]  /*7db0*/  FFMA R6, R7, R6, 0.20012299716472625732 ;  /* 0x3e4ced0b07067423 */ /* 0x000fc60000000006 */
[----:B------:R-:W-:Y:S01]  /*7dc0*/  LEA R5, R4, R29, 0x8 ;  /* 0x0000001d04057211 */ /* 0x000fe200078e40ff */
[----:B------:R-:W-:-:S03]  /*7dd0*/  FFMA R6, R7, R6, -0.24999669194221496582 ;  /* 0xbe7fff2207067423 */ /* 0x000fc60000000006 */
[----:B---3--:R-:W-:Y:S01]  /*7de0*/  ISETP.GE.AND P0, PT, R5, UR4, PT ;  /* 0x0000000405007c0c */ /* 0x008fe2000bf06270 */
[----:B------:R-:W-:-:S04]  /*7df0*/  FFMA R6, R7, R6, 0.33333182334899902344 ;  /* 0x3eaaaa7807067423 */ /* 0x000fc80000000006 */
[----:B------:R-:W-:-:S04]  /*7e00*/  FFMA R6, R7, R6, -0.5 ;  /* 0xbf00000007067423 */ /* 0x000fc80000000006 */
[----:B------:R-:W-:-:S04]  /*7e10*/  FMUL R6, R7, R6 ;  /* 0x0000000607067220 */ /* 0x000fc80000400000 */
[----:B------:R-:W-:-:S04]  /*7e20*/  FFMA R7, R7, R6, R7 ;  /* 0x0000000607077223 */ /* 0x000fc80000000007 */
[----:B------:R-:W-:Y:S01]  /*7e30*/  FFMA R7, R8, 0.69314718246459960938, R7 ;  /* 0x3f31721808077823 */ /* 0x000fe20000000007 */
[C---:B------:R-:W-:Y:S01]  /*7e40*/  @P1 FFMA R7, R2.reuse, R9, +INF ;  /* 0x7f80000002071423 */ /* 0x040fe20000000009 */
[----:B------:R-:W-:-:S04]  /*7e50*/  FSETP.NEU.AND P1, PT, R2, RZ, PT ;  /* 0x000000ff0200720b */ /* 0x000fc80003f2d000 */
[----:B------:R-:W-:-:S05]  /*7e60*/  FSEL R2, R7, -INF , P1 ;  /* 0xff80000007027808 */ /* 0x000fca0000800000 */
[----:B-----5:R-:W-:Y:S01]  /*7e70*/  FFMA R7, R3, UR5, R2 ;  /* 0x0000000503077c23 */ /* 0x020fe20008000002 */
[----:B------:R-:W-:Y:S06]  /*7e80*/  @P0 BRA `(.L_x_200) ;  /* 0x00000000008c0947 */ /* 0x000fec0003800000 */
[----:B------:R-:W2:Y:S01]  /*7e90*/  LDC R6, c[0x0][0x38c] ;  /* 0x0000e300ff067b82 */ /* 0x000ea20000000800 */
[----:B------:R-:W-:Y:S01]  /*7ea0*/  MOV R8, RZ ;  /* 0x000000ff00087202 */ /* 0x000fe20000000f00 */
[----:B------:R-:W3:Y:S01]  /*7eb0*/  LDCU UR6, c[0x0][0x890] ;  /* 0x00011200ff0677ac */ /* 0x000ee20008000800 */
[----:B------:R-:W5:Y:S01]  /*7ec0*/  LDCU.64 UR4, c[0x0][0x888] ;  /* 0x00011100ff0477ac */ /* 0x000f620008000a00 */
[----:B---3--:R-:W-:Y:S01]  /*7ed0*/  IMAD R5, R26, UR6, R5 ;  /* 0x000000061a057c24 */ /* 0x008fe2000f8e0205 */
[----:B--2---:R-:W-:-:S04]  /*7ee0*/  IABS R4, R6 ;  /* 0x0000000600047213 */ /* 0x004fc80000000000 */
[----:B------:R-:W2:Y:S08]  /*7ef0*/  I2F.RP R10, R4 ;  /* 0x00000004000a7306 */ /* 0x000eb00000209400 */
[----:B--2---:R-:W2:Y:S02]  /*7f00*/  MUFU.RCP R9, R10 ;  /* 0x0000000a00097308 */ /* 0x004ea40000001000 */
[----:B--2---:R-:W-:-:S06]  /*7f10*/  IADD3 R9, PT, PT, R9, 0xffffffe, RZ ;  /* 0x0ffffffe09097810 */ /* 0x004fcc0007ffe0ff */
[----:B------:R-:W2:Y:S02]  /*7f20*/  F2I.FTZ.U32.TRUNC.NTZ R9, R9 ;  /* 0x0000000900097305 */ /* 0x000ea4000021f000 */
[----:B--2---:R-:W-:-:S04]  /*7f30*/  IMAD.MOV R2, RZ, RZ, -R9 ;  /* 0x000000ffff027224 */ /* 0x004fc800078e0a09 */
[----:B------:R-:W-:Y:S01]  /*7f40*/  IMAD R3, R2, R4, RZ ;  /* 0x0000000402037224 */ /* 0x000fe200078e02ff */
[----:B------:R-:W-:-:S03]  /*7f50*/  IABS R2, R25 ;  /* 0x0000001900027213 */ /* 0x000fc60000000000 */
[----:B------:R-:W-:-:S04]  /*7f60*/  IMAD.HI.U32 R3, R9, R3, R8 ;  /* 0x0000000309037227 */ /* 0x000fc800078e0008 */
[----:B------:R-:W-:-:S04]  /*7f70*/  IMAD.MOV.U32 R8, RZ, RZ, R2 ;  /* 0x000000ffff087224 */ /* 0x000fc800078e0002 */
[----:B------:R-:W-:-:S05]  /*7f80*/  IMAD.HI.U32 R2, R3, R8, RZ ;  /* 0x0000000803027227 */ /* 0x000fca00078e00ff */
[----:B------:R-:W-:-:S05]  /*7f90*/  IADD3 R3, PT, PT, -R2, RZ, RZ ;  /* 0x000000ff02037210 */ /* 0x000fca0007ffe1ff */
[C---:B------:R-:W-:Y:S02]  /*7fa0*/  IMAD R3, R4.reuse, R3, R8 ;  /* 0x0000000304037224 */ /* 0x040fe400078e0208 */
[----:B------:R-:W2:Y:S03]  /*7fb0*/  LDC.64 R8, c[0x0][0x880] ;  /* 0x00022000ff087b82 */ /* 0x000ea60000000a00 */
[----:B------:R-:W-:-:S13]  /*7fc0*/  ISETP.GT.U32.AND P0, PT, R4, R3, PT ;  /* 0x000000030400720c */ /* 0x000fda0003f04070 */
[----:B------:R-:W-:Y:S01]  /*7fd0*/  @!P0 IMAD.IADD R3, R3, 0x1, -R4 ;  /* 0x0000000103038824 */ /* 0x000fe200078e0a04 */
[----:B------:R-:W-:Y:S02]  /*7fe0*/  @!P0 IADD3 R2, PT, PT, R2, 0x1, RZ ;  /* 0x0000000102028810 */ /* 0x000fe40007ffe0ff */
[----:B------:R-:W-:Y:S02]  /*7ff0*/  ISETP.NE.AND P0, PT, R6, RZ, PT ;  /* 0x000000ff0600720c */ /* 0x000fe40003f05270 */
[----:B------:R-:W-:Y:S02]  /*8000*/  ISETP.GE.U32.AND P2, PT, R3, R4, PT ;  /* 0x000000040300720c */ /* 0x000fe40003f46070 */
[----:B------:R-:W-:-:S04]  /*8010*/  LOP3.LUT R3, R25, R6, RZ, 0x3c, !PT ;  /* 0x0000000619037212 */ /* 0x000fc800078e3cff */
[----:B------:R-:W-:-:S07]  /*8020*/  ISETP.GE.AND P1, PT, R3, RZ, PT ;  /* 0x000000ff0300720c */ /* 0x000fce0003f26270 */
[----:B------:R-:W-:-:S06]  /*8030*/  @P2 VIADD R2, R2, 0x1 ;  /* 0x0000000102022836 */ /* 0x000fcc0000000000 */
[----:B------:R-:W-:Y:S02]  /*8040*/  @!P1 IADD3 R2, PT, PT, -R2, RZ, RZ ;  /* 0x000000ff02029210 */ /* 0x000fe40007ffe1ff */
[----:B------:R-:W-:-:S04]  /*8050*/  @!P0 LOP3.LUT R2, RZ, R6, RZ, 0x33, !PT ;  /* 0x00000006ff028212 */ /* 0x000fc800078e33ff */
[C---:B------:R-:W-:Y:S01]  /*8060*/  IADD3 R3, PT, PT, -R2.reuse, RZ, RZ ;  /* 0x000000ff02037210 */ /* 0x040fe20007ffe1ff */
[----:B-----5:R-:W-:-:S04]  /*8070*/  IMAD R5, R2, UR5, R5 ;  /* 0x0000000502057c24 */ /* 0x020fc8000f8e0205 */
[----:B------:R-:W-:-:S04]  /*8080*/  IMAD R6, R6, R3, R25 ;  /* 0x0000000306067224 */ /* 0x000fc800078e0219 */
[----:B------:R-:W-:-:S04]  /*8090*/  IMAD R5, R6, UR4, R5 ;  /* 0x0000000406057c24 */ /* 0x000fc8000f8e0205 */
[----:B--2---:R-:W-:-:S05]  /*80a0*/  IMAD.WIDE R8, R5, 0x4, R8 ;  /* 0x0000000405087825 */ /* 0x004fca00078e0208 */
[----:B------:R2:W-:Y:S02]  /*80b0*/  STG.E desc[UR44][R8.64], R7 ;  /* 0x0000000708007986 */ /* 0x0005e4000c10192c */
.L_x_200:
[----:B------:R-:W-:Y:S05]  /*80c0*/  BSYNC.RECONVERGENT B0 ;  /* 0x0000000000007941 */ /* 0x000fea0003800200 */
.L_x_199:
[----:B------:R-:W-:Y:S01]  /*80d0*/  UISETP.NE.AND UP1, UPT, UR41, URZ, UPT ;  /* 0x000000ff2900728c */ /* 0x000fe2000bf25270 */
[----:B------:R-:W-:-:S08]  /*80e0*/  NOP ;  /* 0x0000000000007918 */ /* 0x000fd00000000000 */
[----:B------:R-:W-:Y:S05]  /*80f0*/  BRA.U UP1, `(.L_x_201) ;  /* 0x0000000101087547 */ /* 0x000fea000b800000 */
[----:B------:R-:W-:Y:S05]  /*8100*/  BPT.TRAP 0x1 ;  /* 0x000000040000795c */ /* 0x000fea0000300000 */
[----:B------:R-:W-:Y:S05]  /*8110*/  BPT.TRAP 0x1 ;  /* 0x000000040000795c */ /* 0x000fea0000300000 */
.L_x_201:
[----:B------:R-:W-:Y:S01]  /*8120*/  IADD3 R3, PT, PT, R0, 0x58a0, RZ ;  /* 0x000058a000037810 */ /* 0x000fe20007ffe0ff */
[----:B------:R-:W-:-:S03]  /*8130*/  UISETP.NE.AND UP1, UPT, UR41, URZ, UPT ;  /* 0x000000ff2900728c */ /* 0x000fc6000bf25270 */
[----:B------:R-:W-:-:S04]  /*8140*/  PRMT R2, R32, 0x654, R3 ;  /* 0x0000065420027816 */ /* 0x000fc80000000003 */
[----:B-1----:R1:W-:Y:S02]  /*8150*/  SYNCS.ARRIVE.TRANS64.RED.A1T0 RZ, [R2+URZ], RZ ;  /* 0x000000ff02ff79a7 */ /* 0x0023e400081004ff */
[----:B------:R-:W-:Y:S05]  /*8160*/  BRA.U UP1, `(.L_x_202) ;  /* 0x0000000101047547 */ /* 0x000fea000b800000 */
[----:B------:R-:W-:Y:S05]  /*8170*/  BPT.TRAP 0x1 ;  /* 0x000000040000795c */ /* 0x000fea0000300000 */
.L_x_202:
[----:B------:R3:W-:Y:S01]  /*8180*/  SYNCS.ARRIVE.TRANS64.A1T0 RZ, [R0+URZ+0x58b0], RZ ;  /* 0x0058b0ff00ff79a7 */ /* 0x0007e200081000ff */
[----:B------:R-:W-:-:S09]  /*8190*/  UISETP.NE.AND UP1, UPT, UR39, URZ, UPT ;  /* 0x000000ff2700728c */ /* 0x000fd2000bf25270 */
[----:B------:R-:W-:Y:S05]  /*81a0*/  BRA.U !UP1, `(.L_x_203) ;  /* 0x0000000109047547 */ /* 0x000fea000b800000 */
[----:B------:R-:W-:Y:S05]  /*81b0*/  BPT.TRAP 0x1 ;  /* 0x000000040000795c */ /* 0x000fea0000300000 */
.L_x_203:
[----:B------:R-:W-:Y:S01]  /*81c0*/  ULOP3.LUT UR4, UR42, 0x1, URZ, 0x3c, !UPT ;  /* 0x000000012a047892 */ /* 0x000fe2000f8e3cff */
[----:B-1----:R-:W-:-:S05]  /*81d0*/  LOP3.LUT R2, R35, 0x80, RZ, 0xfc, !PT ;  /* 0x0000008023027812 */ /* 0x002fca00078efcff */
[----:B------:R-:W-:-:S05]  /*81e0*/  IMAD.U32 R3, RZ, RZ, UR4 ;  /* 0x00000004ff037e24 */ /* 0x000fca000f8e00ff */
[----:B------:R-:W-:-:S04]  /*81f0*/  SHF.L.U32 R3, R3, 0x1f, RZ ;  /* 0x0000001f03037819 */ /* 0x000fc800000006ff */
[----:B------:R-:W1:Y:S02]  /*8200*/  SYNCS.PHASECHK.TRANS64.TRYWAIT P0, [R0+URZ+0x5880], R3 ;  /* 0x00588003000075a7 */ /* 0x000e6400080011ff */
[----:B-1----:R-:W-:Y:S05]  /*8210*/  @!P0 BRA `(.L_x_204) ;  /* 0x0000007000f08947 */ /* 0x002fea0003800000 */
.L_x_396:
[----:B------:R-:W-:Y:S01]  /*8220*/  R2UR UR4, R2 ;  /* 0x00000000020472ca */ /* 0x000fe200000e0000 */
[----:B------:R-:W-:-:S12]  /*8230*/  UISETP.NE.AND UP1, UPT, UR39, URZ, UPT ;  /* 0x000000ff2700728c */ /* 0x000fd8000bf25270 */
[----:B-1----:R-:W1:Y:S02]  /*8240*/  LDTM.x2 R2, tmem[UR4] ;  /* 0x00000004000279ee */ /* 0x002e6400080c0000 */
[----:B-1----:R-:W-:Y:S05]  /*8250*/  BRA.U !UP1, `(.L_x_205) ;  /* 0x0000000109047547 */ /* 0x002fea000b800000 */
[----:B------:R-:W-:Y:S05]  /*8260*/  BPT.TRAP 0x1 ;  /* 0x000000040000795c */ /* 0x000fea0000300000 */
.L_x_205:
[----:B------:R-:W-:Y:S01]  /*8270*/  PRMT R37, R32, 0x654, R37 ;  /* 0x0000065420257816 */ /* 0x000fe20000000025 */
[----:B------:R-:W-:-:S03]  /*8280*/  UISETP.NE.AND UP1, UPT, UR41, URZ, UPT ;  /* 0x000000ff2900728c */ /* 0x000fc6000bf25270 */
[----:B------:R1:W-:Y:S06]  /*8290*/  SYNCS.ARRIVE.TRANS64.RED.A1T0 RZ, [R37+URZ], RZ ;  /* 0x000000ff25ff79a7 */ /* 0x0003ec00081004ff */
[----:B------:R-:W-:Y:S05]  /*82a0*/  BRA.U UP1, `(.L_x_206) ;  /* 0x0000000101047547 */ /* 0x000fea000b800000 */
[----:B------:R-:W-:Y:S05]  /*82b0*/  BPT.TRAP 0x1 ;  /* 0x000000040000795c */ /* 0x000fea0000300000 */
.L_x_206:
[----:B--2---:R-:W-:-:S04]  /*82c0*/  MOV R4, UR43 ;  /* 0x0000002b00047c02 */ /* 0x004fc80008000f00 */
[----:B------:R-:W-:-:S04]  /*82d0*/  SHF.L.U32 R5, R4, 0x1f, RZ ;  /* 0x0000001f04057819 */ /* 0x000fc800000006ff */
[----:B------:R-:W2:Y:S02]  /*82e0*/  SYNCS.PHASECHK.TRANS64.TRYWAIT P0, [R0+URZ+0x5898], R5 ;  /* 0x00589805000075a7 */ /* 0x000ea400080011ff */
[----:B--2---:R-:W-:Y:S05]  /*82f0*/  @!P0 BRA `(.L_x_207) ;  /* 0x0000007000cc8947 */ /* 0x004fea0003800000 */
.L_x_397:
[----:B------:R-:W-:-:S09]  /*8300*/  UISETP.NE.AND UP1, UPT, UR41, URZ, UPT ;  /* 0x000000ff2900728c */ /* 0x000fd2000bf25270 */
[----:B------:R-:W-:Y:S05]  /*8310*/  BRA.U UP1, `(.L_x_208) ;  /* 0x0000000101047547 */ /* 0x000fea000b800000 */
[----:B------:R-:W-:Y:S05]  /*8320*/  BPT.TRAP 0x1 ;  /* 0x000000040000795c */ /* 0x000fea0000300000 */
.L_x_208:
[----:B------:R-:W-:Y:S01]  /*8330*/  SHF.L.U32 R7, R28, 0x1f, RZ ;  /* 0x0000001f1c077819 */ /* 0x000fe200000006ff */
[----:B--2---:R-:W2:Y:S01]  /*8340*/  S2R R5, SR_SWINHI ;  /* 0x0000000000057919 */ /* 0x004ea20000002f00 */
[----:B------:R-:W-:Y:S02]  /*8350*/  LOP3.LUT R35, R35, 0x180, RZ, 0xfc, !PT ;  /* 0x0000018023237812 */ /* 0x000fe400078efcff */
[----:B------:R-:W5:Y:S02]  /*8360*/  SYNCS.PHASECHK.TRANS64.TRYWAIT P0, [R0+URZ+0x58c8], R7 ;  /* 0x0058c807000075a7 */ /* 0x000f6400080011ff */
[----:B--2--5:R-:W-:Y:S05]  /*8370*/  @!P0 BRA `(.L_x_209) ;  /* 0x0000007000c08947 */ /* 0x024fea0003800000 */
.L_x_398:
[----:B------:R-:W-:Y:S05]  /*8380*/  WARPSYNC.ALL ;  /* 0x0000000000007948 */ /* 0x000fea0003800000 */
[----:B------:R-:W5:Y:S01]  /*8390*/  LDCU UR5, c[0x0][0x708] ;  /* 0x0000e100ff0577ac */ /* 0x000f620008000800 */
[----:B------:R-:W-:Y:S02]  /*83a0*/  MOV R38, R0 ;  /* 0x0000000000267202 */ /* 0x000fe40000000f00 */
[----:B------:R-:W-:Y:S01]  /*83b0*/  MOV R39, R5 ;  /* 0x0000000500277202 */ /* 0x000fe20000000f00 */
[----:B------:R-:W3:Y:S01]  /*83c0*/  MUFU.RCP R41, R2 ;  /* 0x0000000200297308 */ /* 0x000ee20000001000 */
[----:B------:R-:W-:Y:S01]  /*83d0*/  R2UR UR4, R35 ;  /* 0x00000000230472ca */ /* 0x000fe200000e0000 */
[----:B------:R-:W-:Y:S01]  /*83e0*/  BSSY.RECONVERGENT B2, `(.L_x_210) ;  /* 0x0000016000027945 */ /* 0x000fe20003800200 */
[----:B------:R-:W-:-:S03]  /*83f0*/  IMAD.WIDE.U32 R38, R36, 0x2, R38 ;  /* 0x0000000224267825 */ /* 0x000fc600078e0026 */
[C---:B------:R-:W-:Y:S02]  /*8400*/  IADD3 R23, P0, PT, R38.reuse, 0x4800, RZ ;  /* 0x0000480026177810 */ /* 0x040fe40007f1e0ff */
[----:B------:R-:W-:-:S06]  /*8410*/  IADD3 R21, P1, PT, R38, 0x4810, RZ ;  /* 0x0000481026157810 */ /* 0x000fcc0007f3e0ff */
[----:B--2---:R-:W2:Y:S01]  /*8420*/  LDTM.x16 R4, tmem[UR4] ;  /* 0x00000004000479ee */ /* 0x004ea20008240000 */
[----:B-1----:R-:W-:Y:S01]  /*8430*/  IADD3.X R37, PT, PT, RZ, R39, RZ, P1, !PT ;  /* 0x00000027ff257210 */ /* 0x002fe20000ffe4ff */
[----:B-----5:R-:W-:Y:S02]  /*8440*/  IMAD.U32 R43, RZ, RZ, UR5 ;  /* 0x00000005ff2b7e24 */ /* 0x020fe4000f8e00ff */
[----:B---3--:R-:W-:Y:S01]  /*8450*/  FFMA R20, -R2, R41, 1 ;  /* 0x3f80000002147423 */ /* 0x008fe20000000129 */
[----:B------:R-:W-:Y:S01]  /*8460*/  IMAD.X R39, RZ, RZ, R39, P0 ;  /* 0x000000ffff277224 */ /* 0x000fe200000e0627 */
[----:B------:R-:W1:Y:S02]  /*8470*/  FCHK P0, R43, R2 ;  /* 0x000000022b007302 */ /* 0x000e640000000000 */
[----:B------:R-:W-:Y:S01]  /*8480*/  FFMA R41, R41, R20, R41 ;  /* 0x0000001429297223 */ /* 0x000fe20000000029 */
[----:B------:R-:W-:Y:S02]  /*8490*/  SHF.R.U64 R20, R21, 0x3, R37 ;  /* 0x0000000315147819 */ /* 0x000fe40000001225 */
[----:B------:R-:W-:Y:S01]  /*84a0*/  SHF.R.U64 R22, R23, 0x3, R39 ;  /* 0x0000000317167819 */ /* 0x000fe20000001227 */
[----:B------:R-:W-:Y:S01]  /*84b0*/  FFMA R40, R41, UR5, RZ ;  /* 0x0000000529287c23 */ /* 0x000fe200080000ff */
[----:B------:R-:W-:-:S02]  /*84c0*/  LOP3.LUT R36, R21, 0x10, R20, 0x78, !PT ;  /* 0x0000001015247812 */ /* 0x000fc400078e7814 */
[----:B------:R-:W-:Y:S01]  /*84d0*/  LOP3.LUT R38, R23, 0x10, R22, 0x78, !PT ;  /* 0x0000001017267812 */ /* 0x000fe200078e7816 */
[----:B------:R-:W-:-:S04]  /*84e0*/  FFMA R35, -R2, R40, UR5 ;  /* 0x0000000502237e23 */ /* 0x000fc80008000128 */
[----:B------:R-:W-:Y:S01]  /*84f0*/  FFMA R35, R41, R35, R40 ;  /* 0x0000002329237223 */ /* 0x000fe20000000028 */
[----:B-12---:R-:W-:Y:S06]  /*8500*/  @!P0 BRA `(.L_x_211) ;  /* 0x00000000000c8947 */ /* 0x006fec0003800000 */
[----:B------:R-:W-:Y:S02]  /*8510*/  MOV R22, 0x8530 ;  /* 0x0000853000167802 */ /* 0x000fe40000000f00 */
[----:B----4-:R-:W-:Y:S05]  /*8520*/  CALL.REL.NOINC `($__internal_3_$__cuda_sm3x_div_rn_noftz_f32_slowpath) ;  /* 0x0000007800fc7944 */ /* 0x010fea0003c00000 */
[----:B------:R-:W-:Y:S02]  /*8530*/  MOV R35, R20 ;  /* 0x0000001400237202 */ /* 0x000fe40000000f00 */
.L_x_211:
[----:B------:R-:W-:Y:S05]  /*8540*/  BSYNC.RECONVERGENT B2 ;  /* 0x0000000000027941 */ /* 0x000fea0003800200 */
.L_x_210:
[C---:B------:R-:W-:Y:S02]  /*8550*/  FMUL2 R4, R35.reuse.F32, R4.F32x2.HI_LO ;  /* 0x000000042304724a */ /* 0x040fe40000040000 */
[C---:B------:R-:W-:Y:S02]  /*8560*/  FMUL2 R6, R35.reuse.F32, R6.F32x2.HI_LO ;  /* 0x000000062306724a */ /* 0x040fe40000040000 */
[----:B------:R-:W-:Y:S01]  /*8570*/  FMUL2 R20, R35.F32, R8.F32x2.HI_LO ;  /* 0x000000082314724a */ /* 0x000fe20000040000 */
[----:B------:R-:W-:Y:S01]  /*8580*/  F2FP.F16.F32.PACK_AB R8, R5, R4 ;  /* 0x000000040508723e */ /* 0x000fe200000000ff */
        /* <DEDUP_REMOVED lines=10> */
[----:B------:R1:W-:Y:S01]  /*8630*/  ST.E.128 desc[UR44][R38.64], R8 ;  /* 0x0000000826007985 */ /* 0x0003e2000c101d2c */
[----:B------:R-:W-:-:S02]  /*8640*/  F2FP.F16.F32.PACK_AB R6, R17, R16 ;  /* 0x000000101106723e */ /* 0x000fc400000000ff */
[----:B------:R-:W-:-:S05]  /*8650*/  F2FP.F16.F32.PACK_AB R7, R19, R18 ;  /* 0x000000121307723e */ /* 0x000fca00000000ff */
[----:B------:R1:W-:Y:S01]  /*8660*/  ST.E.128 desc[UR44][R36.64], R4 ;  /* 0x0000000424007985 */ /* 0x0003e2000c101d2c */
[----:B------:R-:W-:Y:S01]  /*8670*/  @!PT LDS RZ, [RZ] ;  /* 0x00000000fffff984 */ /* 0x000fe20000000800 */
[----:B------:R-:W-:Y:S01]  /*8680*/  @!PT LDS RZ, [RZ] ;  /* 0x00000000fffff984 */ /* 0x000fe20000000800 */
[----:B------:R-:W-:Y:S01]  /*8690*/  @!PT LDS RZ, [RZ] ;  /* 0x00000000fffff984 */ /* 0x000fe20000000800 */
[----:B------:R-:W-:Y:S01]  /*86a0*/  @!PT LDS RZ, [RZ] ;  /* 0x00000000fffff984 */ /* 0x000fe20000000800 */
[----:B------:R2:W-:Y:S06]  /*86b0*/  MEMBAR.ALL.CTA ;  /* 0x0000000000007992 */ /* 0x0005ec0000008000 */
[----:B--2---:R-:W2:Y:S01]  /*86c0*/  FENCE.VIEW.ASYNC.S ;  /* 0x00000000000073c6 */ /* 0x004ea20000000000 */
[----:B------:R-:W-:Y:S05]  /*86d0*/  BRA.U !UP0, `(.L_x_212) ;  /* 0x0000000508387547 */ /* 0x000fea000b800000 */
[C---:B------:R-:W-:Y:S01]  /*86e0*/  FSETP.GEU.AND P1, PT, R2.reuse, 1.175494350822287508e-38, PT ;  /* 0x008000000200780b */ /* 0x040fe20003f2e000 */
[----:B-1----:R-:W-:Y:S01]  /*86f0*/  HFMA2 R6, -RZ, RZ, 1.5048828125, 33.21875 ;  /* 0x3e055027ff067431 */ /* 0x002fe200000001ff */
[----:B------:R-:W1:Y:S01]  /*8700*/  LDC R4, c[0x0][0x904] ;  /* 0x00024100ff047b82 */ /* 0x000e620000000800 */
[----:B------:R-:W3:Y:S01]  /*8710*/  LDCU.64 UR4, c[0x0][0x908] ;  /* 0x00012100ff0477ac */ /* 0x000ee20008000a00 */
[----:B------:R-:W-:Y:S01]  /*8720*/  FSEL R9, RZ, -23, P1 ;  /* 0xc1b80000ff097808 */ /* 0x000fe20000800000 */
[----:B------:R-:W-:Y:S08]  /*8730*/  BSSY.RECONVERGENT B0, `(.L_x_212) ;  /* 0x0000048000007945 */ /* 0x000ff00003800200 */
[----:B------:R-:W-:-:S05]  /*8740*/  @!P1 FMUL R2, R2, 8388608 ;  /* 0x4b00000002029820 */ /* 0x000fca0000400000 */
[C---:B------:R-:W-:Y:S02]  /*8750*/  IADD3 R11, PT, PT, R2.reuse, -0x3f2aaaab, RZ ;  /* 0xc0d55555020b7810 */ /* 0x040fe40007ffe0ff */
[----:B------:R-:W-:Y:S01]  /*8760*/  FSETP.NEU.AND P1, PT, R2, RZ, PT ;  /* 0x000000ff0200720b */ /* 0x000fe20003f2d000 */
[----:B---3--:R-:W-:Y:S01]  /*8770*/  IMAD.HI.U32 R5, R30, UR4, RZ ;  /* 0x000000041e057c27 */ /* 0x008fe2000f8e00ff */
[----:B------:R-:W-:Y:S01]  /*8780*/  LOP3.LUT R11, R11, 0xff800000, RZ, 0xc0, !PT ;  /* 0xff8000000b0b7812 */ /* 0x000fe200078ec0ff */
[----:B------:R-:W3:Y:S03]  /*8790*/  LDCU UR4, c[0x0][0x380] ;  /* 0x00007000ff0477ac */ /* 0x000ee60008000800 */
[----:B------:R-:W-:Y:S02]  /*87a0*/  IADD3 R7, PT, PT, R2, -R11, RZ ;  /* 0x8000000b02077210 */ /* 0x000fe40007ffe0ff */
[----:B-1----:R-:W-:-:S02]  /*87b0*/  ISETP.NE.AND P0, PT, R4, 0x1, PT ;  /* 0x000000010400780c */ /* 0x002fc40003f05270 */
[----:B------:R-:W-:Y:S01]  /*87c0*/  SHF.R.U32.HI R5, RZ, UR5, R5 ;  /* 0x00000005ff057c19 */ /* 0x000fe20008011605 */
[----:B------:R-:W-:Y:S01]  /*87d0*/  FADD R7, R7, -1 ;  /* 0xbf80000007077421 */ /* 0x000fe20000000000 */
[----:B------:R-:W-:Y:S01]  /*87e0*/  I2FP.F32.S32 R8, R11 ;  /* 0x0000000b00087245 */ /* 0x000fe20000201400 */
[----:B------:R-:W1:Y:S01]  /*87f0*/  LDCU UR5, c[0x0][0x700] ;  /* 0x0000e000ff0577ac */ /* 0x000e620008000800 */
[----:B------:R-:W-:Y:S01]  /*8800*/  SEL R5, R30, R5, !P0 ;  /* 0x000000051e057207 */ /* 0x000fe20004000000 */
[----:B------:R-:W-:Y:S01]  /*8810*/  FFMA R6, R7, -R6, 0.14084610342979431152 ;  /* 0x3e1039f607067423 */ /* 0x000fe20000000806 */
[----:B------:R-:W-:Y:S01]  /*8820*/  ISETP.GT.U32.AND P0, PT, R2, 0x7f7fffff, PT ;  /* 0x7f7fffff0200780c */ /* 0x000fe20003f04070 */
[----:B------:R-:W-:Y:S01]  /*8830*/  FFMA R8, R8, 1.1920928955078125e-07, R9 ;  /* 0x3400000008087823 */ /* 0x000fe20000000009 */
[----:B------:R-:W-:Y:S01]  /*8840*/  IADD3 R5, PT, PT, -R5, RZ, RZ ;  /* 0x000000ff05057210 */ /* 0x000fe20007ffe1ff */
[----:B------:R-:W-:-:S04]  /*8850*/  FFMA R6, R7, R6, -0.12148627638816833496 ;  /* 0xbdf8cdcc07067423 */ /* 0x000fc80000000006 */
[C---:B------:R-:W-:Y:S01]  /*8860*/  FFMA R6, R7.reuse, R6, 0.13980610668659210205 ;  /* 0x3e0f295507067423 */ /* 0x040fe20000000006 */
[----:B------:R-:W-:Y:S01]  /*8870*/  IMAD R4, R4, R5, R30 ;  /* 0x0000000504047224 */ /* 0x000fe200078e021e */
[----:B------:R-:W-:Y:S02]  /*8880*/  MOV R5, 0x7f800000 ;  /* 0x7f80000000057802 */ /* 0x000fe40000000f00 */
[C---:B------:R-:W-:Y:S02]  /*8890*/  FFMA R6, R7.reuse, R6, -0.16684235632419586182 ;  /* 0xbe2ad8b907067423 */ /* 0x040fe40000000006 */
[----:B------:R-:W-:Y:S02]  /*88a0*/  LEA R4, R4, R29, 0x8 ;  /* 0x0000001d04047211 */ /* 0x000fe400078e40ff */
[----:B------:R-:W-:-:S04]  /*88b0*/  FFMA R6, R7, R6, 0.20012299716472625732 ;  /* 0x3e4ced0b07067423 */ /* 0x000fc80000000006 */
[----:B------:R-:W-:-:S04]  /*88c0*/  FFMA R6, R7, R6, -0.24999669194221496582 ;  /* 0xbe7fff2207067423 */ /* 0x000fc80000000006 */
[----:B------:R-:W-:-:S04]  /*88d0*/  FFMA R6, R7, R6, 0.33333182334899902344 ;  /* 0x3eaaaa7807067423 */ /* 0x000fc80000000006 */
[----:B------:R-:W-:-:S04]  /*88e0*/  FFMA R6, R7, R6, -0.5 ;  /* 0xbf00000007067423 */ /* 0x000fc80000000006 */
[----:B------:R-:W-:-:S04]  /*88f0*/  FMUL R6, R7, R6 ;  /* 0x0000000607067220 */ /* 0x000fc80000400000 */
[----:B------:R-:W-:-:S04]  /*8900*/  FFMA R7, R7, R6, R7 ;  /* 0x0000000607077223 */ /* 0x000fc80000000007 */
[----:B------:R-:W-:Y:S01]  /*8910*/  FFMA R7, R8, 0.69314718246459960938, R7 ;  /* 0x3f31721808077823 */ /* 0x000fe20000000007 */
[----:B------:R-:W-:Y:S01]  /*8920*/  @P0 FFMA R7, R2, R5, +INF ;  /* 0x7f80000002070423 */ /* 0x000fe20000000005 */
[----:B------:R-:W-:-:S04]  /*8930*/  IADD3 R5, PT, PT, R4, 0x80, RZ ;  /* 0x0000008004057810 */ /* 0x000fc80007ffe0ff */
[----:B---3--:R-:W-:Y:S02]  /*8940*/  ISETP.GE.AND P0, PT, R5, UR4, PT ;  /* 0x0000000405007c0c */ /* 0x008fe4000bf06270 */
[----:B------:R-:W-:-:S05]  /*8950*/  FSEL R2, R7, -INF , P1 ;  /* 0xff80000007027808 */ /* 0x000fca0000800000 */
[----:B-1----:R-:W-:-:S06]  /*8960*/  FFMA R7, R3, UR5, R2 ;  /* 0x0000000503077c23 */ /* 0x002fcc0008000002 */
[----:B------:R-:W-:Y:S05]  /*8970*/  @P0 BRA `(.L_x_213) ;  /* 0x00000000008c0947 */ /* 0x000fea0003800000 */
[----:B------:R-:W1:Y:S01]  /*8980*/  LDC R6, c[0x0][0x38c] ;  /* 0x0000e300ff067b82 */ /* 0x000e620000000800 */
[----:B------:R-:W-:Y:S01]  /*8990*/  MOV R8, RZ ;  /* 0x000000ff00087202 */ /* 0x000fe20000000f00 */
[----:B------:R-:W3:Y:S01]  /*89a0*/  LDCU UR6, c[0x0][0x890] ;  /* 0x00011200ff0677ac */ /* 0x000ee20008000800 */
[----:B------:R-:W5:Y:S01]  /*89b0*/  LDCU.64 UR4, c[0x0][0x888] ;  /* 0x00011100ff0477ac */ /* 0x000f620008000a00 */
[----:B---3--:R-:W-:Y:S01]  /*89c0*/  IMAD R5, R26, UR6, R5 ;  /* 0x000000061a057c24 */ /* 0x008fe2000f8e0205 */
[----:B-1----:R-:W-:-:S04]  /*89d0*/  IABS R4, R6 ;  /* 0x0000000600047213 */ /* 0x002fc80000000000 */
[----:B------:R-:W1:Y:S08]  /*89e0*/  I2F.RP R10, R4 ;  /* 0x00000004000a7306 */ /* 0x000e700000209400 */
[----:B-1----:R-:W1:Y:S02]  /*89f0*/  MUFU.RCP R9, R10 ;  /* 0x0000000a00097308 */ /* 0x002e640000001000 */
[----:B-1----:R-:W-:-:S06]  /*8a00*/  IADD3 R9, PT, PT, R9, 0xffffffe, RZ ;  /* 0x0ffffffe09097810 */ /* 0x002fcc0007ffe0ff */
[----:B------:R-:W1:Y:S02]  /*8a10*/  F2I.FTZ.U32.TRUNC.NTZ R9, R9 ;  /* 0x0000000900097305 */ /* 0x000e64000021f000 */
[----:B-1----:R-:W-:-:S04]  /*8a20*/  IMAD.MOV R2, RZ, RZ, -R9 ;  /* 0x000000ffff027224 */ /* 0x002fc800078e0a09 */
[----:B------:R-:W-:Y:S01]  /*8a30*/  IMAD R3, R2, R4, RZ ;  /* 0x0000000402037224 */ /* 0x000fe200078e02ff */
[----:B------:R-:W-:-:S03]  /*8a40*/  IABS R2, R25 ;  /* 0x0000001900027213 */ /* 0x000fc60000000000 */
[----:B------:R-:W-:-:S04]  /*8a50*/  IMAD.HI.U32 R3, R9, R3, R8 ;  /* 0x0000000309037227 */ /* 0x000fc800078e0008 */
[----:B------:R-:W-:-:S04]  /*8a60*/  IMAD.MOV.U32 R8, RZ, RZ, R2 ;  /* 0x000000ffff087224 */ /* 0x000fc800078e0002 */
[----:B------:R-:W-:-:S05]  /*8a70*/  IMAD.HI.U32 R2, R3, R8, RZ ;  /* 0x0000000803027227 */ /* 0x000fca00078e00ff */
[----:B------:R-:W-:-:S05]  /*8a80*/  IADD3 R3, PT, PT, -R2, RZ, RZ ;  /* 0x000000ff02037210 */ /* 0x000fca0007ffe1ff */
[C---:B------:R-:W-:Y:S02]  /*8a90*/  IMAD R3, R4.reuse, R3, R8 ;  /* 0x0000000304037224 */ /* 0x040fe400078e0208 */
[----:B------:R-:W1:Y:S03]  /*8aa0*/  LDC.64 R8, c[0x0][0x880] ;  /* 0x00022000ff087b82 */ /* 0x000e660000000a00 */
        /* <DEDUP_REMOVED lines=14> */
[----:B-1----:R-:W-:-:S05]  /*8b90*/  IMAD.WIDE R8, R5, 0x4, R8 ;  /* 0x0000000405087825 */ /* 0x002fca00078e0208 */
[----:B------:R1:W-:Y:S02]  /*8ba0*/  STG.E desc[UR44][R8.64], R7 ;  /* 0x0000000708007986 */ /* 0x0003e4000c10192c */
.L_x_213:
[----:B------:R-:W-:Y:S05]  /*8bb0*/  BSYNC.RECONVERGENT B0 ;  /* 0x0000000000007941 */ /* 0x000fea0003800200 */
.L_x_212:
[----:B------:R-:W-:Y:S01]  /*8bc0*/  UISETP.NE.AND UP0, UPT, UR41, URZ, UPT ;  /* 0x000000ff2900728c */ /* 0x000fe2000bf05270 */
[----:B------:R-:W-:-:S08]  /*8bd0*/  NOP ;  /* 0x0000000000007918 */ /* 0x000fd00000000000 */
[----:B------:R-:W-:Y:S05]  /*8be0*/  BRA.U UP0, `(.L_x_214) ;  /* 0x0000000100087547 */ /* 0x000fea000b800000 */
[----:B------:R-:W-:Y:S05]  /*8bf0*/  BPT.TRAP 0x1 ;  /* 0x000000040000795c */ /* 0x000fea0000300000 */
[----:B------:R-:W-:Y:S05]  /*8c00*/  BPT.TRAP 0x1 ;  /* 0x000000040000795c */ /* 0x000fea0000300000 */
.L_x_214:
[----:B------:R-:W-:Y:S01]  /*8c10*/  IADD3 R3, PT, PT, R0, 0x58a8, RZ ;  /* 0x000058a800037810 */ /* 0x000fe20007ffe0ff */
[----:B------:R-:W-:-:S03]  /*8c20*/  UISETP.NE.AND UP0, UPT, UR41, URZ, UPT ;  /* 0x000000ff2900728c */ /* 0x000fc6000bf05270 */
[----:B------:R-:W-:-:S04]  /*8c30*/  PRMT R3, R32, 0x654, R3 ;  /* 0x0000065420037816 */ /* 0x000fc80000000003 */
[----:B--2---:R2:W-:Y:S02]  /*8c40*/  SYNCS.ARRIVE.TRANS64.RED.A1T0 RZ, [R3+URZ], RZ ;  /* 0x000000ff03ff79a7 */ /* 0x0045e400081004ff */
[----:B------:R-:W-:Y:S05]  /*8c50*/  BRA.U UP0, `(.L_x_215) ;  /* 0x0000000100047547 */ /* 0x000fea000b800000 */
[----:B------:R-:W-:Y:S05]  /*8c60*/  BPT.TRAP 0x1 ;  /* 0x000000040000795c */ /* 0x000fea0000300000 */
.L_x_215:
[----:B------:R3:W-:Y:S01]  /*8c70*/  SYNCS.ARRIVE.TRANS64.A1T0 RZ, [R0+URZ+0x58b8], RZ ;  /* 0x0058b8ff00ff79a7 */ /* 0x0007e200081000ff */
[----:B------:R-:W-:Y:S01]  /*8c80*/  LOP3.LUT R28, R28, 0x1, RZ, 0x3c, !PT ;  /* 0x000000011c1c7812 */ /* 0x000fe200078e3cff */
[----:B------:R-:W-:Y:S01]  /*8c90*/  ULOP3.LUT UR43, UR43, 0x1, URZ, 0x3c, !UPT ;  /* 0x000000012b2b7892 */ /* 0x000fe2000f8e3cff */
[----:B------:R-:W-:-:S11]  /*8ca0*/  IADD3 R22, PT, PT, R33, 0x2, RZ ;  /* 0x0000000221167810 */ /* 0x000fd60007ffe0ff */
.L_x_92:
[----:B------:R-:W-:Y:S05]  /*8cb0*/  BSYNC B7 ;  /* 0x0000000000077941 */ /* 0x000fea0003800000 */
.L_x_91:
[----:B------:R-:W1:Y:S01]  /*8cc0*/  LDCU UR4, c[0x0][0x900] ;  /* 0x00012000ff0477ac */ /* 0x000e620008000800 */
[----:B------:R-:W-:-:S04]  /*8cd0*/  IADD3 R30, PT, PT, R30, UR36, RZ ;  /* 0x000000241e1e7c10 */ /* 0x000fc8000fffe0ff */
[----:B-1----:R-:W-:-:S13]  /*8ce0*/  ISETP.GE.AND P0, PT, R30, UR4, PT ;  /* 0x000000041e007c0c */ /* 0x002fda000bf06270 */
[----:B------:R-:W-:Y:S05]  /*8cf0*/  @!P0 BRA `(.L_x_216) ;  /* 0xffffffa800d48947 */ /* 0x000fea000383ffff */
[----:B------:R-:W-:Y:S05]  /*8d00*/  BSYNC B8 ;  /* 0x0000000000087941 */ /* 0x000fea0003800000 */
.L_x_90:
[----:B------:R-:W-:Y:S05]  /*8d10*/  EXIT ;  /* 0x000000000000794d */ /* 0x000fea0003800000 */
.L_x_27:
[----:B------:R-:W-:-:S08]  /*8d20*/  NOP ;  /* 0x0000000000007918 */ /* 0x000fd00000000000 */
[----:B------:R-:W1:Y:S02]  /*8d30*/  USETMAXREG.TRY_ALLOC.CTAPOOL UP0, 0xc0 ;  /* 0x000000c0000079c8 */ /* 0x000e640008000600 */
[----:B-1----:R-:W-:Y:S05]  /*8d40*/  BRA.U !UP0, `(.L_x_27) ;  /* 0xfffffffd08f47547 */ /* 0x002fea000b83ffff */
[----:B------:R-:W1:Y:S08]  /*8d50*/  LDC R0, c[0x0][0x900] ;  /* 0x00024000ff007b82 */ /* 0x000e700000000800 */
[----:B------:R-:W2:Y:S01]  /*8d60*/  S2UR UR38, SR_CgaCtaId ;  /* 0x00000000002679c3 */ /* 0x000ea20000008800 */
[----:B-1----:R-:W-:-:S13]  /*8d70*/  ISETP.LE.AND P0, PT, R0, UR36, PT ;  /* 0x0000002400007c0c */ /* 0x002fda000bf03270 */
[----:B--2---:R-:W-:Y:S05]  /*8d80*/  @P0 EXIT ;  /* 0x000000000000094d */ /* 0x004fea0003800000 */
[----:B------:R-:W1:Y:S01]  /*8d90*/  S2R R118, SR_TID.X ;  /* 0x0000000000767919 */ /* 0x000e620000002100 */
[----:B------:R-:W-:Y:S01]  /*8da0*/  UISETP.NE.AND UP0, UPT, UR58, URZ, UPT ;  /* 0x000000ff3a00728c */ /* 0x000fe2000bf05270 */
[----:B------:R-:W-:Y:S01]  /*8db0*/  LOP3.LUT R122, R2, 0x3, RZ, 0xc0, !PT ;  /* 0x00000003027a7812 */ /* 0x000fe200078ec0ff */
[----:B------:R-:W-:Y:S02]  /*8dc0*/  USEL UR44, URZ, 0x8, !UP4 ;  /* 0x00000008ff2c7887 */ /* 0x000fe4000e000000 */
[----:B------:R-:W-:Y:S01]  /*8dd0*/  USEL UR9, URZ, 0x80, UP0 ;  /* 0x00000080ff097887 */ /* 0x000fe20008000000 */
[----:B------:R-:W-:Y:S01]  /*8de0*/  UMOV UR8, 0x400 ;  /* 0x0000040000087882 */ /* 0x000fe20000000000 */
[----:B------:R-:W-:Y:S02]  /*8df0*/  USEL UR50, UR6, UR5, UP0 ;  /* 0x0000000506327287 */ /* 0x000fe40008000000 */
[----:B------:R-:W-:Y:S02]  /*8e00*/  ULEA UR8, UR38, UR8, 0x18 ;  /* 0x0000000826087291 */ /* 0x000fe4000f8ec0ff */
[----:B------:R-:W-:Y:S01]  /*8e10*/  ULOP3.LUT UR43, UR44, 0x8, URZ, 0x3c, !UPT ;  /* 0x000000082c2b7892 */ /* 0x000fe2000f8e3cff */
[----:B------:R-:W-:Y:S01]  /*8e20*/  UMOV UR48, 0x20 ;  /* 0x0000002000307882 */ /* 0x000fe20000000000 */
[----:B------:R-:W-:-:S02]  /*8e30*/  UIADD3 UR49, UPT, UPT, UR8, 0x5888, URZ ;  /* 0x0000588808317890 */ /* 0x000fc4000fffe0ff */
[----:B------:R-:W-:Y:S02]  /*8e40*/  UIADD3 UR46, UPT, UPT, UR8, 0x5860, URZ ;  /* 0x00005860082e7890 */ /* 0x000fe4000fffe0ff */
[----:B------:R-:W-:Y:S02]  /*8e50*/  UIADD3 UR45, UPT, UPT, UR8, 0x5880, URZ ;  /* 0x00005880082d7890 */ /* 0x000fe4000fffe0ff */
[----:B------:R-:W-:Y:S02]  /*8e60*/  UIADD3 UR42, UPT, UPT, UR8, 0x5868, URZ ;  /* 0x00005868082a7890 */ /* 0x000fe4000fffe0ff */
[----:B------:R-:W-:Y:S02]  /*8e70*/  USEL UR47, UR7, UR4, UP0 ;  /* 0x00000004072f7287 */ /* 0x000fe40008000000 */
[----:B------:R-:W-:Y:S01]  /*8e80*/  USEL UR57, URZ, 0x1, UP4 ;  /* 0x00000001ff397887 */ /* 0x000fe2000a000000 */
[----:B------:R-:W2:Y:S01]  /*8e90*/  LDCU UR51, c[0x0][0x370] ;  /* 0x00006e00ff3377ac */ /* 0x000ea20008000800 */
[----:B------:R-:W-:Y:S01]  /*8ea0*/  UMOV UR56, URZ ;  /* 0x000000ff00387c82 */ /* 0x000fe20008000000 */
[----:B-1----:R-:W-:Y:S01]  /*8eb0*/  IMAD.U32 R118, R118, 0x10000, RZ ;  /* 0x0001000076767824 */ /* 0x002fe200078e00ff */
[----:B------:R-:W-:-:S02]  /*8ec0*/  ULOP3.LUT UR50, UR50, 0x1, URZ, 0xc0, !UPT ;  /* 0x0000000132327892 */ /* 0x000fc4000f8ec0ff */
[----:B------:R-:W-:Y:S02]  /*8ed0*/  USEL UR48, UR48, 0xa0, UP0 ;  /* 0x000000a030307887 */ /* 0x000fe40008000000 */
[----:B------:R-:W-:Y:S01]  /*8ee0*/  LOP3.LUT R118, R118, 0x600000, RZ, 0xc0, !PT ;  /* 0x0060000076767812 */ /* 0x000fe200078ec0ff */
[----:B------:R-:W-:Y:S02]  /*8ef0*/  UIADD3 UR44, UPT, UPT, UR44, 0x58d0, UR8 ;  /* 0x000058d02c2c7890 */ /* 0x000fe4000fffe008 */
[----:B------:R-:W-:Y:S01]  /*8f00*/  UIADD3 UR43, UPT, UPT, UR43, 0x58d0, UR8 ;  /* 0x000058d02b2b7890 */ /* 0x000fe2000fffe008 */
[----:B------:R-:W-:Y:S01]  /*8f10*/  LOP3.LUT R120, R118, UR9, RZ, 0xfc, !PT ;  /* 0x0000000976787c12 */ /* 0x000fe2000f8efcff */
[----:B------:R-:W-:Y:S01]  /*8f20*/  @UP0 UIADD3 UR49, UPT, UPT, UR8, 0x5878, URZ ;  /* 0x0000587808310890 */ /* 0x000fe2000fffe0ff */
[----:B------:R-:W-:Y:S01]  /*8f30*/  SHF.R.U32.HI R121, RZ, 0x15, R118 ;  /* 0x00000015ff797819 */ /* 0x000fe20000011676 */
[----:B------:R-:W-:Y:S01]  /*8f40*/  @UP0 UIADD3 UR46, UPT, UPT, UR8, 0x5850, URZ ;  /* 0x00005850082e0890 */ /* 0x000fe2000fffe0ff */
[----:B------:R-:W-:Y:S01]  /*8f50*/  LOP3.LUT R119, R120, 0x20, RZ, 0xfc, !PT ;  /* 0x0000002078777812 */ /* 0x000fe200078efcff */
[----:B------:R-:W-:-:S02]  /*8f60*/  @UP0 UIADD3 UR45, UPT, UPT, UR8, 0x5870, URZ ;  /* 0x00005870082d0890 */ /* 0x000fc4000fffe0ff */
[----:B------:R-:W-:Y:S01]  /*8f70*/  @UP0 UIADD3 UR42, UPT, UPT, UR8, 0x5858, URZ ;  /* 0x00005858082a0890 */ /* 0x000fe2000fffe0ff */
[----:B------:R-:W-:Y:S01]  /*8f80*/  UMOV UR55, 0x1 ;  /* 0x0000000100377882 */ /* 0x000fe20000000000 */
[----:B------:R-:W-:Y:S01]  /*8f90*/  UMOV UR54, 0x1 ;  /* 0x0000000100367882 */ /* 0x000fe20000000000 */
[----:B--2---:R-:W-:-:S09]  /*8fa0*/  UMOV UR53, URZ ;  /* 0x000000ff00357c82 */ /* 0x004fd20008000000 */
.L_x_243:
[----:B-1----:R-:W1:Y:S01]  /*8fb0*/  LDCU.64 UR6, c[0x0][0x908] ;  /* 0x00012100ff0677ac */ /* 0x002e620008000a00 */
[----:B------:R-:W2:Y:S01]  /*8fc0*/  LDCU UR8, c[0x0][0x904] ;  /* 0x00012080ff0877ac */ /* 0x000ea20008000800 */
[----:B---3--:R-:W3:Y:S01]  /*8fd0*/  LDCU.64 UR4, c[0x0][0x380] ;  /* 0x00007000ff0477ac */ /* 0x008ee20008000a00 */
[----:B-1----:R-:W-:Y:S02]  /*8fe0*/  UIMAD.WIDE.U32 UR10, UR36, UR6, URZ ;  /* 0x00000006240a72a5 */ /* 0x002fe4000f8e00ff */
[----:B--2---:R-:W-:Y:S02]  /*8ff0*/  UISETP.NE.AND UP0, UPT, UR8, 0x1, UPT ;  /* 0x000000010800788c */ /* 0x004fe4000bf05270 */
[----:B------:R-:W-:-:S04]  /*9000*/  USHF.R.U32.HI UR6, URZ, UR7, UR11 ;  /* 0x00000007ff067299 */ /* 0x000fc8000801160b */
[----:B------:R-:W-:Y:S02]  /*9010*/  USEL UR6, UR36, UR6, !UP0 ;  /* 0x0000000624067287 */ /* 0x000fe4000c000000 */
[----:B---3--:R-:W-:Y:S02]  /*9020*/  UISETP.NE.AND UP0, UPT, UR5, URZ, UPT ;  /* 0x000000ff0500728c */ /* 0x008fe4000bf05270 */
[----:B------:R-:W-:-:S04]  /*9030*/  UIADD3 UR6, UPT, UPT, -UR6, URZ, URZ ;  /* 0x000000ff06067290 */ /* 0x000fc8000fffe1ff */
[----:B------:R-:W-:-:S04]  /*9040*/  UIMAD UR6, UR8, UR6, UR36 ;  /* 0x00000006080672a4 */ /* 0x000fc8000f8e0224 */
[----:B------:R-:W-:-:S04]  /*9050*/  USHF.L.U32 UR6, UR6, 0x8, URZ ;  /* 0x0000000806067899 */ /* 0x000fc800080006ff */
[----:B------:R-:W-:-:S09]  /*9060*/  UISETP.GE.OR UP0, UPT, UR6, UR4, !UP0 ;  /* 0x000000040600728c */ /* 0x000fd2000c706670 */
[----:B------:R-:W-:Y:S05]  /*9070*/  BRA.U UP0, `(.L_x_217) ;  /* 0x0000002500a07547 */ /* 0x000fea000b800000 */
[----:B------:R-:W-:-:S09]  /*9080*/  UISETP.NE.AND UP0, UPT, UR50, URZ, UPT ;  /* 0x000000ff3200728c */ /* 0x000fd2000bf05270 */
[----:B------:R-:W-:Y:S05]  /*9090*/  BRA.U UP0, `(.L_x_218) ;  /* 0x0000000100047547 */ /* 0x000fea000b800000 */
[----:B------:R-:W-:Y:S05]  /*90a0*/  BPT.TRAP 0x1 ;  /* 0x000000040000795c */ /* 0x000fea0000300000 */
.L_x_218:
[----:B------:R-:W-:-:S04]  /*90b0*/  UISETP.NE.AND UP0, UPT, UR58, URZ, UPT ;  /* 0x000000ff3a00728c */ /* 0x000fc8000bf05270 */
[----:B------:R-:W-:-:S06]  /*90c0*/  USEL UR4, UR54, UR55, UP0 ;  /* 0x0000003736047287 */ /* 0x000fcc0008000000 */
[----:B------:R-:W-:-:S04]  /*90d0*/  MOV R3, UR4 ;  /* 0x0000000400037c02 */ /* 0x000fc80008000f00 */
[----:B------:R-:W-:-:S04]  /*90e0*/  SHF.L.U32 R3, R3, 0x1f, RZ ;  /* 0x0000001f03037819 */ /* 0x000fc800000006ff */
[----:B------:R-:W1:Y:S02]  /*90f0*/  SYNCS.PHASECHK.TRANS64.TRYWAIT P0, [UR49], R3 ;  /* 0x00000003ff0075a7 */ /* 0x000e640008001131 */
[----:B-1----:R-:W-:Y:S05]  /*9100*/  @!P0 BRA `(.L_x_219) ;  /* 0x0000006400708947 */ /* 0x002fea0003800000 */
.L_x_399:
[----:B------:R-:W-:-:S09]  /*9110*/  UISETP.GE.AND UP0, UPT, UR5, 0x1, UPT ;  /* 0x000000010500788c */ /* 0x000fd2000bf06270 */
[----:B------:R-:W-:Y:S05]  /*9120*/  BRA.U !UP0, `(.L_x_220) ;  /* 0x00000025080c7547 */ /* 0x000fea000b800000 */
[----:B------:R-:W-:Y:S01]  /*9130*/  UIADD3 UR5, UPT, UPT, UR5, 0x3f, URZ ;  /* 0x0000003f05057890 */ /* 0x000fe2000fffe0ff */
[----:B------:R-:W-:Y:S01]  /*9140*/  HFMA2 R18, -RZ, RZ, 0, 0 ;  /* 0x00000000ff127431 */ /* 0x000fe200000001ff */
[----:B------:R-:W-:Y:S01]  /*9150*/  MOV R16, 0xff800000 ;  /* 0xff80000000107802 */ /* 0x000fe20000000f00 */
[----:B------:R-:W2:Y:S01]  /*9160*/  LDCU UR37, c[0x0][0x704] ;  /* 0x0000e080ff2577ac */ /* 0x000ea20008000800 */
[----:B------:R-:W-:-:S04]  /*9170*/  USHF.R.S32.HI UR4, URZ, 0x1f, UR5 ;  /* 0x0000001fff047899 */ /* 0x000fc80008011405 */
[----:B------:R-:W-:-:S04]  /*9180*/  ULEA.HI UR4, UR4, UR5, URZ, 0x6 ;  /* 0x0000000504047291 */ /* 0x000fc8000f8f30ff */
[----:B------:R-:W-:Y:S02]  /*9190*/  ULEA.HI.SX32 UR52, UR4, 0xffffffff, 0x1a ;  /* 0xffffffff04347891 */ /* 0x000fe4000f8fd2ff */
.L_x_238:
[----:B-12---:R-:W-:Y:S01]  /*91a0*/  IADD3 R0, PT, PT, R118, UR48, RZ ;  /* 0x0000003076007c10 */ /* 0x006fe2000fffe0ff */
[----:B------:R-:W-:-:S04]  /*91b0*/  UISETP.NE.AND UP0, UPT, UR58, URZ, UPT ;  /* 0x000000ff3a00728c */ /* 0x000fc8000bf05270 */
[----:B------:R-:W-:Y:S01]  /*91c0*/  USEL UR40, UR53, UR56, UP0 ;  /* 0x0000003835287287 */ /* 0x000fe20008000000 */
[----:B------:R-:W1:Y:S01]  /*91d0*/  SHFL.IDX PT, R0, R0, RZ, 0x1f ;  /* 0x00001fff00007589 */ /* 0x000e6200000e0000 */
[----:B------:R-:W-:Y:S01]  /*91e0*/  UISETP.GT.U32.AND UP0, UPT, UR47, 0x1, UPT ;  /* 0x000000012f00788c */ /* 0x000fe2000bf04070 */
[----:B-1----:R-:W-:-:S08]  /*91f0*/  R2UR UR41, R0 ;  /* 0x00000000002972ca */ /* 0x002fd000000e0000 */
[----:B---3--:R-:W-:Y:S07]  /*9200*/  BRA.U UP0, `(.L_x_221) ;  /* 0x0000000100047547 */ /* 0x008fee000b800000 */
[----:B--2---:R-:W-:Y:S05]  /*9210*/  BPT.TRAP 0x1 ;  /* 0x000000040000795c */ /* 0x004fea0000300000 */
.L_x_221:
[----:B------:R-:W-:Y:S01]  /*9220*/  IMAD.U32 R3, RZ, RZ, UR40 ;  /* 0x00000028ff037e24 */ /* 0x000fe2000f8e00ff */
[----:B------:R-:W-:-:S04]  /*9230*/  ISETP.NE.AND P0, PT, R122, R121, PT ;  /* 0x000000797a00720c */ /* 0x000fc80003f05270 */
[----:B------:R-:W-:-:S04]  /*9240*/  SHF.L.U32 R3, R3, 0x1f, RZ ;  /* 0x0000001f03037819 */ /* 0x000fc800000006ff */
[----:B------:R-:W1:Y:S02]  /*9250*/  SYNCS.PHASECHK.TRANS64.TRYWAIT P1, [UR46], R3 ;  /* 0x00000003ff0075a7 */ /* 0x000e64000802112e */
[----:B-1----:R-:W-:Y:S05]  /*9260*/  @!P1 BRA `(.L_x_222) ;  /* 0x0000006400309947 */ /* 0x002fea0003800000 */
.L_x_400:
[----:B------:R-:W-:Y:S05]  /*9270*/  @!P0 BRA `(.L_x_223) ;  /* 0x0000000000408947 */ /* 0x000fea0003800000 */
[----:B------:R-:W-:Y:S01]  /*9280*/  MOV R14, 0x8 ;  /* 0x00000008000e7802 */ /* 0x000fe20000000f00 */
[----:B------:R-:W3:Y:S01]  /*9290*/  LDCU.64 UR8, c[0x4][0xb0] ;  /* 0x01001600ff0877ac */ /* 0x000ee20008000a00 */
[----:B------:R-:W-:Y:S02]  /*92a0*/  HFMA2 R12, -RZ, RZ, 0, 5.9604644775390625e-08 ;  /* 0x00000001ff0c7431 */ /* 0x000fe400000001ff */
[----:B------:R-:W-:Y:S01]  /*92b0*/  IMAD.MOV.U32 R8, RZ, RZ, 0x192 ;  /* 0x00000192ff087424 */ /* 0x000fe200078e00ff */
[----:B------:R-:W4:Y:S01]  /*92c0*/  LDCU.64 UR6, c[0x4][0xb8] ;  /* 0x01001700ff0677ac */ /* 0x000f220008000a00 */
[----:B------:R-:W5:Y:S01]  /*92d0*/  LDC.64 R14, c[0x4][R14] ;  /* 0x010000000e0e7b82 */ /* 0x000f620000000a00 */
[----:B------:R-:W-:Y:S01]  /*92e0*/  IMAD.MOV.U32 R13, RZ, RZ, RZ ;  /* 0x000000ffff0d7224 */ /* 0x000fe200078e00ff */
[----:B------:R-:W1:Y:S01]  /*92f0*/  LDCU.64 UR4, c[0x4][0x10] ;  /* 0x01000200ff0477ac */ /* 0x000e620008000a00 */
[----:B---3--:R-:W-:Y:S01]  /*9300*/  IMAD.U32 R4, RZ, RZ, UR8 ;  /* 0x00000008ff047e24 */ /* 0x008fe2000f8e00ff */
[----:B------:R-:W-:Y:S01]  /*9310*/  MOV R5, UR9 ;  /* 0x0000000900057c02 */ /* 0x000fe20008000f00 */
[----:B----4-:R-:W-:Y:S01]  /*9320*/  IMAD.U32 R6, RZ, RZ, UR6 ;  /* 0x00000006ff067e24 */ /* 0x010fe2000f8e00ff */
[----:B------:R-:W-:Y:S01]  /*9330*/  MOV R7, UR7 ;  /* 0x0000000700077c02 */ /* 0x000fe20008000f00 */
[----:B-1----:R-:W-:Y:S01]  /*9340*/  IMAD.U32 R10, RZ, RZ, UR4 ;  /* 0x00000004ff0a7e24 */ /* 0x002fe2000f8e00ff */
[----:B------:R-:W-:-:S02]  /*9350*/  MOV R11, UR5 ;  /* 0x00000005000b7c02 */ /* 0x000fc40008000f00 */
[----:B------:R-:W-:-:S07]  /*9360*/  LEPC R20, `(.L_x_223) ;  /* 0x000000001014794e */ /* 0x000fce0000000000 */
[----:B--2--5:R-:W-:Y:S05]  /*9370*/  CALL.ABS.NOINC R14 ;  /* 0x000000000e007343 */ /* 0x024fea0003c00000 */
.L_x_223:
[----:B------:R-:W-:Y:S05]  /*9380*/  WARPSYNC.ALL ;  /* 0x0000000000007948 */ /* 0x000fea0003800000 */
[----:B------:R-:W-:Y:S02]  /*9390*/  R2UR UR4, R120 ;  /* 0x00000000780472ca */ /* 0x000fe400000e0000 */
[----:B------:R-:W-:-:S11]  /*93a0*/  ISETP.NE.AND P0, PT, R122, R121, PT ;  /* 0x000000797a00720c */ /* 0x000fd60003f05270 */
[----:B------:R-:W3:Y:S02]  /*93b0*/  LDTM.x32 R56, tmem[UR4] ;  /* 0x00000004003879ee */ /* 0x000ee400082c0000 */
[----:B---3--:R-:W-:Y:S05]  /*93c0*/  @!P0 BRA `(.L_x_224) ;  /* 0x0000000000408947 */ /* 0x008fea0003800000 */
        /* <DEDUP_REMOVED lines=16> */
.L_x_224:
[----:B------:R-:W-:Y:S05]  /*94d0*/  WARPSYNC.ALL ;  /* 0x0000000000007948 */ /* 0x000fea0003800000 */
[----:B------:R-:W-:Y:S02]  /*94e0*/  R2UR UR4, R119 ;  /* 0x00000000770472ca */ /* 0x000fe400000e0000 */
[C---:B-1----:R-:W-:Y:S02]  /*94f0*/  FMNMX3 R3, R16.reuse, R56, R60, !PT ;  /* 0x0000003810037276 */ /* 0x042fe4000780003c */
[C---:B------:R-:W-:Y:S02]  /*9500*/  FMNMX3 R0, R16.reuse, R57, R61, !PT ;  /* 0x0000003910007276 */ /* 0x040fe4000780003d */
[----:B------:R-:W-:-:S02]  /*9510*/  FMNMX3 R5, R16, R58, R62, !PT ;  /* 0x0000003a10057276 */ /* 0x000fc4000780003e */
[----:B------:R-:W-:Y:S02]  /*9520*/  FMNMX3 R3, R3, R64, R68, !PT ;  /* 0x0000004003037276 */ /* 0x000fe40007800044 */
[----:B------:R-:W-:Y:S02]  /*9530*/  FMNMX3 R0, R0, R65, R69, !PT ;  /* 0x0000004100007276 */ /* 0x000fe40007800045 */
[----:B------:R-:W-:Y:S01]  /*9540*/  FMNMX3 R6, R16, R59, R63, !PT ;  /* 0x0000003b10067276 */ /* 0x000fe2000780003f */
[----:B------:R-:W1:Y:S01]  /*9550*/  LDTM.x32 R24, tmem[UR4] ;  /* 0x00000004001879ee */ /* 0x000e6200082c0000 */
[----:B------:R-:W-:Y:S02]  /*9560*/  FMNMX3 R5, R5, R66, R70, !PT ;  /* 0x0000004205057276 */ /* 0x000fe40007800046 */
[----:B------:R-:W-:Y:S02]  /*9570*/  FMNMX3 R3, R3, R72, R76, !PT ;  /* 0x0000004803037276 */ /* 0x000fe4000780004c */
[----:B------:R-:W-:-:S02]  /*9580*/  FMNMX3 R0, R0, R73, R77, !PT ;  /* 0x0000004900007276 */ /* 0x000fc4000780004d */
[----:B------:R-:W-:Y:S02]  /*9590*/  FMNMX3 R6, R6, R67, R71, !PT ;  /* 0x0000004306067276 */ /* 0x000fe40007800047 */
[----:B------:R-:W-:Y:S02]  /*95a0*/  FMNMX3 R5, R5, R74, R78, !PT ;  /* 0x0000004a05057276 */ /* 0x000fe4000780004e */
[----:B------:R-:W-:Y:S02]  /*95b0*/  FMNMX3 R3, R3, R80, R84, !PT ;  /* 0x0000005003037276 */ /* 0x000fe40007800054 */
[----:B------:R-:W-:Y:S02]  /*95c0*/  FMNMX3 R0, R0, R81, R85, !PT ;  /* 0x0000005100007276 */ /* 0x000fe40007800055 */
[----:B------:R-:W-:Y:S02]  /*95d0*/  FMNMX3 R6, R6, R75, R79, !PT ;  /* 0x0000004b06067276 */ /* 0x000fe4000780004f */
[----:B------:R-:W-:-:S02]  /*95e0*/  FMNMX3 R5, R5, R82, R86, !PT ;  /* 0x0000005205057276 */ /* 0x000fc40007800056 */
[----:B------:R-:W-:Y:S02]  /*95f0*/  FMNMX3 R6, R6, R83, R87, !PT ;  /* 0x0000005306067276 */ /* 0x000fe40007800057 */
[----:B------:R-:W-:Y:S02]  /*9600*/  ISETP.NE.AND P0, PT, R122, R121, PT ;  /* 0x000000797a00720c */ /* 0x000fe40003f05270 */
[----:B-1----:R-:W-:Y:S02]  /*9610*/  FMNMX3 R3, R3, R24, R28, !PT ;  /* 0x0000001803037276 */ /* 0x002fe4000780001c */
        /* <DEDUP_REMOVED lines=15> */
[----:B------:R-:W-:-:S04]  /*9710*/  FMNMX3 R0, R4, R3, R0, !PT ;  /* 0x0000000304007276 */ /* 0x000fc80007800000 */
[----:B------:R-:W-:-:S04]  /*9720*/  FMNMX R19, R19, R0, !PT ;  /* 0x0000000013137209 */ /* 0x000fc80007800000 */
[----:B------:R-:W-:-:S04]  /*9730*/  FSETP.NEU.AND P1, PT, R19, -INF , PT ;  /* 0xff8000001300780b */ /* 0x000fc80003f2d000 */
[----:B------:R-:W-:Y:S01]  /*9740*/  FSEL R17, R19, RZ, P1 ;  /* 0x000000ff13117208 */ /* 0x000fe20000800000 */
[----:B------:R-:W-:Y:S08]  /*9750*/  @!P0 BRA `(.L_x_225) ;  /* 0x0000000000408947 */ /* 0x000ff00003800000 */
[----:B------:R-:W-:Y:S01]  /*9760*/  MOV R14, 0x8 ;  /* 0x00000008000e7802 */ /* 0x000fe20000000f00 */
[----:B------:R-:W1:Y:S01]  /*9770*/  LDCU.64 UR6, c[0x4][0xb0] ;  /* 0x01001600ff0677ac */ /* 0x000e620008000a00 */
[----:B------:R-:W-:Y:S02]  /*9780*/  HFMA2 R12, -RZ, RZ, 0, 5.9604644775390625e-08 ;  /* 0x00000001ff0c7431 */ /* 0x000fe400000001ff */
[----:B------:R-:W-:Y:S01]  /*9790*/  IMAD.MOV.U32 R8, RZ, RZ, 0x1be ;  /* 0x000001beff087424 */ /* 0x000fe200078e00ff */
[----:B------:R-:W3:Y:S01]  /*97a0*/  LDCU.64 UR4, c[0x4][0xb8] ;  /* 0x01001700ff0477ac */ /* 0x000ee20008000a00 */
[----:B------:R-:W4:Y:S01]  /*97b0*/  LDC.64 R14, c[0x4][R14] ;  /* 0x010000000e0e7b82 */ /* 0x000f220000000a00 */
[----:B------:R-:W-:Y:S01]  /*97c0*/  IMAD.MOV.U32 R13, RZ, RZ, RZ ;  /* 0x000000ffff0d7224 */ /* 0x000fe200078e00ff */
[----:B------:R-:W5:Y:S01]  /*97d0*/  LDCU.64 UR8, c[0x4][0x18] ;  /* 0x01000300ff0877ac */ /* 0x000f620008000a00 */
[----:B-1----:R-:W-:Y:S01]  /*97e0*/  IMAD.U32 R4, RZ, RZ, UR6 ;  /* 0x00000006ff047e24 */ /* 0x002fe2000f8e00ff */
[----:B------:R-:W-:Y:S01]  /*97f0*/  MOV R5, UR7 ;  /* 0x0000000700057c02 */ /* 0x000fe20008000f00 */
[----:B---3--:R-:W-:Y:S01]  /*9800*/  IMAD.U32 R6, RZ, RZ, UR4 ;  /* 0x00000004ff067e24 */ /* 0x008fe2000f8e00ff */
[----:B------:R-:W-:Y:S01]  /*9810*/  MOV R7, UR5 ;  /* 0x0000000500077c02 */ /* 0x000fe20008000f00 */
[----:B-----5:R-:W-:Y:S01]  /*9820*/  IMAD.U32 R10, RZ, RZ, UR8 ;  /* 0x00000008ff0a7e24 */ /* 0x020fe2000f8e00ff */
[----:B------:R-:W-:-:S02]  /*9830*/  MOV R11, UR9 ;  /* 0x00000009000b7c02 */ /* 0x000fc40008000f00 */
[----:B------:R-:W-:-:S07]  /*9840*/  LEPC R20, `(.L_x_225) ;  /* 0x000000001014794e */ /* 0x000fce0000000000 */
[----:B--2-4-:R-:W-:Y:S05]  /*9850*/  CALL.ABS.NOINC R14 ;  /* 0x000000000e007343 */ /* 0x014fea0003c00000 */
.L_x_225:
[----:B------:R-:W-:Y:S05]  /*9860*/  WARPSYNC.ALL ;  /* 0x0000000000007948 */ /* 0x000fea0003800000 */
[----:B------:R-:W-:Y:S02]  /*9870*/  R2UR UR4, R120 ;  /* 0x00000000780472ca */ /* 0x000fe400000e0000 */
[----:B------:R-:W-:-:S11]  /*9880*/  ISETP.NE.AND P0, PT, RZ, UR50, PT ;  /* 0x00000032ff007c0c */ /* 0x000fd6000bf05270 */
[----:B------:R1:W-:Y:S02]  /*9890*/  STTM.x2 tmem[UR4], R16 ;  /* 0x00000010000079ed */ /* 0x0003e400080c0004 */
[----:B------:R-:W-:Y:S05]  /*98a0*/  @P0 BRA `(.L_x_226) ;  /* 0x0000000000040947 */ /* 0x000fea0003800000 */
[----:B--2---:R-:W-:Y:S05]  /*98b0*/  BPT.TRAP 0x1 ;  /* 0x000000040000795c */ /* 0x004fea0000300000 */
.L_x_226:
[----:B------:R-:W-:Y:S01]  /*98c0*/  MOV R3, UR57 ;  /* 0x0000003900037c02 */ /* 0x000fe20008000f00 */
[----:B------:R-:W-:Y:S01]  /*98d0*/  SYNCS.ARRIVE.TRANS64.A1T0 RZ, [UR45], RZ ;  /* 0x000000ffffff79a7 */ /* 0x000fe2000810002d */
[----:B--2---:R-:W-:Y:S01]  /*98e0*/  FMUL R0, R17, -UR37 ;  /* 0x8000002511007c20 */ /* 0x004fe20008400000 */
[----:B------:R-:W-:Y:S01]  /*98f0*/  UISETP.NE.AND UP0, UPT, UR58, URZ, UPT ;  /* 0x000000ff3a00728c */ /* 0x000fe2000bf05270 */
[----:B------:R-:W-:Y:S02]  /*9900*/  SHF.L.U32 R3, R3, 0x1f, RZ ;  /* 0x0000001f03037819 */ /* 0x000fe400000006ff */
[--C-:B------:R-:W-:Y:S01]  /*9910*/  FFMA2 R22, R56.F32x2.HI_LO, UR37.F32, R0.reuse.F32 ;  /* 0x0000002538167c49 */ /* 0x100fe20009200000 */
[----:B------:R-:W-:Y:S01]  /*9920*/  USEL UR39, UR54, UR55, UP0 ;  /* 0x0000003736277287 */ /* 0x000fe20008000000 */
[--C-:B------:R-:W-:Y:S01]  /*9930*/  FFMA2 R56, R58.F32x2.HI_LO, UR37.F32, R0.reuse.F32 ;  /* 0x000000253a387c49 */ /* 0x100fe20009200000 */
[----:B------:R-:W2:Y:S01]  /*9940*/  SYNCS.PHASECHK.TRANS64.TRYWAIT P2, [UR44], R3 ;  /* 0x00000003ff0075a7 */ /* 0x000ea2000804112c */
[--C-:B------:R-:W-:Y:S01]  /*9950*/  FFMA2 R58, R60.F32x2.HI_LO, UR37.F32, R0.reuse.F32 ;  /* 0x000000253c3a7c49 */ /* 0x100fe20009200000 */
[----:B------:R-:W-:Y:S01]  /*9960*/  FSETP.GEU.AND P1, PT, R22, -126, PT ;  /* 0xc2fc00001600780b */ /* 0x000fe20003f2e000 */
[----:B------:R-:W-:Y:S01]  /*9970*/  ULOP3.LUT UR39, UR39, 0x1, URZ, 0x3c, !UPT ;  /* 0x0000000127277892 */ /* 0x000fe2000f8e3cff */
[----:B------:R-:W-:Y:S01]  /*9980*/  FSETP.GEU.AND P0, PT, R23, -126, PT ;  /* 0xc2fc00001700780b */ /* 0x000fe20003f0e000 */
[----:B------:R-:W-:Y:S01]  /*9990*/  FFMA2 R60, R62.F32x2.HI_LO, UR37.F32, R0.F32 ;  /* 0x000000253e3c7c49 */ /* 0x000fe20009200000 */
[----:B------:R-:W-:-:S02]  /*99a0*/  FSETP.GEU.AND P6, PT, R56, -126, PT ;  /* 0xc2fc00003800780b */ /* 0x000fc40003fce000 */
[----:B------:R-:W-:Y:S02]  /*99b0*/  FSETP.GEU.AND P5, PT, R57, -126, PT ;  /* 0xc2fc00003900780b */ /* 0x000fe40003fae000 */
[----:B------:R-:W-:Y:S02]  /*99c0*/  FSETP.GEU.AND P4, PT, R58, -126, PT ;  /* 0xc2fc00003a00780b */ /* 0x000fe40003f8e000 */
[----:B------:R-:W-:-:S03]  /*99d0*/  FSETP.GEU.AND P3, PT, R59, -126, PT ;  /* 0xc2fc00003b00780b */ /* 0x000fc60003f6e000 */
[----:B------:R-:W-:Y:S02]  /*99e0*/  @!P1 FMUL R22, R22, 0.5 ;  /* 0x3f00000016169820 */ /* 0x000fe40000400000 */
[----:B------:R-:W-:Y:S02]  /*99f0*/  @!P0 FMUL R23, R23, 0.5 ;  /* 0x3f00000017178820 */ /* 0x000fe40000400000 */
[----:B------:R-:W-:Y:S02]  /*9a00*/  @!P6 FMUL R56, R56, 0.5 ;  /* 0x3f0000003838e820 */ /* 0x000fe40000400000 */
[----:B------:R-:W-:Y:S01]  /*9a10*/  @!P5 FMUL R57, R57, 0.5 ;  /* 0x3f0000003939d820 */ /* 0x000fe20000400000 */
[----:B------:R-:W3:Y:S08]  /*9a20*/  MUFU.EX2 R22, R22 ;  /* 0x0000001600167308 */ /* 0x000ef00000000800 */
[----:B------:R-:W4:Y:S08]  /*9a30*/  MUFU.EX2 R23, R23 ;  /* 0x0000001700177308 */ /* 0x000f300000000800 */
[----:B------:R-:W5:Y:S08]  /*9a40*/  MUFU.EX2 R56, R56 ;  /* 0x0000003800387308 */ /* 0x000f700000000800 */
[----:B------:R-:W1:Y:S02]  /*9a50*/  MUFU.EX2 R57, R57 ;  /* 0x0000003900397308 */ /* 0x000e640000000800 */
[----:B-12345:R-:W-:Y:S05]  /*9a60*/  @!P2 BRA `(.L_x_227) ;  /* 0x0000005c0048a947 */ /* 0x03efea0003800000 */
.L_x_401:
[----:B------:R-:W-:Y:S01]  /*9a70*/  @!P1 FMUL R22, R22, R22 ;  /* 0x0000001616169220 */ /* 0x000fe20000400000 */
[----:B------:R-:W-:Y:S01]  /*9a80*/  FSETP.GEU.AND P2, PT, R60, -126, PT ;  /* 0xc2fc00003c00780b */ /* 0x000fe20003f4e000 */
[----:B------:R-:W-:Y:S01]  /*9a90*/  @!P4 FMUL R58, R58, 0.5 ;  /* 0x3f0000003a3ac820 */ /* 0x000fe20000400000 */
[----:B------:R-:W-:Y:S01]  /*9aa0*/  FSETP.GEU.AND P1, PT, R61, -126, PT ;  /* 0xc2fc00003d00780b */ /* 0x000fe20003f2e000 */
[----:B------:R-:W-:Y:S01]  /*9ab0*/  @!P3 FMUL R59, R59, 0.5 ;  /* 0x3f0000003b3bb820 */ /* 0x000fe20000400000 */
[--C-:B------:R-:W-:Y:S01]  /*9ac0*/  FFMA2 R62, R64.F32x2.HI_LO, UR37.F32, R0.reuse.F32 ;  /* 0x00000025403e7c49 */ /* 0x100fe20009200000 */
[----:B------:R-:W-:Y:S01]  /*9ad0*/  USHF.R.U32.HI UR4, URZ, 0x15, UR41 ;  /* 0x00000015ff047899 */ /* 0x000fe20008011629 */
[----:B------:R-:W-:Y:S01]  /*9ae0*/  @!P0 FMUL R23, R23, R23 ;  /* 0x0000001717178220 */ /* 0x000fe20000400000 */
[----:B------:R-:W2:Y:S01]  /*9af0*/  MUFU.EX2 R58, R58 ;  /* 0x0000003a003a7308 */ /* 0x000ea20000000800 */
[--C-:B------:R-:W-:Y:S01]  /*9b00*/  FFMA2 R64, R66.F32x2.HI_LO, UR37.F32, R0.reuse.F32 ;  /* 0x0000002542407c49 */ /* 0x100fe20009200000 */
[----:B------:R-:W-:Y:S01]  /*9b10*/  FSETP.GEU.AND P0, PT, R62, -126, PT ;  /* 0xc2fc00003e00780b */ /* 0x000fe20003f0e000 */
[--C-:B------:R-:W-:Y:S01]  /*9b20*/  FFMA2 R66, R68.F32x2.HI_LO, UR37.F32, R0.reuse.F32 ;  /* 0x0000002544427c49 */ /* 0x100fe20009200000 */
[----:B-1----:R-:W-:Y:S01]  /*9b30*/  MOV R3, UR4 ;  /* 0x0000000400037c02 */ /* 0x002fe20008000f00 */
[--C-:B------:R-:W-:Y:S01]  /*9b40*/  FFMA2 R68, R70.F32x2.HI_LO, UR37.F32, R0.reuse.F32 ;  /* 0x0000002546447c49 */ /* 0x100fe20009200000 */
[----:B------:R-:W-:Y:S01]  /*9b50*/  UISETP.NE.AND UP0, UPT, UR58, URZ, UPT ;  /* 0x000000ff3a00728c */ /* 0x000fe2000bf05270 */
[----:B------:R-:W-:Y:S01]  /*9b60*/  @!P2 FMUL R60, R60, 0.5 ;  /* 0x3f0000003c3ca820 */ /* 0x000fe20000400000 */
[----:B------:R-:W-:Y:S01]  /*9b70*/  @!P1 FMUL R61, R61, 0.5 ;  /* 0x3f0000003d3d9820 */ /* 0x000fe20000400000 */
[----:B------:R-:W1:Y:S01]  /*9b80*/  MUFU.EX2 R59, R59 ;  /* 0x0000003b003b7308 */ /* 0x000e620000000800 */
[----:B------:R-:W-:Y:S01]  /*9b90*/  @!P6 FMUL R56, R56, R56 ;  /* 0x000000383838e220 */ /* 0x000fe20000400000 */
[----:B------:R-:W-:Y:S01]  /*9ba0*/  @!P5 FMUL R57, R57, R57 ;  /* 0x000000393939d220 */ /* 0x000fe20000400000 */
[----:B------:R-:W-:Y:S01]  /*9bb0*/  FSETP.GEU.AND P6, PT, R63, -126, PT ;  /* 0xc2fc00003f00780b */ /* 0x000fe20003fce000 */
[--C-:B------:R-:W-:Y:S01]  /*9bc0*/  FFMA2 R70, R72.F32x2.HI_LO, UR37.F32, R0.reuse.F32 ;  /* 0x0000002548467c49 */ /* 0x100fe20009200000 */
[----:B------:R-:W-:Y:S01]  /*9bd0*/  FSETP.GEU.AND P5, PT, R64, -126, PT ;  /* 0xc2fc00004000780b */ /* 0x000fe20003fae000 */
[----:B------:R-:W-:Y:S01]  /*9be0*/  @!P0 FMUL R62, R62, 0.5 ;  /* 0x3f0000003e3e8820 */ /* 0x000fe20000400000 */
[--C-:B------:R-:W-:Y:S01]  /*9bf0*/  FFMA2 R72, R74.F32x2.HI_LO, UR37.F32, R0.reuse.F32 ;  /* 0x000000254a487c49 */ /* 0x100fe20009200000 */
[----:B------:R-:W3:Y:S01]  /*9c00*/  MUFU.EX2 R60, R60 ;  /* 0x0000003c003c7308 */ /* 0x000ee20000000800 */
[----:B--2---:R-:W-:Y:S01]  /*9c10*/  @!P4 FMUL R58, R58, R58 ;  /* 0x0000003a3a3ac220 */ /* 0x004fe20000400000 */
[----:B------:R-:W-:Y:S01]  /*9c20*/  FSETP.GEU.AND P4, PT, R65, -126, PT ;  /* 0xc2fc00004100780b */ /* 0x000fe20003f8e000 */
[--C-:B------:R-:W-:Y:S01]  /*9c30*/  FFMA2 R74, R76.F32x2.HI_LO, UR37.F32, R0.reuse.F32 ;  /* 0x000000254c4a7c49 */ /* 0x100fe20009200000 */
[----:B------:R-:W-:Y:S01]  /*9c40*/  ULOP3.LUT UR57, UR57, 0x1, URZ, 0x3c, !UPT ;  /* 0x0000000139397892 */ /* 0x000fe2000f8e3cff */
[--C-:B------:R-:W-:Y:S01]  /*9c50*/  FFMA2 R76, R78.F32x2.HI_LO, UR37.F32, R0.reuse.F32 ;  /* 0x000000254e4c7c49 */ /* 0x100fe20009200000 */
[----:B------:R-:W-:Y:S01]  /*9c60*/  USEL UR54, UR39, UR54, UP0 ;  /* 0x0000003627367287 */ /* 0x000fe20008000000 */
[--C-:B------:R-:W-:Y:S01]  /*9c70*/  FFMA2 R78, R80.F32x2.HI_LO, UR37.F32, R0.reuse.F32 ;  /* 0x00000025504e7c49 */ /* 0x100fe20009200000 */
[----:B------:R-:W2:Y:S01]  /*9c80*/  MUFU.EX2 R61, R61 ;  /* 0x0000003d003d7308 */ /* 0x000ea20000000800 */
[----:B-1----:R-:W-:Y:S01]  /*9c90*/  @!P3 FMUL R59, R59, R59 ;  /* 0x0000003b3b3bb220 */ /* 0x002fe20000400000 */
[----:B------:R-:W-:Y:S01]  /*9ca0*/  FSETP.GEU.AND P3, PT, R66, -126, PT ;  /* 0xc2fc00004200780b */ /* 0x000fe20003f6e000 */
[----:B------:R-:W-:Y:S01]  /*9cb0*/  @!P6 FMUL R63, R63, 0.5 ;  /* 0x3f0000003f3fe820 */ /* 0x000fe20000400000 */
[----:B------:R-:W-:Y:S01]  /*9cc0*/  @!P5 FMUL R64, R64, 0.5 ;  /* 0x3f0000004040d820 */ /* 0x000fe20000400000 */
[--C-:B------:R-:W-:Y:S01]  /*9cd0*/  FFMA2 R80, R82.F32x2.HI_LO, UR37.F32, R0.reuse.F32 ;  /* 0x0000002552507c49 */ /* 0x100fe20009200000 */
[----:B------:R-:W-:Y:S01]  /*9ce0*/  USEL UR55, UR55, UR39, UP0 ;  /* 0x0000002737377287 */ /* 0x000fe20008000000 */
[----:B------:R-:W-:Y:S01]  /*9cf0*/  @!P4 FMUL R65, R65, 0.5 ;  /* 0x3f0000004141c820 */ /* 0x000fe20000400000 */
[----:B------:R-:W1:Y:S01]  /*9d00*/  MUFU.EX2 R62, R62 ;  /* 0x0000003e003e7308 */ /* 0x000e620000000800 */
[----:B---3--:R-:W-:Y:S01]  /*9d10*/  @!P2 FMUL R60, R60, R60 ;  /* 0x0000003c3c3ca220 */ /* 0x008fe20000400000 */
[----:B------:R-:W-:Y:S01]  /*9d20*/  FSETP.GEU.AND P2, PT, R67, -126, PT ;  /* 0xc2fc00004300780b */ /* 0x000fe20003f4e000 */
[--C-:B------:R-:W-:Y:S01]  /*9d30*/  FFMA2 R82, R84.F32x2.HI_LO, UR37.F32, R0.reuse.F32 ;  /* 0x0000002554527c49 */ /* 0x100fe20009200000 */
[----:B------:R-:W-:Y:S01]  /*9d40*/  SYNCS.ARRIVE.TRANS64.A1T0 RZ, [UR43], RZ ;  /* 0x000000ffffff79a7 */ /* 0x000fe2000810002b */
[----:B------:R-:W-:-:S02]  /*9d50*/  FFMA2 R84, R86.F32x2.HI_LO, UR37.F32, R0.F32 ;  /* 0x0000002556547c49 */ /* 0x000fc40009200000 */
[----:B------:R-:W-:Y:S01]  /*9d60*/  @!P3 FMUL R66, R66, 0.5 ;  /* 0x3f0000004242b820 */ /* 0x000fe20000400000 */
[----:B------:R-:W3:Y:S01]  /*9d70*/  MUFU.EX2 R63, R63 ;  /* 0x0000003f003f7308 */ /* 0x000ee20000000800 */
[----:B--2---:R-:W-:Y:S01]  /*9d80*/  @!P1 FMUL R61, R61, R61 ;  /* 0x0000003d3d3d9220 */ /* 0x004fe20000400000 */
[----:B------:R-:W-:Y:S01]  /*9d90*/  FSETP.GEU.AND P1, PT, R68, -126, PT ;  /* 0xc2fc00004400780b */ /* 0x000fe20003f2e000 */
[--C-:B------:R-:W-:Y:S02]  /*9da0*/  FFMA2 R24, R24.F32x2.HI_LO, UR37.F32, R0.reuse.F32 ;  /* 0x0000002518187c49 */ /* 0x100fe40009200000 */
[--C-:B------:R-:W-:Y:S02]  /*9db0*/  FFMA2 R26, R26.F32x2.HI_LO, UR37.F32, R0.reuse.F32 ;  /* 0x000000251a1a7c49 */ /* 0x100fe40009200000 */
[----:B------:R-:W-:Y:S01]  /*9dc0*/  @!P2 FMUL R67, R67, 0.5 ;  /* 0x3f0000004343a820 */ /* 0x000fe20000400000 */
[----:B------:R-:W2:Y:S01]  /*9dd0*/  MUFU.EX2 R64, R64 ;  /* 0x0000004000407308 */ /* 0x000ea20000000800 */
[----:B-1----:R-:W-:Y:S01]  /*9de0*/  @!P0 FMUL R62, R62, R62 ;  /* 0x0000003e3e3e8220 */ /* 0x002fe20000400000 */
[----:B------:R-:W-:Y:S01]  /*9df0*/  FSETP.GEU.AND P0, PT, R69, -126, PT ;  /* 0xc2fc00004500780b */ /* 0x000fe20003f0e000 */
[----:B------:R-:W-:-:S02]  /*9e00*/  FFMA2 R28, R28.F32x2.HI_LO, UR37.F32, R0.F32 ;  /* 0x000000251c1c7c49 */ /* 0x000fc40009200000 */
[--C-:B------:R-:W-:Y:S02]  /*9e10*/  FFMA2 R30, R30.F32x2.HI_LO, UR37.F32, R0.reuse.F32 ;  /* 0x000000251e1e7c49 */ /* 0x100fe40009200000 */
[----:B------:R-:W-:Y:S01]  /*9e20*/  @!P1 FMUL R68, R68, 0.5 ;  /* 0x3f00000044449820 */ /* 0x000fe20000400000 */
[----:B------:R-:W1:Y:S01]  /*9e30*/  MUFU.EX2 R65, R65 ;  /* 0x0000004100417308 */ /* 0x000e620000000800 */
[----:B---3--:R-:W-:Y:S01]  /*9e40*/  @!P6 FMUL R63, R63, R63 ;  /* 0x0000003f3f3fe220 */ /* 0x008fe20000400000 */
[----:B------:R-:W-:Y:S01]  /*9e50*/  FSETP.GEU.AND P6, PT, R70, -126, PT ;  /* 0xc2fc00004600780b */ /* 0x000fe20003fce000 */
[--C-:B------:R-:W-:Y:S02]  /*9e60*/  FFMA2 R32, R32.F32x2.HI_LO, UR37.F32, R0.reuse.F32 ;  /* 0x0000002520207c49 */ /* 0x100fe40009200000 */
[--C-:B------:R-:W-:Y:S02]  /*9e70*/  FFMA2 R34, R34.F32x2.HI_LO, UR37.F32, R0.reuse.F32 ;  /* 0x0000002522227c49 */ /* 0x100fe40009200000 */
[----:B------:R-:W-:Y:S01]  /*9e80*/  @!P0 FMUL R69, R69, 0.5 ;  /* 0x3f00000045458820 */ /* 0x000fe20000400000 */
[----:B------:R-:W3:Y:S01]  /*9e90*/  MUFU.EX2 R66, R66 ;  /* 0x0000004200427308 */ /* 0x000ee20000000800 */
[----:B--2---:R-:W-:Y:S01]  /*9ea0*/  @!P5 FMUL R64, R64, R64 ;  /* 0x000000404040d220 */ /* 0x004fe20000400000 */
[----:B------:R-:W-:Y:S01]  /*9eb0*/  FSETP.GEU.AND P5, PT, R71, -126, PT ;  /* 0xc2fc00004700780b */ /* 0x000fe20003fae000 */
[----:B------:R-:W-:-:S02]  /*9ec0*/  FFMA2 R36, R36.F32x2.HI_LO, UR37.F32, R0.F32 ;  /* 0x0000002524247c49 */ /* 0x000fc40009200000 */
[--C-:B------:R-:W-:Y:S02]  /*9ed0*/  FFMA2 R38, R38.F32x2.HI_LO, UR37.F32, R0.reuse.F32 ;  /* 0x0000002526267c49 */ /* 0x100fe40009200000 */
[----:B------:R-:W-:Y:S01]  /*9ee0*/  @!P6 FMUL R70, R70, 0.5 ;  /* 0x3f0000004646e820 */ /* 0x000fe20000400000 */
[----:B------:R-:W2:Y:S01]  /*9ef0*/  MUFU.EX2 R67, R67 ;  /* 0x0000004300437308 */ /* 0x000ea20000000800 */
[----:B-1----:R-:W-:Y:S01]  /*9f00*/  @!P4 FMUL R65, R65, R65 ;  /* 0x000000414141c220 */ /* 0x002fe20000400000 */
[----:B------:R-:W-:Y:S01]  /*9f10*/  FSETP.GEU.AND P4, PT, R72, -126, PT ;  /* 0xc2fc00004800780b */ /* 0x000fe20003f8e000 */
[--C-:B------:R-:W-:Y:S02]  /*9f20*/  FFMA2 R40, R40.F32x2.HI_LO, UR37.F32, R0.reuse.F32 ;  /* 0x0000002528287c49 */ /* 0x100fe40009200000 */
[--C-:B------:R-:W-:Y:S02]  /*9f30*/  FFMA2 R42, R42.F32x2.HI_LO, UR37.F32, R0.reuse.F32 ;  /* 0x000000252a2a7c49 */ /* 0x100fe40009200000 */
[----:B------:R-:W-:Y:S01]  /*9f40*/  @!P5 FMUL R71, R71, 0.5 ;  /* 0x3f0000004747d820 */ /* 0x000fe20000400000 */
[----:B------:R-:W1:Y:S01]  /*9f50*/  MUFU.EX2 R68, R68 ;  /* 0x0000004400447308 */ /* 0x000e620000000800 */
[----:B---3--:R-:W-:Y:S01]  /*9f60*/  @!P3 FMUL R66, R66, R66 ;  /* 0x000000424242b220 */ /* 0x008fe20000400000 */
[----:B------:R-:W-:Y:S01]  /*9f70*/  FSETP.GEU.AND P3, PT, R73, -126, PT ;  /* 0xc2fc00004900780b */ /* 0x000fe20003f6e000 */
[----:B------:R-:W-:-:S02]  /*9f80*/  FFMA2 R44, R44.F32x2.HI_LO, UR37.F32, R0.F32 ;  /* 0x000000252c2c7c49 */ /* 0x000fc40009200000 */
[--C-:B------:R-:W-:Y:S02]  /*9f90*/  FFMA2 R46, R46.F32x2.HI_LO, UR37.F32, R0.reuse.F32 ;  /* 0x000000252e2e7c49 */ /* 0x100fe40009200000 */
        /* <DEDUP_REMOVED lines=11> */
[----:B------:R-:W-:Y:S02]  /*a050*/  FFMA2 R54, R54.F32x2.HI_LO, UR37.F32, R0.F32 ;  /* 0x0000002536367c49 */ /* 0x000fe40009200000 */
[----:B------:R-:W-:Y:S01]  /*a060*/  @!P2 FMUL R74, R74, 0.5 ;  /* 0x3f0000004a4aa820 */ /* 0x000fe20000400000 */
[----:B------:R-:W1:Y:S01]  /*a070*/  MUFU.EX2 R71, R71 ;  /* 0x0000004700477308 */ /* 0x000e620000000800 */
[----:B---3--:R-:W-:Y:S01]  /*a080*/  @!P0 FMUL R69, R69, R69 ;  /* 0x0000004545458220 */ /* 0x008fe20000400000 */
[----:B------:R-:W-:-:S05]  /*a090*/  FSETP.GEU.AND P0, PT, R76, -126, PT ;  /* 0xc2fc00004c00780b */ /* 0x000fca0003f0e000 */
[----:B------:R-:W-:Y:S01]  /*a0a0*/  @!P1 FMUL R75, R75, 0.5 ;  /* 0x3f0000004b4b9820 */ /* 0x000fe20000400000 */
[----:B------:R-:W3:Y:S01]  /*a0b0*/  MUFU.EX2 R72, R72 ;  /* 0x0000004800487308 */ /* 0x000ee20000000800 */
[----:B--2---:R-:W-:Y:S01]  /*a0c0*/  @!P6 FMUL R70, R70, R70 ;  /* 0x000000464646e220 */ /* 0x004fe20000400000 */
[----:B------:R-:W-:-:S05]  /*a0d0*/  FSETP.GEU.AND P6, PT, R77, -126, PT ;  /* 0xc2fc00004d00780b */ /* 0x000fca0003fce000 */
[----:B------:R-:W-:Y:S01]  /*a0e0*/  @!P0 FMUL R76, R76, 0.5 ;  /* 0x3f0000004c4c8820 */ /* 0x000fe20000400000 */
[----:B------:R-:W2:Y:S01]  /*a0f0*/  MUFU.EX2 R73, R73 ;  /* 0x0000004900497308 */ /* 0x000ea20000000800 */
[----:B-1----:R-:W-:Y:S01]  /*a100*/  @!P5 FMUL R71, R71, R71 ;  /* 0x000000474747d220 */ /* 0x002fe20000400000 */
[----:B------:R-:W-:-:S05]  /*a110*/  FSETP.GEU.AND P5, PT, R78, -126, PT ;  /* 0xc2fc00004e00780b */ /* 0x000fca0003fae000 */
        /* <DEDUP_REMOVED lines=59> */
[----:B------:R-:W-:Y:S02]  /*a4d0*/  FSETP.GEU.AND P4, PT, R31, -126, PT ;  /* 0xc2fc00001f00780b */ /* 0x000fe40003f8e000 */
[----:B------:R-:W-:-:S03]  /*a4e0*/  F2FP.BF16.F32.PACK_AB R24, R23, R22 ;  /* 0x000000161718723e */ /* 0x000fc600000010ff */
[----:B------:R-:W-:Y:S01]  /*a4f0*/  @!P5 FMUL R30, R30, 0.5 ;  /* 0x3f0000001e1ed820 */ /* 0x000fe20000400000 */
[----:B------:R-:W1:Y:S01]  /*a500*/  MUFU.EX2 R89, R27 ;  /* 0x0000001b00597308 */ /* 0x000e620000000800 */
[----:B---3--:R-:W-:Y:S01]  /*a510*/  @!P3 FMUL R87, R87, R87 ;  /* 0x000000575757b220 */ /* 0x008fe20000400000 */
[----:B------:R-:W-:Y:S02]  /*a520*/  FSETP.GEU.AND P3, PT, R32, -126, PT ;  /* 0xc2fc00002000780b */ /* 0x000fe40003f6e000 */
[----:B------:R-:W-:-:S03]  /*a530*/  F2FP.BF16.F32.PACK_AB R25, R57, R56 ;  /* 0x000000383919723e */ /* 0x000fc600000010ff */
[----:B------:R-:W-:Y:S01]  /*a540*/  @!P4 FMUL R31, R31, 0.5 ;  /* 0x3f0000001f1fc820 */ /* 0x000fe20000400000 */
[----:B------:R-:W3:Y:S01]  /*a550*/  MUFU.EX2 R90, R28 ;  /* 0x0000001c005a7308 */ /* 0x000ee20000000800 */
[----:B--2---:R-:W-:Y:S01]  /*a560*/  @!P2 FMUL R88, R88, R88 ;  /* 0x000000585858a220 */ /* 0x004fe20000400000 */
[----:B------:R-:W-:Y:S02]  /*a570*/  FSETP.GEU.AND P2, PT, R33, -126, PT ;  /* 0xc2fc00002100780b */ /* 0x000fe40003f4e000 */
[----:B------:R-:W-:-:S03]  /*a580*/  F2FP.BF16.F32.PACK_AB R26, R59, R58 ;  /* 0x0000003a3b1a723e */ /* 0x000fc600000010ff */
        /* <DEDUP_REMOVED lines=113> */
[----:B------:R-:W-:Y:S02]  /*aca0*/  LOP3.LUT P0, RZ, R3, 0x3, R2, 0x48, !PT ;  /* 0x0000000303ff7812 */ /* 0x000fe40007804802 */
[----:B------:R-:W-:-:S03]  /*acb0*/  F2FP.BF16.F32.PACK_AB R49, R105, R104 ;  /* 0x000000686931723e */ /* 0x000fc600000010ff */
[----:B------:R-:W-:Y:S01]  /*acc0*/  @!P1 FMUL R55, R55, 0.5 ;  /* 0x3f00000037379820 */ /* 0x000fe20000400000 */
[----:B------:R-:W3:Y:S01]  /*acd0*/  MUFU.EX2 R116, R52 ;  /* 0x0000003400747308 */ /* 0x000ee20000000800 */
[----:B--2---:R-:W-:Y:S01]  /*ace0*/  @!P6 FMUL R112, R112, R112 ;  /* 0x000000707070e220 */ /* 0x004fe20000400000 */
[----:B------:R-:W-:-:S06]  /*acf0*/  F2FP.BF16.F32.PACK_AB R50, R107, R106 ;  /* 0x0000006a6b32723e */ /* 0x000fcc00000010ff */
[----:B------:R-:W2:Y:S01]  /*ad00*/  MUFU.EX2 R117, R53 ;  /* 0x0000003500757308 */ /* 0x000ea20000000800 */
[----:B-1----:R-:W-:Y:S01]  /*ad10*/  @!P5 FMUL R113, R113, R113 ;  /* 0x000000717171d220 */ /* 0x002fe20000400000 */
[----:B------:R-:W-:-:S06]  /*ad20*/  F2FP.BF16.F32.PACK_AB R51, R109, R108 ;  /* 0x0000006c6d33723e */ /* 0x000fcc00000010ff */
[----:B------:R-:W1:Y:S01]  /*ad30*/  MUFU.EX2 R114, R54 ;  /* 0x0000003600727308 */ /* 0x000e620000000800 */
[----:B---3--:R-:W-:Y:S01]  /*ad40*/  @!P4 FMUL R116, R116, R116 ;  /* 0x000000747474c220 */ /* 0x008fe20000400000 */
[----:B------:R-:W-:-:S06]  /*ad50*/  F2FP.BF16.F32.PACK_AB R52, R111, R110 ;  /* 0x0000006e6f34723e */ /* 0x000fcc00000010ff */
[----:B------:R-:W3:Y:S01]  /*ad60*/  MUFU.EX2 R115, R55 ;  /* 0x0000003700737308 */ /* 0x000ee20000000800 */
[----:B--2---:R-:W-:Y:S01]  /*ad70*/  @!P3 FMUL R117, R117, R117 ;  /* 0x000000757575b220 */ /* 0x004fe20000400000 */
[----:B------:R-:W-:Y:S01]  /*ad80*/  F2FP.BF16.F32.PACK_AB R53, R113, R112 ;  /* 0x000000707135723e */ /* 0x000fe200000010ff */
[----:B-1----:R-:W-:-:S03]  /*ad90*/  @!P2 FMUL R114, R114, R114 ;  /* 0x000000727272a220 */ /* 0x002fc60000400000 */
[----:B------:R-:W-:Y:S01]  /*ada0*/  F2FP.BF16.F32.PACK_AB R54, R117, R116 ;  /* 0x000000747536723e */ /* 0x000fe200000010ff */
[----:B---3--:R-:W-:-:S05]  /*adb0*/  @!P1 FMUL R115, R115, R115 ;  /* 0x0000007373739220 */ /* 0x008fca0000400000 */
[----:B------:R-:W-:Y:S01]  /*adc0*/  F2FP.BF16.F32.PACK_AB R55, R115, R114 ;  /* 0x000000727337723e */ /* 0x000fe200000010ff */
[----:B------:R-:W-:Y:S06]  /*add0*/  @!P0 BRA `(.L_x_228) ;  /* 0x0000000000408947 */ /* 0x000fec0003800000 */
[----:B------:R-:W-:Y:S01]  /*ade0*/  MOV R14, 0x8 ;  /* 0x00000008000e7802 */ /* 0x000fe20000000f00 */
[----:B------:R-:W1:Y:S01]  /*adf0*/  LDCU.64 UR6, c[0x4][0xb0] ;  /* 0x01001600ff0677ac */ /* 0x000e620008000a00 */
[----:B------:R-:W-:Y:S02]  /*ae00*/  HFMA2 R12, -RZ, RZ, 0, 5.9604644775390625e-08 ;  /* 0x00000001ff0c7431 */ /* 0x000fe400000001ff */
[----:B------:R-:W-:Y:S01]  /*ae10*/  IMAD.MOV.U32 R8, RZ, RZ, 0x1be ;  /* 0x000001beff087424 */ /* 0x000fe200078e00ff */
[----:B------:R-:W2:Y:S01]  /*ae20*/  LDCU.64 UR4, c[0x4][0xb8] ;  /* 0x01001700ff0477ac */ /* 0x000ea20008000a00 */
[----:B------:R-:W3:Y:S01]  /*ae30*/  LDC.64 R14, c[0x4][R14] ;  /* 0x010000000e0e7b82 */ /* 0x000ee20000000a00 */
[----:B------:R-:W-:Y:S01]  /*ae40*/  IMAD.MOV.U32 R13, RZ, RZ, RZ ;  /* 0x000000ffff0d7224 */ /* 0x000fe200078e00ff */
[----:B------:R-:W4:Y:S01]  /*ae50*/  LDCU.64 UR8, c[0x4][0x20] ;  /* 0x01000400ff0877ac */ /* 0x000f220008000a00 */
[----:B-1----:R-:W-:Y:S01]  /*ae60*/  IMAD.U32 R4, RZ, RZ, UR6 ;  /* 0x00000006ff047e24 */ /* 0x002fe2000f8e00ff */
[----:B------:R-:W-:Y:S01]  /*ae70*/  MOV R5, UR7 ;  /* 0x0000000700057c02 */ /* 0x000fe20008000f00 */
[----:B--2---:R-:W-:Y:S01]  /*ae80*/  IMAD.U32 R6, RZ, RZ, UR4 ;  /* 0x00000004ff067e24 */ /* 0x004fe2000f8e00ff */
[----:B------:R-:W-:Y:S01]  /*ae90*/  MOV R7, UR5 ;  /* 0x0000000500077c02 */ /* 0x000fe20008000f00 */
[----:B----4-:R-:W-:Y:S01]  /*aea0*/  IMAD.U32 R10, RZ, RZ, UR8 ;  /* 0x00000008ff0a7e24 */ /* 0x010fe2000f8e00ff */
[----:B------:R-:W-:-:S02]  /*aeb0*/  MOV R11, UR9 ;  /* 0x00000009000b7c02 */ /* 0x000fc40008000f00 */
[----:B------:R-:W-:-:S07]  /*aec0*/  LEPC R20, `(.L_x_228) ;  /* 0x000000001014794e */ /* 0x000fce0000000000 */
[----:B---3--:R-:W-:Y:S05]  /*aed0*/  CALL.ABS.NOINC R14 ;  /* 0x000000000e007343 */ /* 0x008fea0003c00000 */
.L_x_228:
[----:B------:R-:W-:Y:S01]  /*aee0*/  MOV R0, UR47 ;  /* 0x0000002f00007c02 */ /* 0x000fe20008000f00 */
[----:B------:R-:W-:Y:S05]  /*aef0*/  WARPSYNC.ALL ;  /* 0x0000000000007948 */ /* 0x000fea0003800000 */
[----:B------:R-:W-:Y:S01]  /*af00*/  ISETP.GT.U32.AND P0, PT, R0, 0x1, PT ;  /* 0x000000010000780c */ /* 0x000fe20003f04070 */
[----:B------:R1:W-:Y:S01]  /*af10*/  STTM.x32 tmem[UR41], R24 ;  /* 0x00000018000079ed */ /* 0x0003e200082c0029 */
[----:B------:R-:W2:Y:S11]  /*af20*/  FENCE.VIEW.ASYNC.T ;  /* 0x00000000000073c6 */ /* 0x000eb60000000200 */
[----:B------:R-:W-:Y:S05]  /*af30*/  @P0 BRA `(.L_x_229) ;  /* 0x0000000000080947 */ /* 0x000fea0003800000 */
[----:B------:R-:W-:Y:S05]  /*af40*/  BPT.TRAP 0x1 ;  /* 0x000000040000795c */ /* 0x000fea0000300000 */
[----:B------:R-:W-:Y:S05]  /*af50*/  BPT.TRAP 0x1 ;  /* 0x000000040000795c */ /* 0x000fea0000300000 */
.L_x_229:
[----:B------:R-:W-:Y:S02]  /*af60*/  UPRMT UR4, UR38, 0x654, UR42 ;  /* 0x0000065426047896 */ /* 0x000fe4000800002a */
[----:B------:R-:W-:Y:S02]  /*af70*/  UISETP.NE.AND UP0, UPT, UR58, URZ, UPT ;  /* 0x000000ff3a00728c */ /* 0x000fe4000bf05270 */
[----:B------:R-:W-:-:S04]  /*af80*/  ULOP3.LUT UR40, UR40, 0x1, URZ, 0x3c, !UPT ;  /* 0x0000000128287892 */ /* 0x000fc8000f8e3cff */
[----:B------:R-:W-:Y:S01]  /*af90*/  USEL UR53, UR40, UR53, UP0 ;  /* 0x0000003528357287 */ /* 0x000fe20008000000 */
[----:B--2---:R-:W-:Y:S01]  /*afa0*/  SYNCS.ARRIVE.TRANS64.RED.A1T0 RZ, [UR4], RZ ;  /* 0x000000ffffff79a7 */ /* 0x004fe20008100404 */
[----:B------:R-:W-:Y:S02]  /*afb0*/  USEL UR56, UR56, UR40, UP0 ;  /* 0x0000002838387287 */ /* 0x000fe40008000000 */
[----:B------:R-:W-:-:S09]  /*afc0*/  UISETP.NE.AND UP0, UPT, UR50, URZ, UPT ;  /* 0x000000ff3200728c */ /* 0x000fd2000bf05270 */
[----:B------:R-:W-:Y:S05]  /*afd0*/  BRA.U UP0, `(.L_x_230) ;  /* 0x0000000100047547 */ /* 0x000fea000b800000 */
[----:B------:R-:W-:Y:S05]  /*afe0*/  BPT.TRAP 0x1 ;  /* 0x000000040000795c */ /* 0x000fea0000300000 */
.L_x_230:
[----:B------:R-:W-:Y:S01]  /*aff0*/  MOV R0, UR39 ;  /* 0x0000002700007c02 */ /* 0x000fe20008000f00 */
[----:B------:R-:W-:Y:S01]  /*b000*/  FADD2 R56, R56.F32x2.HI_LO, RZ.F32 ;  /* 0x000000ff3838724b */ /* 0x000fe20000200000 */
[----:B------:R-:W-:Y:S01]  /*b010*/  FSETP.NEU.AND P1, PT, R16, R17, PT ;  /* 0x000000111000720b */ /* 0x000fe20003f2d000 */
[----:B------:R-:W-:Y:S01]  /*b020*/  FADD2 R58, R58.F32x2.HI_LO, RZ.F32 ;  /* 0x000000ff3a3a724b */ /* 0x000fe20000200000 */
[----:B------:R-:W-:Y:S01]  /*b030*/  SHF.L.U32 R0, R0, 0x1f, RZ ;  /* 0x0000001f00007819 */ /* 0x000fe200000006ff */
[----:B------:R-:W-:Y:S02]  /*b040*/  FADD2 R56, R56.F32x2.HI_LO, R64.F32x2.HI_LO ;  /* 0x000000403838724b */ /* 0x000fe40000000000 */
[----:B------:R-:W-:Y:S01]  /*b050*/  FADD2 R60, R60.F32x2.HI_LO, RZ.F32 ;  /* 0x000000ff3c3c724b */ /* 0x000fe20000200000 */
[----:B------:R-:W2:Y:S01]  /*b060*/  SYNCS.PHASECHK.TRANS64.TRYWAIT P2, [UR49], R0 ;  /* 0x00000000ff0075a7 */ /* 0x000ea20008041131 */
[----:B------:R-:W-:Y:S02]  /*b070*/  FADD2 R58, R58.F32x2.HI_LO, R66.F32x2.HI_LO ;  /* 0x000000423a3a724b */ /* 0x000fe40000000000 */
[----:B------:R-:W-:-:S02]  /*b080*/  FADD2 R60, R60.F32x2.HI_LO, R68.F32x2.HI_LO ;  /* 0x000000443c3c724b */ /* 0x000fc40000000000 */
[----:B------:R-:W-:Y:S02]  /*b090*/  FADD2 R56, R56.F32x2.HI_LO, R72.F32x2.HI_LO ;  /* 0x000000483838724b */ /* 0x000fe40000000000 */
[----:B------:R-:W-:Y:S01]  /*b0a0*/  FADD2 R58, R58.F32x2.HI_LO, R74.F32x2.HI_LO ;  /* 0x0000004a3a3a724b */ /* 0x000fe20000000000 */
[----:B--2---:R-:W-:Y:S06]  /*b0b0*/  @!P2 BRA `(.L_x_231) ;  /* 0x0000004400cca947 */ /* 0x004fec0003800000 */
.L_x_402:
[----:B------:R-:W-:Y:S01]  /*b0c0*/  BSSY.RECONVERGENT B0, `(.L_x_232) ;  /* 0x000000a000007945 */ /* 0x000fe20003800200 */
[----:B--2---:R-:W-:-:S03]  /*b0d0*/  MOV R3, 0x3f000000 ;  /* 0x3f00000000037802 */ /* 0x004fc60000000f00 */
[----:B------:R-:W-:Y:S05]  /*b0e0*/  @!P1 BRA `(.L_x_233) ;  /* 0x00000000001c9947 */ /* 0x000fea0003800000 */
[----:B------:R-:W-:-:S04]  /*b0f0*/  FADD R0, -R17, R16 ;  /* 0x0000001011007221 */ /* 0x000fc80000000100 */
[----:B------:R-:W-:-:S05]  /*b100*/  FMUL R0, R0, UR37 ;  /* 0x0000002500007c20 */ /* 0x000fca0008400000 */
[----:B------:R-:W-:-:S13]  /*b110*/  FSETP.GEU.AND P1, PT, R0, -126, PT ;  /* 0xc2fc00000000780b */ /* 0x000fda0003f2e000 */
[----:B------:R-:W-:-:S04]  /*b120*/  @!P1 FMUL R0, R0, 0.5 ;  /* 0x3f00000000009820 */ /* 0x000fc80000400000 */
[----:B------:R-:W2:Y:S02]  /*b130*/  MUFU.EX2 R3, R0 ;  /* 0x0000000000037308 */ /* 0x000ea40000000800 */
[----:B--2---:R-:W-:-:S04]  /*b140*/  @!P1 FMUL R3, R3, R3 ;  /* 0x0000000303039220 */ /* 0x004fc80000400000 */
[----:B------:R-:W-:Y:S02]  /*b150*/  FMUL R3, R3, 0.5 ;  /* 0x3f00000003037820 */ /* 0x000fe40000400000 */
.L_x_233:
[----:B------:R-:W-:Y:S05]  /*b160*/  BSYNC.RECONVERGENT B0 ;  /* 0x0000000000007941 */ /* 0x000fea0003800200 */
.L_x_232:
[----:B------:R-:W-:Y:S01]  /*b170*/  FMUL R18, R3, R18 ;  /* 0x0000001203127220 */ /* 0x000fe20000400000 */
[----:B------:R-:W-:Y:S01]  /*b180*/  FADD2 R60, R60.F32x2.HI_LO, R76.F32x2.HI_LO ;  /* 0x0000004c3c3c724b */ /* 0x000fe20000000000 */
[----:B------:R-:W-:Y:S01]  /*b190*/  UISETP.NE.AND UP0, UPT, UR52, URZ, UPT ;  /* 0x000000ff3400728c */ /* 0x000fe2000bf05270 */
[----:B------:R-:W-:Y:S02]  /*b1a0*/  FADD2 R56, R56.F32x2.HI_LO, R80.F32x2.HI_LO ;  /* 0x000000503838724b */ /* 0x000fe40000000000 */
[----:B------:R-:W-:Y:S02]  /*b1b0*/  FADD2 R22, R18.F32, R22.F32x2.HI_LO ;  /* 0x000000161216724b */ /* 0x000fe40000040000 */
[----:B------:R-:W-:Y:S02]  /*b1c0*/  FADD2 R58, R58.F32x2.HI_LO, R82.F32x2.HI_LO ;  /* 0x000000523a3a724b */ /* 0x000fe40000000000 */
[----:B------:R-:W-:Y:S02]  /*b1d0*/  FADD2 R22, R22.F32x2.HI_LO, R62.F32x2.HI_LO ;  /* 0x0000003e1616724b */ /* 0x000fe40000000000 */
[----:B------:R-:W-:-:S02]  /*b1e0*/  FADD2 R60, R60.F32x2.HI_LO, R84.F32x2.HI_LO ;  /* 0x000000543c3c724b */ /* 0x000fc40000000000 */
[----:B------:R-:W-:Y:S02]  /*b1f0*/  FADD2 R22, R22.F32x2.HI_LO, R70.F32x2.HI_LO ;  /* 0x000000461616724b */ /* 0x000fe40000000000 */
[----:B------:R-:W-:Y:S02]  /*b200*/  FADD2 R56, R56.F32x2.HI_LO, R88.F32x2.HI_LO ;  /* 0x000000583838724b */ /* 0x000fe40000000000 */
[----:B------:R-:W-:Y:S02]  /*b210*/  FADD2 R22, R22.F32x2.HI_LO, R78.F32x2.HI_LO ;  /* 0x0000004e1616724b */ /* 0x000fe40000000000 */
        /* <DEDUP_REMOVED lines=16> */
[----:B------:R-:W-:-:S04]  /*b320*/  FADD2 R22, R22.F32x2.HI_LO, R56.F32x2.HI_LO ;  /* 0x000000381616724b */ /* 0x000fc80000000000 */
[----:B------:R-:W-:-:S04]  /*b330*/  FADD2 R22, R22.F32x2.HI_LO, R58.F32x2.HI_LO ;  /* 0x0000003a1616724b */ /* 0x000fc80000000000 */
[----:B------:R-:W-:Y:S01]  /*b340*/  FADD R18, R22, R23 ;  /* 0x0000001716127221 */ /* 0x000fe20000000000 */
[----:B------:R-:W-:Y:S06]  /*b350*/  BRA.U UP0, `(.L_x_234) ;  /* 0x00000001006c7547 */ /* 0x000fec000b800000 */
[----:B------:R-:W-:Y:S05]  /*b360*/  @P0 BRA `(.L_x_235) ;  /* 0x0000000000040947 */ /* 0x000fea0003800000 */
[----:B------:R-:W-:Y:S05]  /*b370*/  BPT.TRAP 0x1 ;  /* 0x000000040000795c */ /* 0x000fea0000300000 */
.L_x_235:
[----:B------:R-:W-:Y:S01]  /*b380*/  IMAD.U32 R3, RZ, RZ, UR40 ;  /* 0x00000028ff037e24 */ /* 0x000fe2000f8e00ff */
[----:B------:R-:W-:-:S04]  /*b390*/  ISETP.NE.AND P0, PT, R122, R121, PT ;  /* 0x000000797a00720c */ /* 0x000fc80003f05270 */
[----:B------:R-:W-:-:S04]  /*b3a0*/  SHF.L.U32 R3, R3, 0x1f, RZ ;  /* 0x0000001f03037819 */ /* 0x000fc800000006ff */
[----:B------:R-:W2:Y:S02]  /*b3b0*/  SYNCS.PHASECHK.TRANS64.TRYWAIT P1, [UR46], R3 ;  /* 0x00000003ff0075a7 */ /* 0x000ea4000802112e */
[----:B--2---:R-:W-:Y:S05]  /*b3c0*/  @!P1 BRA `(.L_x_236) ;  /* 0x0000004400209947 */ /* 0x004fea0003800000 */
.L_x_403:
        /* <DEDUP_REMOVED lines=17> */
.L_x_237:
[----:B------:R-:W-:Y:S05]  /*b4e0*/  WARPSYNC.ALL ;  /* 0x0000000000007948 */ /* 0x000fea0003800000 */
[----:B------:R-:W-:-:S13]  /*b4f0*/  R2UR UR4, R120 ;  /* 0x00000000780472ca */ /* 0x000fda00000e0000 */
[----:B------:R3:W-:Y:S02]  /*b500*/  STTM.x2 tmem[UR4], R18 ;  /* 0x00000012000079ed */ /* 0x0007e400080c0004 */
.L_x_234:
[----:B------:R-:W-:Y:S01]  /*b510*/  UIADD3 UR4, UPT, UPT, UR52, 0x1, URZ ;  /* 0x0000000134047890 */ /* 0x000fe2000fffe0ff */
[----:B------:R-:W-:Y:S01]  /*b520*/  MOV R16, R19 ;  /* 0x0000001300107202 */ /* 0x000fe20000000f00 */
[----:B------:R-:W-:Y:S02]  /*b530*/  UIADD3 UR52, UPT, UPT, UR52, -0x1, URZ ;  /* 0xffffffff34347890 */ /* 0x000fe4000fffe0ff */
[----:B------:R-:W-:-:S09]  /*b540*/  UISETP.GT.AND UP0, UPT, UR4, 0x1, UPT ;  /* 0x000000010400788c */ /* 0x000fd2000bf04270 */
[----:B------:R-:W-:Y:S05]  /*b550*/  BRA.U UP0, `(.L_x_238) ;  /* 0xffffffdd00107547 */ /* 0x000fea000b83ffff */
.L_x_220:
[----:B------:R-:W-:-:S09]  /*b560*/  UISETP.NE.AND UP0, UPT, UR50, URZ, UPT ;  /* 0x000000ff3200728c */ /* 0x000fd2000bf05270 */
[----:B------:R-:W-:Y:S05]  /*b570*/  BRA.U UP0, `(.L_x_239) ;  /* 0x0000000100047547 */ /* 0x000fea000b800000 */
[----:B------:R-:W-:Y:S05]  /*b580*/  BPT.TRAP 0x1 ;  /* 0x000000040000795c */ /* 0x000fea0000300000 */
.L_x_239:
[----:B------:R-:W-:Y:S01]  /*b590*/  SYNCS.ARRIVE.TRANS64.A1T0 RZ, [UR45], RZ ;  /* 0x000000ffffff79a7 */ /* 0x000fe2000810002d */
[----:B------:R-:W-:-:S04]  /*b5a0*/  UISETP.NE.AND UP1, UPT, UR58, URZ, UPT ;  /* 0x000000ff3a00728c */ /* 0x000fc8000bf25270 */
[----:B------:R-:W-:-:S04]  /*b5b0*/  USEL UR5, UR54, UR55, UP1 ;  /* 0x0000003736057287 */ /* 0x000fc80008800000 */
[----:B------:R-:W-:Y:S01]  /*b5c0*/  ULOP3.LUT UR5, UR5, 0x1, URZ, 0x3c, !UPT ;  /* 0x0000000105057892 */ /* 0x000fe2000f8e3cff */
[----:B------:R-:W-:Y:S11]  /*b5d0*/  BRA.U UP0, `(.L_x_240) ;  /* 0x0000000100047547 */ /* 0x000ff6000b800000 */
[----:B------:R-:W-:Y:S05]  /*b5e0*/  BPT.TRAP 0x1 ;  /* 0x000000040000795c */ /* 0x000fea0000300000 */
.L_x_240:
[----:B-12---:R-:W-:Y:S01]  /*b5f0*/  MOV R3, UR5 ;  /* 0x0000000500037c02 */ /* 0x006fe20008000f00 */
[----:B------:R-:W-:-:S03]  /*b600*/  UISETP.GT.U32.AND UP0, UPT, UR47, 0x1, UPT ;  /* 0x000000012f00788c */ /* 0x000fc6000bf04070 */
[----:B------:R-:W-:-:S04]  /*b610*/  SHF.L.U32 R3, R3, 0x1f, RZ ;  /* 0x0000001f03037819 */ /* 0x000fc800000006ff */
[----:B------:R-:W1:Y:S02]  /*b620*/  SYNCS.PHASECHK.TRANS64.TRYWAIT P0, [UR49], R3 ;  /* 0x00000003ff0075a7 */ /* 0x000e640008001131 */
[----:B-1----:R-:W-:Y:S05]  /*b630*/  @!P0 BRA `(.L_x_241) ;  /* 0x00000040009c8947 */ /* 0x002fea0003800000 */
.L_x_404:
[----:B------:R-:W-:Y:S05]  /*b640*/  BRA.U UP0, `(.L_x_242) ;  /* 0x0000000100087547 */ /* 0x000fea000b800000 */
[----:B------:R-:W-:Y:S05]  /*b650*/  BPT.TRAP 0x1 ;  /* 0x000000040000795c */ /* 0x000fea0000300000 */
[----:B------:R-:W-:Y:S05]  /*b660*/  BPT.TRAP 0x1 ;  /* 0x000000040000795c */ /* 0x000fea0000300000 */
.L_x_242:
[----:B------:R-:W-:Y:S02]  /*b670*/  UPRMT UR4, UR38, 0x654, UR42 ;  /* 0x0000065426047896 */ /* 0x000fe4000800002a */
[----:B------:R-:W-:-:S04]  /*b680*/  UISETP.NE.AND UP0, UPT, UR58, URZ, UPT ;  /* 0x000000ff3a00728c */ /* 0x000fc8000bf05270 */
[----:B------:R-:W-:Y:S02]  /*b690*/  USEL UR55, UR55, UR5, UP0 ;  /* 0x0000000537377287 */ /* 0x000fe40008000000 */
[----:B------:R-:W-:Y:S01]  /*b6a0*/  USEL UR54, UR5, UR54, UP0 ;  /* 0x0000003605367287 */ /* 0x000fe20008000000 */
[----:B------:R-:W-:Y:S01]  /*b6b0*/  SYNCS.ARRIVE.TRANS64.RED.A1T0 RZ, [UR4], RZ ;  /* 0x000000ffffff79a7 */ /* 0x000fe20008100404 */
[----:B------:R-:W-:-:S04]  /*b6c0*/  USEL UR4, UR53, UR56, UP0 ;  /* 0x0000003835047287 */ /* 0x000fc80008000000 */
[----:B------:R-:W-:-:S04]  /*b6d0*/  ULOP3.LUT UR4, UR4, 0x1, URZ, 0x3c, !UPT ;  /* 0x0000000104047892 */ /* 0x000fc8000f8e3cff */
[----:B------:R-:W-:Y:S02]  /*b6e0*/  USEL UR53, UR4, UR53, UP0 ;  /* 0x0000003504357287 */ /* 0x000fe40008000000 */
[----:B------:R-:W-:-:S12]  /*b6f0*/  USEL UR56, UR56, UR4, UP0 ;  /* 0x0000000438387287 */ /* 0x000fd80008000000 */
.L_x_217:
[----:B------:R-:W2:Y:S01]  /*b700*/  LDCU UR4, c[0x0][0x900] ;  /* 0x00012000ff0477ac */ /* 0x000ea20008000800 */
[----:B------:R-:W-:-:S04]  /*b710*/  UIADD3 UR36, UPT, UPT, UR51, UR36, URZ ;  /* 0x0000002433247290 */ /* 0x000fc8000fffe0ff */
[----:B--2---:R-:W-:-:S09]  /*b720*/  UISETP.GE.AND UP0, UPT, UR36, UR4, UPT ;  /* 0x000000042400728c */ /* 0x004fd2000bf06270 */
[----:B------:R-:W-:Y:S05]  /*b730*/  BRA.U !UP0, `(.L_x_243) ;  /* 0xffffffd9081c7547 */ /* 0x000fea000b83ffff */
[----:B------:R-:W-:Y:S05]  /*b740*/  EXIT ;  /* 0x000000000000794d */ /* 0x000fea0003800000 */
.L_x_26:
[----:B------:R-:W-:-:S05]  /*b750*/  IMAD.MOV.U32 R0, RZ, RZ, -0x4 ;  /* 0xfffffffcff007424 */ /* 0x000fca00078e00ff */
[----:B------:R-:W-:-:S05]  /*b760*/  VIADDMNMX.U32 R0, R3, R0, 0x2, PT ;  /* 0x0000000203007446 */ /* 0x000fca0003800000 */
[----:B------:R-:W-:-:S04]  /*b770*/  IMAD.SHL.U32 R0, R0, 0x4, RZ ;  /* 0x0000000400007824 */ /* 0x000fc800078e00ff */
[----:B------:R-:W1:Y:S02]  /*b780*/  LDC R2, c[0x2][R0] ;  /* 0x0080000000027b82 */ /* 0x000e640000000800 */
[----:B-1----:R-:W-:-:S04]  /*b790*/  SHF.R.S32.HI R3, RZ, 0x1f, R2 ;  /* 0x0000001fff037819 */ /* 0x002fc80000011402 */
.L_x_457:
[----:B------:R-:W-:Y:S05]  /*b7a0*/  BRX R2 -0xb7b0                                                                                                                                                                                                                                                                                                                                                                                                                                                                                                                                                                                                   (*"BRANCH_TARGETS .L_x_458,.L_x_459,.L_x_460"*) ;  /* 0xffffff4802147949 */ /* 0x000fea000383ffff */
.L_x_460:
[----:B------:R-:W-:-:S08]  /*b7b0*/  NOP ;  /* 0x0000000000007918 */ /* 0x000fd00000000000 */
[----:B------:R-:W-:-:S00]  /*b7c0*/  USETMAXREG.DEALLOC.CTAPOOL 0x18 ;  /* 0x00000018000079c8 */ /* 0x000fc000080e0500 */
[----:B------:R-:W-:Y:S05]  /*b7d0*/  EXIT ;  /* 0x000000000000794d */ /* 0x000fea0003800000 */
.L_x_458:
[----:B------:R-:W-:-:S08]  /*b7e0*/  NOP ;  /* 0x0000000000007918 */ /* 0x000fd00000000000 */
[----:B------:R-:W1:-:S00]  /*b7f0*/  USETMAXREG.DEALLOC.CTAPOOL 0x20 ;  /* 0x00000020000079c8 */ /* 0x000e4000080e0500 */
[----:B-1----:R-:W1:Y:S02]  /*b800*/  LDC R0, c[0x0][0x900] ;  /* 0x00024000ff007b82 */ /* 0x002e640000000800 */
[----:B-1----:R-:W-:-:S13]  /*b810*/  ISETP.LE.AND P1, PT, R0, UR36, PT ;  /* 0x0000002400007c0c */ /* 0x002fda000bf23270 */
[----:B------:R-:W-:Y:S05]  /*b820*/  @P1 EXIT ;  /* 0x000000000000194d */ /* 0x000fea0003800000 */
[----:B------:R-:W-:Y:S01]  /*b830*/  HFMA2 R4, -RZ, RZ, 0, 5.9604644775390625e-08 ;  /* 0x00000001ff047431 */ /* 0x000fe200000001ff */
[----:B------:R-:W-:Y:S01]  /*b840*/  PLOP3.LUT P5, PT, P5, P6, PT, 0xf8, 0x8f ;  /* 0x00000000008f781c */ /* 0x000fe20002fadf70 */
[----:B------:R-:W1:Y:S01]  /*b850*/  LDCU.64 UR4, c[0x0][0x348] ;  /* 0x00006900ff0477ac */ /* 0x000e620008000a00 */
[----:B------:R-:W-:Y:S01]  /*b860*/  UPLOP3.LUT UP1, UPT, UP2, UP3, UPT, 0xf8, 0x8f ;  /* 0x00000000008f789c */ /* 0x000fe20001727f70 */
[----:B------:R-:W-:Y:S01]  /*b870*/  UMOV UR15, 0x1 ;  /* 0x00000001000f7882 */ /* 0x000fe20000000000 */
[----:B------:R-:W-:-:S09]  /*b880*/  UMOV UR22, URZ ;  /* 0x000000ff00167c82 */ /* 0x000fd20008000000 */
.L_x_341:
[----:B--2---:R-:W2:Y:S01]  /*b890*/  LDCU.64 UR6, c[0x0][0x908] ;  /* 0x00012100ff0677ac */ /* 0x004ea20008000a00 */
[----:B---3--:R-:W3:Y:S01]  /*b8a0*/  LDCU UR10, c[0x0][0x904] ;  /* 0x00012080ff0a77ac */ /* 0x008ee20008000800 */
[----:B------:R-:W4:Y:S01]  /*b8b0*/  LDCU.64 UR8, c[0x0][0x920] ;  /* 0x00012400ff0877ac */ /* 0x000f220008000a00 */
[----:B------:R-:W5:Y:S01]  /*b8c0*/  LDCU UR14, c[0x0][0x91c] ;  /* 0x00012380ff0e77ac */ /* 0x000f620008000800 */
[----:B--2---:R-:W-:-:S04]  /*b8d0*/  UIMAD.WIDE.U32 UR12, UR36, UR6, URZ ;  /* 0x00000006240c72a5 */ /* 0x004fc8000f8e00ff */
[----:B------:R-:W-:Y:S02]  /*b8e0*/  USHF.R.U32.HI UR13, URZ, UR7, UR13 ;  /* 0x00000007ff0d7299 */ /* 0x000fe4000801160d */
[----:B---3--:R-:W-:Y:S01]  /*b8f0*/  UISETP.NE.AND UP2, UPT, UR10, 0x1, UPT ;  /* 0x000000010a00788c */ /* 0x008fe2000bf45270 */
[----:B------:R-:W2:Y:S03]  /*b900*/  LDCU.64 UR6, c[0x0][0x380] ;  /* 0x00007000ff0677ac */ /* 0x000ea60008000a00 */
[----:B------:R-:W-:Y:S02]  /*b910*/  USEL UR13, UR36, UR13, !UP2 ;  /* 0x0000000d240d7287 */ /* 0x000fe4000d000000 */
[----:B-----5:R-:W-:Y:S02]  /*b920*/  UISETP.NE.AND UP2, UPT, UR14, 0x1, UPT ;  /* 0x000000010e00788c */ /* 0x020fe4000bf45270 */
[----:B----4-:R-:W-:-:S02]  /*b930*/  UIMAD.WIDE.U32 UR16, UR13, UR8, URZ ;  /* 0x000000080d1072a5 */ /* 0x010fc4000f8e00ff */
[----:B------:R-:W-:-:S05]  /*b940*/  UIADD3 UR8, UPT, UPT, -UR13, URZ, URZ ;  /* 0x000000ff0d087290 */ /* 0x000fca000fffe1ff */
[----:B------:R-:W-:Y:S02]  /*b950*/  UMOV UR11, UR17 ;  /* 0x00000011000b7c82 */ /* 0x000fe40008000000 */
[----:B------:R-:W-:Y:S02]  /*b960*/  USHF.R.U32.HI UR9, URZ, UR9, UR11 ;  /* 0x00000009ff097299 */ /* 0x000fe4000801160b */
[----:B------:R-:W-:Y:S02]  /*b970*/  UIMAD UR11, UR10, UR8, UR36 ;  /* 0x000000080a0b72a4 */ /* 0x000fe4000f8e0224 */
[----:B------:R-:W-:Y:S02]  /*b980*/  USEL UR12, UR13, UR9, !UP2 ;  /* 0x000000090d0c7287 */ /* 0x000fe4000d000000 */
[----:B--2---:R-:W-:Y:S02]  /*b990*/  UISETP.NE.AND UP2, UPT, UR7, URZ, UPT ;  /* 0x000000ff0700728c */ /* 0x004fe4000bf45270 */
[----:B------:R-:W-:-:S02]  /*b9a0*/  USHF.L.U32 UR11, UR11, 0x8, URZ ;  /* 0x000000080b0b7899 */ /* 0x000fc400080006ff */
[----:B------:R-:W-:Y:S02]  /*b9b0*/  UIADD3 UR8, UPT, UPT, -UR12, URZ, URZ ;  /* 0x000000ff0c087290 */ /* 0x000fe4000fffe1ff */
[----:B------:R-:W-:Y:S02]  /*b9c0*/  UISETP.GE.OR UP2, UPT, UR11, UR6, !UP2 ;  /* 0x000000060b00728c */ /* 0x000fe4000d746670 */
[----:B------:R-:W-:-:S07]  /*b9d0*/  UIMAD UR14, UR14, UR8, UR13 ;  /* 0x000000080e0e72a4 */ /* 0x000fce000f8e020d */
[----:B-1----:R-:W-:Y:S05]  /*b9e0*/  BRA.U UP2, `(.L_x_244) ;  /* 0x0000002902187547 */ /* 0x002fea000b800000 */
[----:B------:R-:W2:Y:S01]  /*b9f0*/  LDCU UR6, c[0x0][0x38c] ;  /* 0x00007180ff0677ac */ /* 0x000ea20008000800 */
[----:B------:R-:W-:Y:S01]  /*ba00*/  BSSY.RECONVERGENT B0, `(.L_x_245) ;  /* 0x0000028000007945 */ /* 0x000fe20003800200 */
[----:B------:R-:W3:Y:S01]  /*ba10*/  LDCU.64 UR8, c[0x0][0x910] ;  /* 0x00012200ff0877ac */ /* 0x000ee20008000a00 */
[----:B------:R-:W4:Y:S01]  /*ba20*/  LDCU UR10, c[0x0][0x918] ;  /* 0x00012300ff0a77ac */ /* 0x000f220008000800 */
[----:B--2---:R-:W-:Y:S01]  /*ba30*/  IMAD.U32 R3, RZ, RZ, UR6 ;  /* 0x00000006ff037e24 */ /* 0x004fe2000f8e00ff */
[----:B---3--:R-:W-:-:S04]  /*ba40*/  UIMAD.WIDE.U32 UR16, UR12, UR9, URZ ;  /* 0x000000090c1072a5 */ /* 0x008fc8000f8e00ff */
[----:B------:R-:W-:Y:S01]  /*ba50*/  IABS R3, R3 ;  /* 0x0000000300037213 */ /* 0x000fe20000000000 */
[----:B------:R-:W-:-:S03]  /*ba60*/  UISETP.NE.AND UP2, UPT, UR8, 0x1, UPT ;  /* 0x000000010800788c */ /* 0x000fc6000bf45270 */
[----:B------:R-:W2:Y:S01]  /*ba70*/  I2F.RP R0, R3 ;  /* 0x0000000300007306 */ /* 0x000ea20000209400 */
[----:B------:R-:W-:Y:S02]  /*ba80*/  UMOV UR9, UR17 ;  /* 0x0000001100097c82 */ /* 0x000fe40008000000 */
[----:B----4-:R-:W-:-:S04]  /*ba90*/  USHF.R.U32.HI UR9, URZ, UR10, UR9 ;  /* 0x0000000aff097299 */ /* 0x010fc80008011609 */
[----:B------:R-:W-:Y:S02]  /*baa0*/  USEL UR9, UR12, UR9, !UP2 ;  /* 0x000000090c097287 */ /* 0x000fe4000d000000 */
[----:B------:R-:W-:Y:S02]  /*bab0*/  UISETP.NE.AND UP2, UPT, UR6, URZ, UPT ;  /* 0x000000ff0600728c */ /* 0x000fe4000bf45270 */
[----:B------:R-:W-:Y:S01]  /*bac0*/  UIADD3 UR9, UPT, UPT, -UR9, URZ, URZ ;  /* 0x000000ff09097290 */ /* 0x000fe2000fffe1ff */
[----:B--2---:R-:W2:Y:S03]  /*bad0*/  MUFU.RCP R6, R0 ;  /* 0x0000000000067308 */ /* 0x004ea60000001000 */
[----:B------:R-:W-:-:S04]  /*bae0*/  UIMAD UR12, UR8, UR9, UR12 ;  /* 0x00000009080c72a4 */ /* 0x000fc8000f8e020c */
[----:B------:R-:W-:-:S04]  /*baf0*/  ULOP3.LUT UR8, UR12, UR6, URZ, 0x3c, !UPT ;  /* 0x000000060c087292 */ /* 0x000fc8000f8e3cff */
[----:B------:R-:W-:Y:S01]  /*bb00*/  UISETP.GE.AND UP3, UPT, UR8, URZ, UPT ;  /* 0x000000ff0800728c */ /* 0x000fe2000bf66270 */
[----:B--2---:R-:W-:Y:S02]  /*bb10*/  IADD3 R6, PT, PT, R6, 0xffffffe, RZ ;  /* 0x0ffffffe06067810 */ /* 0x004fe40007ffe0ff */
[----:B------:R-:W-:Y:S02]  /*bb20*/  MOV R0, UR12 ;  /* 0x0000000c00007c02 */ /* 0x000fe40008000f00 */
[----:B------:R-:W2:Y:S02]  /*bb30*/  F2I.FTZ.U32.TRUNC.NTZ R7, R6 ;  /* 0x0000000600077305 */ /* 0x000ea4000021f000 */
[----:B------:R-:W-:Y:S01]  /*bb40*/  IABS R0, R0 ;  /* 0x0000000000007213 */ /* 0x000fe20000000000 */
[----:B--2---:R-:W-:Y:S02]  /*bb50*/  IMAD.MOV R2, RZ, RZ, -R7 ;  /* 0x000000ffff027224 */ /* 0x004fe400078e0a07 */
[----:B------:R-:W-:-:S02]  /*bb60*/  IMAD.MOV.U32 R6, RZ, RZ, RZ ;  /* 0x000000ffff067224 */ /* 0x000fc400078e00ff */
[----:B------:R-:W-:-:S04]  /*bb70*/  IMAD R2, R2, R3, RZ ;  /* 0x0000000302027224 */ /* 0x000fc800078e02ff */
[----:B------:R-:W-:-:S06]  /*bb80*/  IMAD.HI.U32 R2, R7, R2, R6 ;  /* 0x0000000207027227 */ /* 0x000fcc00078e0006 */
[----:B------:R-:W-:-:S05]  /*bb90*/  IMAD.HI.U32 R5, R2, R0, RZ ;  /* 0x0000000002057227 */ /* 0x000fca00078e00ff */
[----:B------:R-:W-:-:S05]  /*bba0*/  IADD3 R2, PT, PT, -R5, RZ, RZ ;  /* 0x000000ff05027210 */ /* 0x000fca0007ffe1ff */
[----:B------:R-:W-:-:S05]  /*bbb0*/  IMAD R0, R3, R2, R0 ;  /* 0x0000000203007224 */ /* 0x000fca00078e0200 */
[----:B------:R-:W-:-:S13]  /*bbc0*/  ISETP.GT.U32.AND P1, PT, R3, R0, PT ;  /* 0x000000000300720c */ /* 0x000fda0003f24070 */
[----:B------:R-:W-:Y:S01]  /*bbd0*/  @!P1 IMAD.IADD R0, R0, 0x1, -R3 ;  /* 0x0000000100009824 */ /* 0x000fe200078e0a03 */
[----:B------:R-:W-:-:S04]  /*bbe0*/  @!P1 IADD3 R5, PT, PT, R5, 0x1, RZ ;  /* 0x0000000105059810 */ /* 0x000fc80007ffe0ff */
[----:B------:R-:W-:-:S13]  /*bbf0*/  ISETP.GE.U32.AND P2, PT, R0, R3, PT ;  /* 0x000000030000720c */ /* 0x000fda0003f46070 */
[----:B------:R-:W-:-:S05]  /*bc00*/  @P2 VIADD R5, R5, 0x1 ;  /* 0x0000000105052836 */ /* 0x000fca0000000000 */
[----:B------:R-:W-:-:S13]  /*bc10*/  R2UR UR13, R5 ;  /* 0x00000000050d72ca */ /* 0x000fda00000e0000 */
[----:B------:R-:W-:Y:S02]  /*bc20*/  @!UP3 UIADD3 UR13, UPT, UPT, -UR13, URZ, URZ ;  /* 0x000000ff0d0db290 */ /* 0x000fe4000fffe1ff */
[----:B------:R-:W-:-:S04]  /*bc30*/  @!UP2 ULOP3.LUT UR13, URZ, UR6, URZ, 0x33, !UPT ;  /* 0x00000006ff0da292 */ /* 0x000fc8000f8e33ff */
[----:B------:R-:W-:-:S04]  /*bc40*/  UIADD3 UR8, UPT, UPT, -UR13, URZ, URZ ;  /* 0x000000ff0d087290 */ /* 0x000fc8000fffe1ff */
[----:B------:R-:W-:Y:S01]  /*bc50*/  UIMAD UR12, UR6, UR8, UR12 ;  /* 0x00000008060c72a4 */ /* 0x000fe2000f8e020c */
[----:B------:R-:W-:Y:S11]  /*bc60*/  @!P3 BRA `(.L_x_246) ;  /* 0x000000000004b947 */ /* 0x000ff60003800000 */
[----:B-1----:R-:W-:Y:S05]  /*bc70*/  BPT.TRAP 0x1 ;  /* 0x000000040000795c */ /* 0x002fea0000300000 */
.L_x_246:
[----:B-1----:R-:W-:Y:S05]  /*bc80*/  BSYNC.RECONVERGENT B0 ;  /* 0x0000000000007941 */ /* 0x002fea0003800200 */
.L_x_245:
[----:B------:R-:W1:Y:S01]  /*bc90*/  S2UR UR8, SR_CgaCtaId ;  /* 0x00000000000879c3 */ /* 0x000e620000008800 */
[----:B------:R-:W-:Y:S01]  /*bca0*/  UMOV UR6, 0x400 ;  /* 0x0000040000067882 */ /* 0x000fe20000000000 */
[----:B------:R-:W-:Y:S02]  /*bcb0*/  SHF.L.U32 R6, R4, 0x1f, RZ ;  /* 0x0000001f04067819 */ /* 0x000fe400000006ff */
[----:B------:R-:W-:Y:S01]  /*bcc0*/  @!P0 MOV R0, 0x1000 ;  /* 0x0000100000008802 */ /* 0x000fe20000000f00 */
[----:B-1----:R-:W-:-:S09]  /*bcd0*/  ULEA UR8, UR8, UR6, 0x18 ;  /* 0x0000000608087291 */ /* 0x002fd2000f8ec0ff */
[----:B------:R-:W1:Y:S02]  /*bce0*/  SYNCS.PHASECHK.TRANS64.TRYWAIT P1, [UR8+0x5810], R6 ;  /* 0x00581006ff0075a7 */ /* 0x000e640008021108 */
[----:B-1----:R-:W-:Y:S05]  /*bcf0*/  @!P1 BRA `(.L_x_247) ;  /* 0x0000003c00049947 */ /* 0x002fea0003800000 */
.L_x_406:
[----:B------:R2:W-:Y:S01]  /*bd00*/  @!P0 SYNCS.ARRIVE.TRANS64 RZ, [UR8+0x5800], R0 ;  /* 0x00580000ffff89a7 */ /* 0x0005e20008000008 */
[----:B------:R-:W-:Y:S04]  /*bd10*/  BSSY.RECONVERGENT B0, `(.L_x_248) ;  /* 0x0000003000007945 */ /* 0x000fe80003800200 */
[----:B------:R-:W-:Y:S05]  /*bd20*/  @!P5 BRA `(.L_x_249) ;  /* 0x000000000004d947 */ /* 0x000fea0003800000 */
[----:B------:R-:W-:Y:S05]  /*bd30*/  BPT.TRAP 0x1 ;  /* 0x000000040000795c */ /* 0x000fea0000300000 */
.L_x_249:
[----:B------:R-:W-:Y:S05]  /*bd40*/  BSYNC.RECONVERGENT B0 ;  /* 0x0000000000007941 */ /* 0x000fea0003800200 */
.L_x_248:
[----:B-1----:R-:W1:Y:S01]  /*bd50*/  S2R R3, SR_TID.X ;  /* 0x0000000000037919 */ /* 0x002e620000002100 */
[----:B------:R-:W-:Y:S01]  /*bd60*/  BSSY.RECONVERGENT B0, `(.L_x_250) ;  /* 0x0000005000007945 */ /* 0x000fe20003800200 */
[----:B-1----:R-:W-:-:S04]  /*bd70*/  LOP3.LUT P2, RZ, R3, 0x1f, RZ, 0xc0, !PT ;  /* 0x0000001f03ff7812 */ /* 0x002fc8000784c0ff */
[----:B------:R-:W-:-:S13]  /*bd80*/  PLOP3.LUT P2, PT, P2, P0, PT, 0x8f, 0xf8 ;  /* 0x0000000000f8781c */ /* 0x000fda0001741177 */
[----:B------:R-:W-:Y:S05]  /*bd90*/  @P2 BRA `(.L_x_251) ;  /* 0x0000000000042947 */ /* 0x000fea0003800000 */
[----:B------:R-:W-:Y:S05]  /*bda0*/  BPT.TRAP 0x1 ;  /* 0x000000040000795c */ /* 0x000fea0000300000 */
.L_x_251:
[----:B------:R-:W-:Y:S05]  /*bdb0*/  BSYNC.RECONVERGENT B0 ;  /* 0x0000000000007941 */ /* 0x000fea0003800200 */
.L_x_250:
[----:B------:R-:W-:Y:S02]  /*bdc0*/  UIADD3 UR18, UP2, UPT, UR4, 0x80, URZ ;  /* 0x0000008004127890 */ /* 0x000fe4000ff5e0ff */
[----:B------:R-:W-:Y:S02]  /*bdd0*/  UIADD3 UR9, UPT, UPT, UR8, 0x5800, URZ ;  /* 0x0000580008097890 */ /* 0x000fe4000fffe0ff */
[----:B------:R-:W-:Y:S01]  /*bde0*/  UIADD3.X UR19, UPT, UPT, URZ, UR5, URZ, UP2, !UPT ;  /* 0x00000005ff137290 */ /* 0x000fe200097fe4ff */
[----:B------:R-:W-:Y:S01]  /*bdf0*/  UMOV UR16, 0x0 ;  /* 0x0000000000107882 */ /* 0x000fe20000000000 */
[----:B------:R-:W-:Y:S01]  /*be00*/  UMOV UR17, 0x10000000 ;  /* 0x1000000000117882 */ /* 0x000fe20000000000 */
[----:B------:R-:W-:-:S06]  /*be10*/  UMOV UR10, URZ ;  /* 0x000000ff000a7c82 */ /* 0x000fcc0008000000 */
[----:B------:R1:W-:Y:S02]  /*be20*/  UTMALDG.5D [UR8], [UR18], desc[UR16] ;  /* 0x00001008120075b4 */ /* 0x0003e40008021000 */
[----:B-1----:R-:W-:Y:S05]  /*be30*/  BRA.U !UP0, `(.L_x_252) ;  /* 0x0000000108047547 */ /* 0x002fea000b800000 */
[----:B------:R-:W-:Y:S05]  /*be40*/  BPT.TRAP 0x1 ;  /* 0x000000040000795c */ /* 0x000fea0000300000 */
.L_x_252:
[----:B------:R-:W-:Y:S01]  /*be50*/  ULEA UR17, UR22, UR8, 0x3 ;  /* 0x0000000816117291 */ /* 0x000fe2000f8e18ff */
[----:B------:R-:W-:Y:S01]  /*be60*/  IMAD.U32 R5, RZ, RZ, UR15 ;  /* 0x0000000fff057e24 */ /* 0x000fe2000f8e00ff */
[----:B------:R-:W-:-:S04]  /*be70*/  @!P0 MOV R2, 0x800 ;  /* 0x0000080000028802 */ /* 0x000fc80000000f00 */
[----:B------:R-:W-:-:S04]  /*be80*/  SHF.L.U32 R5, R5, 0x1f, RZ ;  /* 0x0000001f05057819 */ /* 0x000fc800000006ff */
[----:B------:R-:W1:Y:S02]  /*be90*/  SYNCS.PHASECHK.TRANS64.TRYWAIT P1, [UR17+0x5838], R5 ;  /* 0x00583805ff0075a7 */ /* 0x000e640008021111 */
[----:B-1----:R-:W-:Y:S05]  /*bea0*/  @!P1 BRA `(.L_x_253) ;  /* 0x0000003800b09947 */ /* 0x002fea0003800000 */
.L_x_408:
[----:B------:R3:W-:Y:S01]  /*beb0*/  @!P0 SYNCS.ARRIVE.TRANS64 RZ, [UR17+0x5820], R2 ;  /* 0x00582002ffff89a7 */ /* 0x0007e20008000011 */
[----:B------:R-:W-:Y:S05]  /*bec0*/  BRA.U !UP1, `(.L_x_254) ;  /* 0x0000000109047547 */ /* 0x000fea000b800000 */
[----:B------:R-:W-:Y:S05]  /*bed0*/  BPT.TRAP 0x1 ;  /* 0x000000040000795c */ /* 0x000fea0000300000 */
.L_x_254:
[----:B---3--:R-:W-:Y:S01]  /*bee0*/  LOP3.LUT P1, R2, R3, 0x1f, RZ, 0xc0, !PT ;  /* 0x0000001f03027812 */ /* 0x008fe2000782c0ff */
[----:B------:R-:W-:Y:S03]  /*bef0*/  BSSY.RECONVERGENT B0, `(.L_x_255) ;  /* 0x0000004000007945 */ /* 0x000fe60003800200 */
[----:B------:R-:W-:-:S13]  /*bf00*/  PLOP3.LUT P1, PT, P1, P0, PT, 0x8f, 0xf8 ;  /* 0x0000000000f8781c */ /* 0x000fda0000f21177 */
[----:B------:R-:W-:Y:S05]  /*bf10*/  @P1 BRA `(.L_x_256) ;  /* 0x0000000000041947 */ /* 0x000fea0003800000 */
[----:B------:R-:W-:Y:S05]  /*bf20*/  BPT.TRAP 0x1 ;  /* 0x000000040000795c */ /* 0x000fea0000300000 */
.L_x_256:
[----:B------:R-:W-:Y:S05]  /*bf30*/  BSYNC.RECONVERGENT B0 ;  /* 0x0000000000007941 */ /* 0x000fea0003800200 */
.L_x_255:
[----:B------:R-:W-:Y:S01]  /*bf40*/  ULEA UR16, UR22, UR8, 0xb ;  /* 0x0000000816107291 */ /* 0x000fe2000f8e58ff */
[----:B------:R-:W-:Y:S01]  /*bf50*/  BSSY.RECONVERGENT B0, `(.L_x_257) ;  /* 0x0000013000007945 */ /* 0x000fe20003800200 */
[----:B------:R-:W-:Y:S02]  /*bf60*/  UIADD3 UR26, UP2, UPT, UR4, 0x180, URZ ;  /* 0x00000180041a7890 */ /* 0x000fe4000ff5e0ff */
[----:B------:R-:W-:Y:S02]  /*bf70*/  UIADD3 UR6, UPT, UPT, UR22, 0x1, URZ ;  /* 0x0000000116067890 */ /* 0x000fe4000fffe0ff */
[----:B------:R-:W-:Y:S02]  /*bf80*/  UIADD3 UR17, UPT, UPT, UR17, 0x5820, URZ ;  /* 0x0000582011117890 */ /* 0x000fe4000fffe0ff */
[----:B------:R-:W-:Y:S02]  /*bf90*/  UIADD3 UR16, UPT, UPT, UR16, 0x2000, URZ ;  /* 0x0000200010107890 */ /* 0x000fe4000fffe0ff */
[----:B------:R-:W-:-:S02]  /*bfa0*/  UIADD3.X UR27, UPT, UPT, URZ, UR5, URZ, UP2, !UPT ;  /* 0x00000005ff1b7290 */ /* 0x000fc400097fe4ff */
[----:B------:R-:W-:Y:S01]  /*bfb0*/  UISETP.NE.AND UP2, UPT, UR6, 0x3, UPT ;  /* 0x000000030600788c */ /* 0x000fe2000bf45270 */
[----:B------:R-:W-:Y:S01]  /*bfc0*/  UMOV UR24, 0x0 ;  /* 0x0000000000187882 */ /* 0x000fe20000000000 */
[----:B------:R-:W-:Y:S02]  /*bfd0*/  UMOV UR25, 0x10000000 ;  /* 0x1000000000197882 */ /* 0x000fe40000000000 */
[----:B------:R-:W-:Y:S01]  /*bfe0*/  USEL UR9, URZ, 0x1, UP2 ;  /* 0x00000001ff097887 */ /* 0x000fe20009000000 */
[----:B------:R-:W-:Y:S01]  /*bff0*/  UMOV UR18, URZ ;  /* 0x000000ff00127c82 */ /* 0x000fe20008000000 */
[----:B------:R-:W-:Y:S01]  /*c000*/  UMOV UR19, URZ ;  /* 0x000000ff00137c82 */ /* 0x000fe20008000000 */
[----:B------:R-:W-:Y:S01]  /*c010*/  UMOV UR20, UR13 ;  /* 0x0000000d00147c82 */ /* 0x000fe20008000000 */
[----:B------:R-:W-:Y:S01]  /*c020*/  UMOV UR21, UR14 ;  /* 0x0000000e00157c82 */ /* 0x000fe20008000000 */
[----:B------:R-:W-:Y:S01]  /*c030*/  USEL UR6, UR6, URZ, UP2 ;  /* 0x000000ff06067287 */ /* 0x000fe20009000000 */
[----:B------:R3:W-:Y:S01]  /*c040*/  UTMALDG.4D [UR16], [UR26], desc[UR24] ;  /* 0x000018101a0075b4 */ /* 0x0007e20008019000 */
[----:B------:R-:W-:Y:S01]  /*c050*/  ULOP3.LUT UR15, UR15, UR9, URZ, 0x3c, !UPT ;  /* 0x000000090f0f7292 */ /* 0x000fe2000f8e3cff */
[----:B---3--:R-:W-:Y:S06]  /*c060*/  @!P3 BRA `(.L_x_258) ;  /* 0x000000000004b947 */ /* 0x008fec0003800000 */
[----:B------:R-:W-:Y:S05]  /*c070*/  BPT.TRAP 0x1 ;  /* 0x000000040000795c */ /* 0x000fea0000300000 */
.L_x_258:
[----:B------:R-:W-:Y:S05]  /*c080*/  BSYNC.RECONVERGENT B0 ;  /* 0x0000000000007941 */ /* 0x000fea0003800200 */
.L_x_257:
[----:B------:R-:W3:Y:S01]  /*c090*/  SYNCS.PHASECHK.TRANS64.TRYWAIT P1, [UR8+0x5818], R6 ;  /* 0x00581806ff0075a7 */ /* 0x000ee20008021108 */
[----:B-12---:R-:W-:Y:S01]  /*c0a0*/  @!P0 MOV R0, 0x1000 ;  /* 0x0000100000008802 */ /* 0x006fe20000000f00 */
[----:B---3--:R-:W-:Y:S06]  /*c0b0*/  @!P1 BRA `(.L_x_259) ;  /* 0x0000003800449947 */ /* 0x008fec0003800000 */
.L_x_410:
[----:B------:R2:W-:Y:S01]  /*c0c0*/  @!P0 SYNCS.ARRIVE.TRANS64 RZ, [UR8+0x5808], R0 ;  /* 0x00580800ffff89a7 */ /* 0x0005e20008000008 */
[----:B------:R-:W-:Y:S04]  /*c0d0*/  BSSY.RECONVERGENT B0, `(.L_x_260) ;  /* 0x0000003000007945 */ /* 0x000fe80003800200 */
[----:B------:R-:W-:Y:S05]  /*c0e0*/  @!P5 BRA `(.L_x_261) ;  /* 0x000000000004d947 */ /* 0x000fea0003800000 */
[----:B------:R-:W-:Y:S05]  /*c0f0*/  BPT.TRAP 0x1 ;  /* 0x000000040000795c */ /* 0x000fea0000300000 */
.L_x_261:
[----:B------:R-:W-:Y:S05]  /*c100*/  BSYNC.RECONVERGENT B0 ;  /* 0x0000000000007941 */ /* 0x000fea0003800200 */
.L_x_260:
[----:B------:R-:W-:Y:S01]  /*c110*/  ISETP.EQ.OR P1, PT, R2, RZ, P0 ;  /* 0x000000ff0200720c */ /* 0x000fe20000722670 */
[----:B------:R-:W-:-:S12]  /*c120*/  BSSY.RECONVERGENT B0, `(.L_x_262) ;  /* 0x0000003000007945 */ /* 0x000fd80003800200 */
[----:B------:R-:W-:Y:S05]  /*c130*/  @P1 BRA `(.L_x_263) ;  /* 0x0000000000041947 */ /* 0x000fea0003800000 */
[----:B------:R-:W-:Y:S05]  /*c140*/  BPT.TRAP 0x1 ;  /* 0x000000040000795c */ /* 0x000fea0000300000 */
.L_x_263:
[----:B------:R-:W-:Y:S05]  /*c150*/  BSYNC.RECONVERGENT B0 ;  /* 0x0000000000007941 */ /* 0x000fea0003800200 */
.L_x_262:
[----:B------:R-:W-:Y:S02]  /*c160*/  UIADD3 UR10, UP2, UPT, UR4, 0x80, URZ ;  /* 0x00000080040a7890 */ /* 0x000fe4000ff5e0ff */
[----:B------:R-:W-:Y:S02]  /*c170*/  UIADD3 UR19, UPT, UPT, UR11, 0x80, URZ ;  /* 0x000000800b137890 */ /* 0x000fe4000fffe0ff */
[----:B------:R-:W-:Y:S02]  /*c180*/  UIADD3 UR16, UPT, UPT, UR8, 0x1000, URZ ;  /* 0x0000100008107890 */ /* 0x000fe4000fffe0ff */
[----:B------:R-:W-:Y:S02]  /*c190*/  UIADD3 UR17, UPT, UPT, UR8, 0x5808, URZ ;  /* 0x0000580808117890 */ /* 0x000fe4000fffe0ff */
[----:B------:R-:W-:Y:S01]  /*c1a0*/  UIADD3.X UR11, UPT, UPT, URZ, UR5, URZ, UP2, !UPT ;  /* 0x00000005ff0b7290 */ /* 0x000fe200097fe4ff */
[----:B------:R-:W-:Y:S01]  /*c1b0*/  UMOV UR24, 0x0 ;  /* 0x0000000000187882 */ /* 0x000fe20000000000 */
[----:B------:R-:W-:Y:S01]  /*c1c0*/  UMOV UR25, 0x10000000 ;  /* 0x1000000000197882 */ /* 0x000fe20000000000 */
[----:B------:R-:W-:Y:S01]  /*c1d0*/  UMOV UR18, URZ ;  /* 0x000000ff00127c82 */ /* 0x000fe20008000000 */
[----:B------:R-:W-:Y:S01]  /*c1e0*/  UMOV UR20, UR12 ;  /* 0x0000000c00147c82 */ /* 0x000fe20008000000 */
[----:B------:R-:W-:Y:S01]  /*c1f0*/  UMOV UR21, UR13 ;  /* 0x0000000d00157c82 */ /* 0x000fe20008000000 */
[----:B------:R-:W-:-:S03]  /*c200*/  UMOV UR22, UR14 ;  /* 0x0000000e00167c82 */ /* 0x000fc60008000000 */
[----:B------:R3:W-:Y:S02]  /*c210*/  UTMALDG.5D [UR16], [UR10], desc[UR24] ;  /* 0x000018100a0075b4 */ /* 0x0007e40008021000 */
[----:B---3--:R-:W-:Y:S05]  /*c220*/  BRA.U !UP0, `(.L_x_264) ;  /* 0x0000000108047547 */ /* 0x008fea000b800000 */
[----:B------:R-:W-:Y:S05]  /*c230*/  BPT.TRAP 0x1 ;  /* 0x000000040000795c */ /* 0x000fea0000300000 */
.L_x_264:
[----:B------:R-:W-:Y:S01]  /*c240*/  ULEA UR17, UR6, UR8, 0x3 ;  /* 0x0000000806117291 */ /* 0x000fe2000f8e18ff */
[----:B-1----:R-:W-:Y:S01]  /*c250*/  IMAD.U32 R3, RZ, RZ, UR15 ;  /* 0x0000000fff037e24 */ /* 0x002fe2000f8e00ff */
[----:B------:R-:W-:-:S04]  /*c260*/  @!P0 MOV R2, 0x800 ;  /* 0x0000080000028802 */ /* 0x000fc80000000f00 */
[----:B------:R-:W-:-:S04]  /*c270*/  SHF.L.U32 R3, R3, 0x1f, RZ ;  /* 0x0000001f03037819 */ /* 0x000fc800000006ff */
[----:B------:R-:W1:Y:S02]  /*c280*/  SYNCS.PHASECHK.TRANS64.TRYWAIT P1, [UR17+0x5838], R3 ;  /* 0x00583803ff0075a7 */ /* 0x000e640008021111 */
[----:B-1----:R-:W-:Y:S05]  /*c290*/  @!P1 BRA `(.L_x_265) ;  /* 0x0000003400e49947 */ /* 0x002fea0003800000 */
.L_x_412:
[----:B------:R3:W-:Y:S01]  /*c2a0*/  @!P0 SYNCS.ARRIVE.TRANS64 RZ, [UR17+0x5820], R2 ;  /* 0x00582002ffff89a7 */ /* 0x0007e20008000011 */
[----:B------:R-:W-:Y:S05]  /*c2b0*/  BRA.U !UP1, `(.L_x_266) ;  /* 0x0000000109047547 */ /* 0x000fea000b800000 */
[----:B------:R-:W-:Y:S05]  /*c2c0*/  BPT.TRAP 0x1 ;  /* 0x000000040000795c */ /* 0x000fea0000300000 */
.L_x_266:
[----:B------:R-:W-:Y:S04]  /*c2d0*/  BSSY.RECONVERGENT B0, `(.L_x_267) ;  /* 0x0000003000007945 */ /* 0x000fe80003800200 */
[----:B------:R-:W-:Y:S05]  /*c2e0*/  @P2 BRA `(.L_x_268) ;  /* 0x0000000000042947 */ /* 0x000fea0003800000 */
[----:B------:R-:W-:Y:S05]  /*c2f0*/  BPT.TRAP 0x1 ;  /* 0x000000040000795c */ /* 0x000fea0000300000 */
.L_x_268:
[----:B------:R-:W-:Y:S05]  /*c300*/  BSYNC.RECONVERGENT B0 ;  /* 0x0000000000007941 */ /* 0x000fea0003800200 */
.L_x_267:
[----:B------:R-:W-:Y:S01]  /*c310*/  ULEA UR16, UR6, UR8, 0xb ;  /* 0x0000000806107291 */ /* 0x000fe2000f8e58ff */
[----:B------:R-:W-:Y:S01]  /*c320*/  LOP3.LUT R4, R4, 0x1, RZ, 0x3c, !PT ;  /* 0x0000000104047812 */ /* 0x000fe200078e3cff */
[----:B------:R-:W-:Y:S02]  /*c330*/  UIADD3 UR24, UP2, UPT, UR4, 0x280, URZ ;  /* 0x0000028004187890 */ /* 0x000fe4000ff5e0ff */
[----:B------:R-:W-:Y:S02]  /*c340*/  UIADD3 UR17, UPT, UPT, UR17, 0x5820, URZ ;  /* 0x0000582011117890 */ /* 0x000fe4000fffe0ff */
[----:B------:R-:W-:Y:S02]  /*c350*/  UIADD3 UR16, UPT, UPT, UR16, 0x2000, URZ ;  /* 0x0000200010107890 */ /* 0x000fe4000fffe0ff */
[----:B------:R-:W-:Y:S01]  /*c360*/  UIADD3.X UR25, UPT, UPT, URZ, UR5, URZ, UP2, !UPT ;  /* 0x00000005ff197290 */ /* 0x000fe200097fe4ff */
[----:B------:R-:W-:Y:S01]  /*c370*/  UMOV UR10, 0x0 ;  /* 0x00000000000a7882 */ /* 0x000fe20000000000 */
[----:B------:R-:W-:Y:S01]  /*c380*/  UMOV UR11, 0x10000000 ;  /* 0x10000000000b7882 */ /* 0x000fe20000000000 */
[----:B------:R-:W-:Y:S01]  /*c390*/  UMOV UR18, URZ ;  /* 0x000000ff00127c82 */ /* 0x000fe20008000000 */
[----:B------:R-:W-:Y:S01]  /*c3a0*/  UMOV UR19, URZ ;  /* 0x000000ff00137c82 */ /* 0x000fe20008000000 */
[----:B------:R-:W-:Y:S01]  /*c3b0*/  UMOV UR20, UR13 ;  /* 0x0000000d00147c82 */ /* 0x000fe20008000000 */
[----:B------:R-:W-:Y:S01]  /*c3c0*/  UMOV UR21, UR14 ;  /* 0x0000000e00157c82 */ /* 0x000fe20008000000 */
[----:B------:R-:W-:-:S02]  /*c3d0*/  UIADD3 UR6, UPT, UPT, UR6, 0x1, URZ ;  /* 0x0000000106067890 */ /* 0x000fc4000fffe0ff */
[----:B------:R4:W-:Y:S02]  /*c3e0*/  UTMALDG.4D [UR16], [UR24], desc[UR10] ;  /* 0x00000a10180075b4 */ /* 0x0009e40008019000 */
[----:B------:R-:W-:-:S04]  /*c3f0*/  UISETP.NE.AND UP2, UPT, UR6, 0x3, UPT ;  /* 0x000000030600788c */ /* 0x000fc8000bf45270 */
[----:B------:R-:W-:Y:S02]  /*c400*/  USEL UR9, URZ, 0x1, UP2 ;  /* 0x00000001ff097887 */ /* 0x000fe40009000000 */
[----:B------:R-:W-:Y:S02]  /*c410*/  USEL UR22, UR6, URZ, UP2 ;  /* 0x000000ff06167287 */ /* 0x000fe40009000000 */
[----:B------:R-:W-:Y:S02]  /*c420*/  UISETP.GE.AND UP2, UPT, UR7, 0x41, UPT ;  /* 0x000000410700788c */ /* 0x000fe4000bf46270 */
[----:B------:R-:W-:-:S07]  /*c430*/  ULOP3.LUT UR15, UR15, UR9, URZ, 0x3c, !UPT ;  /* 0x000000090f0f7292 */ /* 0x000fce000f8e3cff */
[----:B----4-:R-:W-:Y:S05]  /*c440*/  BRA.U !UP2, `(.L_x_244) ;  /* 0x0000001d0a807547 */ /* 0x010fea000b800000 */
[----:B------:R-:W-:Y:S01]  /*c450*/  UIADD3 UR7, UPT, UPT, UR7, 0x3f, URZ ;  /* 0x0000003f07077890 */ /* 0x000fe2000fffe0ff */
[----:B------:R-:W-:-:S03]  /*c460*/  UMOV UR10, 0x1 ;  /* 0x00000001000a7882 */ /* 0x000fc60000000000 */
[----:B------:R-:W-:-:S04]  /*c470*/  USHF.R.S32.HI UR6, URZ, 0x1f, UR7 ;  /* 0x0000001fff067899 */ /* 0x000fc80008011407 */
[----:B------:R-:W-:-:S04]  /*c480*/  ULEA.HI UR6, UR6, UR7, URZ, 0x6 ;  /* 0x0000000706067291 */ /* 0x000fc8000f8f30ff */
[----:B------:R-:W-:-:S04]  /*c490*/  USHF.R.S32.HI UR6, URZ, 0x6, UR6 ;  /* 0x00000006ff067899 */ /* 0x000fc80008011406 */
[----:B------:R-:W-:-:S04]  /*c4a0*/  UISETP.LT.AND UP2, UPT, UR6, 0x2, UPT ;  /* 0x000000020600788c */ /* 0x000fc8000bf41270 */
[----:B------:R-:W-:-:S04]  /*c4b0*/  USEL UR7, UR6, 0x2, UP2 ;  /* 0x0000000206077887 */ /* 0x000fc80009000000 */
[----:B------:R-:W-:-:S04]  /*c4c0*/  UIADD3 UR7, UPT, UPT, UR6, -UR7, URZ ;  /* 0x8000000706077290 */ /* 0x000fc8000fffe0ff */
[----:B------:R-:W-:Y:S02]  /*c4d0*/  UISETP.GE.U32.AND UP2, UPT, UR7, 0x3, UPT ;  /* 0x000000030700788c */ /* 0x000fe4000bf46070 */
[----:B------:R-:W-:-:S04]  /*c4e0*/  UIADD3 UR9, UPT, UPT, UR7, 0x1, URZ ;  /* 0x0000000107097890 */ /* 0x000fc8000fffe0ff */
[----:B------:R-:W-:-:S03]  /*c4f0*/  ULOP3.LUT UR6, UR9, 0x3, URZ, 0xc0, !UPT ;  /* 0x0000000309067892 */ /* 0x000fc6000f8ec0ff */
[----:B------:R-:W-:Y:S09]  /*c500*/  BRA.U !UP2, `(.L_x_269) ;  /* 0x000000110a347547 */ /* 0x000ff2000b800000 */
[----:B------:R-:W-:Y:S01]  /*c510*/  ULOP3.LUT UR9, UR9, 0xfffffffc, URZ, 0xc0, !UPT ;  /* 0xfffffffc09097892 */ /* 0x000fe2000f8ec0ff */
[----:B------:R-:W-:-:S11]  /*c520*/  UMOV UR7, 0x1 ;  /* 0x0000000100077882 */ /* 0x000fd60000000000 */
.L_x_310:
[----:B--2---:R-:W-:Y:S05]  /*c530*/  BRA.U !UP0, `(.L_x_270) ;  /* 0x0000000108047547 */ /* 0x004fea000b800000 */
[----:B------:R-:W-:Y:S05]  /*c540*/  BPT.TRAP 0x1 ;  /* 0x000000040000795c */ /* 0x000fea0000300000 */
.L_x_270:
[----:B------:R-:W4:Y:S01]  /*c550*/  S2UR UR8, SR_CgaCtaId ;  /* 0x00000000000879c3 */ /* 0x000f220000008800 */
[----:B------:R-:W-:Y:S01]  /*c560*/  UMOV UR10, 0x400 ;  /* 0x00000400000a7882 */ /* 0x000fe20000000000 */
[----:B-1----:R-:W-:Y:S01]  /*c570*/  IMAD.U32 R3, RZ, RZ, UR15 ;  /* 0x0000000fff037e24 */ /* 0x002fe2000f8e00ff */
[----:B---3--:R-:W-:-:S04]  /*c580*/  @!P0 MOV R2, 0x800 ;  /* 0x0000080000028802 */ /* 0x008fc80000000f00 */
[----:B------:R-:W-:Y:S01]  /*c590*/  SHF.L.U32 R3, R3, 0x1f, RZ ;  /* 0x0000001f03037819 */ /* 0x000fe200000006ff */
[----:B----4-:R-:W-:-:S04]  /*c5a0*/  ULEA UR8, UR8, UR10, 0x18 ;  /* 0x0000000a08087291 */ /* 0x010fc8000f8ec0ff */
[----:B------:R-:W-:-:S09]  /*c5b0*/  ULEA UR17, UR22, UR8, 0x3 ;  /* 0x0000000816117291 */ /* 0x000fd2000f8e18ff */
[----:B------:R-:W1:Y:S02]  /*c5c0*/  SYNCS.PHASECHK.TRANS64.TRYWAIT P1, [UR17+0x5838], R3 ;  /* 0x00583803ff0075a7 */ /* 0x000e640008021111 */
[----:B-1----:R-:W-:Y:S05]  /*c5d0*/  @!P1 BRA `(.L_x_271) ;  /* 0x00000034002c9947 */ /* 0x002fea0003800000 */
.L_x_414:
[----:B------:R3:W-:Y:S01]  /*c5e0*/  @!P0 SYNCS.ARRIVE.TRANS64 RZ, [UR17+0x5820], R2 ;  /* 0x00582002ffff89a7 */ /* 0x0007e20008000011 */
[----:B------:R-:W-:Y:S05]  /*c5f0*/  BRA.U !UP1, `(.L_x_272) ;  /* 0x0000000109047547 */ /* 0x000fea000b800000 */
[----:B------:R-:W-:Y:S05]  /*c600*/  BPT.TRAP 0x1 ;  /* 0x000000040000795c */ /* 0x000fea0000300000 */
.L_x_272:
[----:B-12---:R-:W1:Y:S01]  /*c610*/  S2R R0, SR_TID.X ;  /* 0x0000000000007919 */ /* 0x006e620000002100 */
[----:B------:R-:W-:Y:S01]  /*c620*/  BSSY.RECONVERGENT B0, `(.L_x_273) ;  /* 0x0000005000007945 */ /* 0x000fe20003800200 */
[----:B-1----:R-:W-:-:S04]  /*c630*/  LOP3.LUT P2, RZ, R0, 0x1f, RZ, 0xc0, !PT ;  /* 0x0000001f00ff7812 */ /* 0x002fc8000784c0ff */
[----:B------:R-:W-:-:S13]  /*c640*/  PLOP3.LUT P2, PT, P2, P0, PT, 0x8f, 0xf8 ;  /* 0x0000000000f8781c */ /* 0x000fda0001741177 */
[----:B------:R-:W-:Y:S05]  /*c650*/  @P2 BRA `(.L_x_274) ;  /* 0x0000000000042947 */ /* 0x000fea0003800000 */
[----:B------:R-:W-:Y:S05]  /*c660*/  BPT.TRAP 0x1 ;  /* 0x000000040000795c */ /* 0x000fea0000300000 */
.L_x_274:
[----:B------:R-:W-:Y:S05]  /*c670*/  BSYNC.RECONVERGENT B0 ;  /* 0x0000000000007941 */ /* 0x000fea0003800200 */
.L_x_273:
[----:B------:R-:W-:Y:S02]  /*c680*/  ULEA UR16, UR22, UR8, 0xb ;  /* 0x0000000816107291 */ /* 0x000fe4000f8e58ff */
[----:B------:R-:W-:Y:S02]  /*c690*/  UIADD3 UR24, UP2, UPT, UR4, 0x180, URZ ;  /* 0x0000018004187890 */ /* 0x000fe4000ff5e0ff */
[----:B------:R-:W-:Y:S02]  /*c6a0*/  USHF.L.U32 UR19, UR7, 0x6, URZ ;  /* 0x0000000607137899 */ /* 0x000fe400080006ff */
        /* <DEDUP_REMOVED lines=8> */
[----:B------:R-:W-:-:S03]  /*c730*/  UIADD3 UR22, UPT, UPT, UR22, 0x1, URZ ;  /* 0x0000000116167890 */ /* 0x000fc6000fffe0ff */
[----:B------:R1:W-:Y:S01]  /*c740*/  UTMALDG.4D [UR16], [UR24], desc[UR10] ;  /* 0x00000a10180075b4 */ /* 0x0003e20008019000 */
[----:B------:R-:W-:-:S04]  /*c750*/  UISETP.NE.AND UP2, UPT, UR22, 0x3, UPT ;  /* 0x000000031600788c */ /* 0x000fc8000bf45270 */
[----:B------:R-:W-:Y:S02]  /*c760*/  USEL UR12, URZ, 0x1, UP2 ;  /* 0x00000001ff0c7887 */ /* 0x000fe40009000000 */
[----:B------:R-:W-:Y:S02]  /*c770*/  USEL UR22, UR22, URZ, UP2 ;  /* 0x000000ff16167287 */ /* 0x000fe40009000000 */
[----:B------:R-:W-:Y:S01]  /*c780*/  ULOP3.LUT UR15, UR15, UR12, URZ, 0x3c, !UPT ;  /* 0x0000000c0f0f7292 */ /* 0x000fe2000f8e3cff */
[----:B-1----:R-:W-:Y:S11]  /*c790*/  BRA.U !UP0, `(.L_x_275) ;  /* 0x0000000108047547 */ /* 0x002ff6000b800000 */
[----:B------:R-:W-:Y:S05]  /*c7a0*/  BPT.TRAP 0x1 ;  /* 0x000000040000795c */ /* 0x000fea0000300000 */
.L_x_275:
[----:B------:R-:W-:Y:S01]  /*c7b0*/  ULEA UR17, UR22, UR8, 0x3 ;  /* 0x0000000816117291 */ /* 0x000fe2000f8e18ff */
[----:B------:R-:W-:Y:S01]  /*c7c0*/  IMAD.U32 R3, RZ, RZ, UR15 ;  /* 0x0000000fff037e24 */ /* 0x000fe2000f8e00ff */
[----:B---3--:R-:W-:-:S04]  /*c7d0*/  @!P0 MOV R2, 0x800 ;  /* 0x0000080000028802 */ /* 0x008fc80000000f00 */
[----:B------:R-:W-:-:S04]  /*c7e0*/  SHF.L.U32 R3, R3, 0x1f, RZ ;  /* 0x0000001f03037819 */ /* 0x000fc800000006ff */
[----:B------:R-:W1:Y:S02]  /*c7f0*/  SYNCS.PHASECHK.TRANS64.TRYWAIT P1, [UR17+0x5838], R3 ;  /* 0x00583803ff0075a7 */ /* 0x000e640008021111 */
[----:B-1----:R-:W-:Y:S05]  /*c800*/  @!P1 BRA `(.L_x_276) ;  /* 0x0000003000b89947 */ /* 0x002fea0003800000 */
.L_x_416:
[----:B------:R2:W-:Y:S01]  /*c810*/  @!P0 SYNCS.ARRIVE.TRANS64 RZ, [UR17+0x5820], R2 ;  /* 0x00582002ffff89a7 */ /* 0x0005e20008000011 */
[----:B------:R-:W-:Y:S05]  /*c820*/  BRA.U !UP1, `(.L_x_277) ;  /* 0x0000000109047547 */ /* 0x000fea000b800000 */
[----:B------:R-:W-:Y:S05]  /*c830*/  BPT.TRAP 0x1 ;  /* 0x000000040000795c */ /* 0x000fea0000300000 */
.L_x_277:
[----:B------:R-:W-:Y:S04]  /*c840*/  BSSY.RECONVERGENT B0, `(.L_x_278) ;  /* 0x0000003000007945 */ /* 0x000fe80003800200 */
[----:B------:R-:W-:Y:S05]  /*c850*/  @P2 BRA `(.L_x_279) ;  /* 0x0000000000042947 */ /* 0x000fea0003800000 */
[----:B------:R-:W-:Y:S05]  /*c860*/  BPT.TRAP 0x1 ;  /* 0x000000040000795c */ /* 0x000fea0000300000 */
.L_x_279:
[----:B------:R-:W-:Y:S05]  /*c870*/  BSYNC.RECONVERGENT B0 ;  /* 0x0000000000007941 */ /* 0x000fea0003800200 */
.L_x_278:
        /* <DEDUP_REMOVED lines=17> */
[----:B---3--:R-:W-:Y:S11]  /*c990*/  BRA.U !UP0, `(.L_x_280) ;  /* 0x0000000108047547 */ /* 0x008ff6000b800000 */
[----:B------:R-:W-:Y:S05]  /*c9a0*/  BPT.TRAP 0x1 ;  /* 0x000000040000795c */ /* 0x000fea0000300000 */
.L_x_280:
[----:B------:R-:W-:Y:S01]  /*c9b0*/  ULEA UR17, UR22, UR8, 0x3 ;  /* 0x0000000816117291 */ /* 0x000fe2000f8e18ff */
[----:B-1----:R-:W-:Y:S01]  /*c9c0*/  IMAD.U32 R3, RZ, RZ, UR15 ;  /* 0x0000000fff037e24 */ /* 0x002fe2000f8e00ff */
[----:B--2---:R-:W-:-:S04]  /*c9d0*/  @!P0 MOV R2, 0x800 ;  /* 0x0000080000028802 */ /* 0x004fc80000000f00 */
[----:B------:R-:W-:-:S04]  /*c9e0*/  SHF.L.U32 R3, R3, 0x1f, RZ ;  /* 0x0000001f03037819 */ /* 0x000fc800000006ff */
[----:B------:R-:W1:Y:S02]  /*c9f0*/  SYNCS.PHASECHK.TRANS64.TRYWAIT P1, [UR17+0x5838], R3 ;  /* 0x00583803ff0075a7 */ /* 0x000e640008021111 */
[----:B-1----:R-:W-:Y:S05]  /*ca00*/  @!P1 BRA `(.L_x_281) ;  /* 0x0000003000509947 */ /* 0x002fea0003800000 */
.L_x_418:
[----:B------:R2:W-:Y:S01]  /*ca10*/  @!P0 SYNCS.ARRIVE.TRANS64 RZ, [UR17+0x5820], R2 ;  /* 0x00582002ffff89a7 */ /* 0x0005e20008000011 */
[----:B------:R-:W-:Y:S05]  /*ca20*/  BRA.U !UP1, `(.L_x_282) ;  /* 0x0000000109047547 */ /* 0x000fea000b800000 */
[----:B------:R-:W-:Y:S05]  /*ca30*/  BPT.TRAP 0x1 ;  /* 0x000000040000795c */ /* 0x000fea0000300000 */
.L_x_282:
[----:B------:R-:W-:Y:S04]  /*ca40*/  BSSY.RECONVERGENT B0, `(.L_x_283) ;  /* 0x0000003000007945 */ /* 0x000fe80003800200 */
[----:B------:R-:W-:Y:S05]  /*ca50*/  @P2 BRA `(.L_x_284) ;  /* 0x0000000000042947 */ /* 0x000fea0003800000 */
[----:B------:R-:W-:Y:S05]  /*ca60*/  BPT.TRAP 0x1 ;  /* 0x000000040000795c */ /* 0x000fea0000300000 */
.L_x_284:
[----:B------:R-:W-:Y:S05]  /*ca70*/  BSYNC.RECONVERGENT B0 ;  /* 0x0000000000007941 */ /* 0x000fea0003800200 */
.L_x_283:
[----:B------:R-:W-:Y:S02]  /*ca80*/  ULEA UR16, UR22, UR8, 0xb ;  /* 0x0000000816107291 */ /* 0x000fe4000f8e58ff */
[----:B------:R-:W-:Y:S02]  /*ca90*/  UIADD3 UR24, UP2, UPT, UR4, 0x180, URZ ;  /* 0x0000018004187890 */ /* 0x000fe4000ff5e0ff */
[----:B------:R-:W-:Y:S02]  /*caa0*/  ULEA UR19, UR7, 0x40, 0x6 ;  /* 0x0000004007137891 */ /* 0x000fe4000f8e30ff */
        /* <DEDUP_REMOVED lines=16> */
.L_x_285:
[----:B------:R-:W-:Y:S01]  /*cbb0*/  ULEA UR17, UR22, UR8, 0x3 ;  /* 0x0000000816117291 */ /* 0x000fe2000f8e18ff */
[----:B-1----:R-:W-:Y:S01]  /*cbc0*/  IMAD.U32 R3, RZ, RZ, UR15 ;  /* 0x0000000fff037e24 */ /* 0x002fe2000f8e00ff */
[----:B--2---:R-:W-:-:S04]  /*cbd0*/  @!P0 MOV R2, 0x800 ;  /* 0x0000080000028802 */ /* 0x004fc80000000f00 */
[----:B------:R-:W-:-:S04]  /*cbe0*/  SHF.L.U32 R3, R3, 0x1f, RZ ;  /* 0x0000001f03037819 */ /* 0x000fc800000006ff */
[----:B------:R-:W1:Y:S02]  /*cbf0*/  SYNCS.PHASECHK.TRANS64.TRYWAIT P1, [UR17+0x5838], R3 ;  /* 0x00583803ff0075a7 */ /* 0x000e640008021111 */
[----:B-1----:R-:W-:Y:S05]  /*cc00*/  @!P1 BRA `(.L_x_286) ;  /* 0x0000002c00e89947 */ /* 0x002fea0003800000 */
.L_x_420:
[----:B------:R2:W-:Y:S01]  /*cc10*/  @!P0 SYNCS.ARRIVE.TRANS64 RZ, [UR17+0x5820], R2 ;  /* 0x00582002ffff89a7 */ /* 0x0005e20008000011 */
[----:B------:R-:W-:Y:S05]  /*cc20*/  BRA.U !UP1, `(.L_x_287) ;  /* 0x0000000109047547 */ /* 0x000fea000b800000 */
[----:B------:R-:W-:Y:S05]  /*cc30*/  BPT.TRAP 0x1 ;  /* 0x000000040000795c */ /* 0x000fea0000300000 */
.L_x_287:
[----:B------:R-:W-:Y:S04]  /*cc40*/  BSSY.RECONVERGENT B0, `(.L_x_288) ;  /* 0x0000003000007945 */ /* 0x000fe80003800200 */
[----:B------:R-:W-:Y:S05]  /*cc50*/  @P2 BRA `(.L_x_289) ;  /* 0x0000000000042947 */ /* 0x000fea0003800000 */
[----:B------:R-:W-:Y:S05]  /*cc60*/  BPT.TRAP 0x1 ;  /* 0x000000040000795c */ /* 0x000fea0000300000 */
.L_x_289:
[----:B------:R-:W-:Y:S05]  /*cc70*/  BSYNC.RECONVERGENT B0 ;  /* 0x0000000000007941 */ /* 0x000fea0003800200 */
.L_x_288:
        /* <DEDUP_REMOVED lines=19> */
.L_x_290:
[----:B------:R-:W-:Y:S01]  /*cdb0*/  ULEA UR17, UR22, UR8, 0x3 ;  /* 0x0000000816117291 */ /* 0x000fe2000f8e18ff */
[----:B-1----:R-:W-:Y:S01]  /*cdc0*/  IMAD.U32 R3, RZ, RZ, UR15 ;  /* 0x0000000fff037e24 */ /* 0x002fe2000f8e00ff */
[----:B--2---:R-:W-:-:S04]  /*cdd0*/  @!P0 MOV R2, 0x800 ;  /* 0x0000080000028802 */ /* 0x004fc80000000f00 */
[----:B------:R-:W-:-:S04]  /*cde0*/  SHF.L.U32 R3, R3, 0x1f, RZ ;  /* 0x0000001f03037819 */ /* 0x000fc800000006ff */
[----:B------:R-:W1:Y:S02]  /*cdf0*/  SYNCS.PHASECHK.TRANS64.TRYWAIT P1, [UR17+0x5838], R3 ;  /* 0x00583803ff0075a7 */ /* 0x000e640008021111 */
[----:B-1----:R-:W-:Y:S05]  /*ce00*/  @!P1 BRA `(.L_x_291) ;  /* 0x0000002c00809947 */ /* 0x002fea0003800000 */
.L_x_422:
[----:B------:R2:W-:Y:S01]  /*ce10*/  @!P0 SYNCS.ARRIVE.TRANS64 RZ, [UR17+0x5820], R2 ;  /* 0x00582002ffff89a7 */ /* 0x0005e20008000011 */
[----:B------:R-:W-:Y:S05]  /*ce20*/  BRA.U !UP1, `(.L_x_292) ;  /* 0x0000000109047547 */ /* 0x000fea000b800000 */
[----:B------:R-:W-:Y:S05]  /*ce30*/  BPT.TRAP 0x1 ;  /* 0x000000040000795c */ /* 0x000fea0000300000 */
.L_x_292:
[----:B------:R-:W-:Y:S04]  /*ce40*/  BSSY.RECONVERGENT B0, `(.L_x_293) ;  /* 0x0000003000007945 */ /* 0x000fe80003800200 */
[----:B------:R-:W-:Y:S05]  /*ce50*/  @P2 BRA `(.L_x_294) ;  /* 0x0000000000042947 */ /* 0x000fea0003800000 */
[----:B------:R-:W-:Y:S05]  /*ce60*/  BPT.TRAP 0x1 ;  /* 0x000000040000795c */ /* 0x000fea0000300000 */
.L_x_294:
[----:B------:R-:W-:Y:S05]  /*ce70*/  BSYNC.RECONVERGENT B0 ;  /* 0x0000000000007941 */ /* 0x000fea0003800200 */
.L_x_293:
        /* <DEDUP_REMOVED lines=19> */
.L_x_295:
[----:B------:R-:W-:Y:S01]  /*cfb0*/  ULEA UR17, UR22, UR8, 0x3 ;  /* 0x0000000816117291 */ /* 0x000fe2000f8e18ff */
[----:B-1----:R-:W-:Y:S01]  /*cfc0*/  IMAD.U32 R3, RZ, RZ, UR15 ;  /* 0x0000000fff037e24 */ /* 0x002fe2000f8e00ff */
[----:B--2---:R-:W-:-:S04]  /*cfd0*/  @!P0 MOV R2, 0x800 ;  /* 0x0000080000028802 */ /* 0x004fc80000000f00 */
[----:B------:R-:W-:-:S04]  /*cfe0*/  SHF.L.U32 R3, R3, 0x1f, RZ ;  /* 0x0000001f03037819 */ /* 0x000fc800000006ff */
[----:B------:R-:W1:Y:S02]  /*cff0*/  SYNCS.PHASECHK.TRANS64.TRYWAIT P1, [UR17+0x5838], R3 ;  /* 0x00583803ff0075a7 */ /* 0x000e640008021111 */
[----:B-1----:R-:W-:Y:S05]  /*d000*/  @!P1 BRA `(.L_x_296) ;  /* 0x0000002c00189947 */ /* 0x002fea0003800000 */
.L_x_424:
[----:B------:R2:W-:Y:S01]  /*d010*/  @!P0 SYNCS.ARRIVE.TRANS64 RZ, [UR17+0x5820], R2 ;  /* 0x00582002ffff89a7 */ /* 0x0005e20008000011 */
[----:B------:R-:W-:Y:S05]  /*d020*/  BRA.U !UP1, `(.L_x_297) ;  /* 0x0000000109047547 */ /* 0x000fea000b800000 */
[----:B------:R-:W-:Y:S05]  /*d030*/  BPT.TRAP 0x1 ;  /* 0x000000040000795c */ /* 0x000fea0000300000 */
.L_x_297:
[----:B------:R-:W-:Y:S04]  /*d040*/  BSSY.RECONVERGENT B0, `(.L_x_298) ;  /* 0x0000003000007945 */ /* 0x000fe80003800200 */
[----:B------:R-:W-:Y:S05]  /*d050*/  @P2 BRA `(.L_x_299) ;  /* 0x0000000000042947 */ /* 0x000fea0003800000 */
[----:B------:R-:W-:Y:S05]  /*d060*/  BPT.TRAP 0x1 ;  /* 0x000000040000795c */ /* 0x000fea0000300000 */
.L_x_299:
[----:B------:R-:W-:Y:S05]  /*d070*/  BSYNC.RECONVERGENT B0 ;  /* 0x0000000000007941 */ /* 0x000fea0003800200 */
.L_x_298:
        /* <DEDUP_REMOVED lines=19> */
.L_x_300:
[----:B------:R-:W-:Y:S01]  /*d1b0*/  ULEA UR17, UR22, UR8, 0x3 ;  /* 0x0000000816117291 */ /* 0x000fe2000f8e18ff */
[----:B-1----:R-:W-:Y:S01]  /*d1c0*/  IMAD.U32 R3, RZ, RZ, UR15 ;  /* 0x0000000fff037e24 */ /* 0x002fe2000f8e00ff */
[----:B--2---:R-:W-:-:S04]  /*d1d0*/  @!P0 MOV R2, 0x800 ;  /* 0x0000080000028802 */ /* 0x004fc80000000f00 */
[----:B------:R-:W-:-:S04]  /*d1e0*/  SHF.L.U32 R3, R3, 0x1f, RZ ;  /* 0x0000001f03037819 */ /* 0x000fc800000006ff */
[----:B------:R-:W1:Y:S02]  /*d1f0*/  SYNCS.PHASECHK.TRANS64.TRYWAIT P1, [UR17+0x5838], R3 ;  /* 0x00583803ff0075a7 */ /* 0x000e640008021111 */
[----:B-1----:R-:W-:Y:S05]  /*d200*/  @!P1 BRA `(.L_x_301) ;  /* 0x0000002800b09947 */ /* 0x002fea0003800000 */
.L_x_426:
[----:B------:R2:W-:Y:S01]  /*d210*/  @!P0 SYNCS.ARRIVE.TRANS64 RZ, [UR17+0x5820], R2 ;  /* 0x00582002ffff89a7 */ /* 0x0005e20008000011 */
[----:B------:R-:W-:Y:S05]  /*d220*/  BRA.U !UP1, `(.L_x_302) ;  /* 0x0000000109047547 */ /* 0x000fea000b800000 */
[----:B------:R-:W-:Y:S05]  /*d230*/  BPT.TRAP 0x1 ;  /* 0x000000040000795c */ /* 0x000fea0000300000 */
.L_x_302:
[----:B------:R-:W-:Y:S04]  /*d240*/  BSSY.RECONVERGENT B0, `(.L_x_303) ;  /* 0x0000003000007945 */ /* 0x000fe80003800200 */
[----:B------:R-:W-:Y:S05]  /*d250*/  @P2 BRA `(.L_x_304) ;  /* 0x0000000000042947 */ /* 0x000fea0003800000 */
[----:B------:R-:W-:Y:S05]  /*d260*/  BPT.TRAP 0x1 ;  /* 0x000000040000795c */ /* 0x000fea0000300000 */
.L_x_304:
[----:B------:R-:W-:Y:S05]  /*d270*/  BSYNC.RECONVERGENT B0 ;  /* 0x0000000000007941 */ /* 0x000fea0003800200 */
.L_x_303:
        /* <DEDUP_REMOVED lines=19> */
.L_x_305:
[----:B------:R-:W-:Y:S01]  /*d3b0*/  ULEA UR17, UR22, UR8, 0x3 ;  /* 0x0000000816117291 */ /* 0x000fe2000f8e18ff */
[----:B-1----:R-:W-:Y:S01]  /*d3c0*/  IMAD.U32 R3, RZ, RZ, UR15 ;  /* 0x0000000fff037e24 */ /* 0x002fe2000f8e00ff */
[----:B--2---:R-:W-:-:S04]  /*d3d0*/  @!P0 MOV R2, 0x800 ;  /* 0x0000080000028802 */ /* 0x004fc80000000f00 */
[----:B------:R-:W-:-:S04]  /*d3e0*/  SHF.L.U32 R3, R3, 0x1f, RZ ;  /* 0x0000001f03037819 */ /* 0x000fc800000006ff */
[----:B------:R-:W1:Y:S02]  /*d3f0*/  SYNCS.PHASECHK.TRANS64.TRYWAIT P1, [UR17+0x5838], R3 ;  /* 0x00583803ff0075a7 */ /* 0x000e640008021111 */
[----:B-1----:R-:W-:Y:S05]  /*d400*/  @!P1 BRA `(.L_x_306) ;  /* 0x0000002800489947 */ /* 0x002fea0003800000 */
.L_x_428:
[----:B------:R2:W-:Y:S01]  /*d410*/  @!P0 SYNCS.ARRIVE.TRANS64 RZ, [UR17+0x5820], R2 ;  /* 0x00582002ffff89a7 */ /* 0x0005e20008000011 */
[----:B------:R-:W-:Y:S05]  /*d420*/  BRA.U !UP1, `(.L_x_307) ;  /* 0x0000000109047547 */ /* 0x000fea000b800000 */
[----:B------:R-:W-:Y:S05]  /*d430*/  BPT.TRAP 0x1 ;  /* 0x000000040000795c */ /* 0x000fea0000300000 */
.L_x_307:
[----:B------:R-:W-:Y:S04]  /*d440*/  BSSY.RECONVERGENT B0, `(.L_x_308) ;  /* 0x0000003000007945 */ /* 0x000fe80003800200 */
[----:B------:R-:W-:Y:S05]  /*d450*/  @P2 BRA `(.L_x_309) ;  /* 0x0000000000042947 */ /* 0x000fea0003800000 */
[----:B------:R-:W-:Y:S05]  /*d460*/  BPT.TRAP 0x1 ;  /* 0x000000040000795c */ /* 0x000fea0000300000 */
.L_x_309:
[----:B------:R-:W-:Y:S05]  /*d470*/  BSYNC.RECONVERGENT B0 ;  /* 0x0000000000007941 */ /* 0x000fea0003800200 */
.L_x_308:
        /* <DEDUP_REMOVED lines=13> */
[----:B------:R-:W-:Y:S02]  /*d550*/  UIADD3 UR10, UPT, UPT, UR7, 0x4, URZ ;  /* 0x00000004070a7890 */ /* 0x000fe4000fffe0ff */
[----:B------:R-:W-:Y:S02]  /*d560*/  UISETP.NE.AND UP2, UPT, UR22, 0x3, UPT ;  /* 0x000000031600788c */ /* 0x000fe4000bf45270 */
[----:B------:R-:W-:Y:S02]  /*d570*/  UIADD3 UR7, UPT, UPT, UR7, 0x3, URZ ;  /* 0x0000000307077890 */ /* 0x000fe4000fffe0ff */
[----:B------:R-:W-:Y:S02]  /*d580*/  USEL UR11, URZ, 0x1, UP2 ;  /* 0x00000001ff0b7887 */ /* 0x000fe40009000000 */
[----:B------:R-:W-:Y:S02]  /*d590*/  USEL UR22, UR22, URZ, UP2 ;  /* 0x000000ff16167287 */ /* 0x000fe40009000000 */
[----:B------:R-:W-:-:S02]  /*d5a0*/  UISETP.NE.AND UP2, UPT, UR7, UR9, UPT ;  /* 0x000000090700728c */ /* 0x000fc4000bf45270 */
[----:B------:R-:W-:Y:S01]  /*d5b0*/  ULOP3.LUT UR15, UR15, UR11, URZ, 0x3c, !UPT ;  /* 0x0000000b0f0f7292 */ /* 0x000fe2000f8e3cff */
[----:B------:R-:W-:-:S06]  /*d5c0*/  UMOV UR7, UR10 ;  /* 0x0000000a00077c82 */ /* 0x000fcc0008000000 */
[----:B----4-:R-:W-:Y:S05]  /*d5d0*/  BRA.U UP2, `(.L_x_310) ;  /* 0xffffffed02d47547 */ /* 0x010fea000b83ffff */
.L_x_269:
[----:B------:R-:W-:-:S09]  /*d5e0*/  UISETP.NE.AND UP2, UPT, UR6, URZ, UPT ;  /* 0x000000ff0600728c */ /* 0x000fd2000bf45270 */
[----:B------:R-:W-:Y:S05]  /*d5f0*/  BRA.U !UP2, `(.L_x_244) ;  /* 0x0000000d0a147547 */ /* 0x000fea000b800000 */
[----:B------:R-:W-:Y:S05]  /*d600*/  BRA.U !UP0, `(.L_x_311) ;  /* 0x0000000108047547 */ /* 0x000fea000b800000 */
[----:B------:R-:W-:Y:S05]  /*d610*/  BPT.TRAP 0x1 ;  /* 0x000000040000795c */ /* 0x000fea0000300000 */
.L_x_311:
[----:B------:R-:W-:Y:S01]  /*d620*/  ULEA UR17, UR22, UR8, 0x3 ;  /* 0x0000000816117291 */ /* 0x000fe2000f8e18ff */
[----:B-1----:R-:W-:Y:S01]  /*d630*/  IMAD.U32 R3, RZ, RZ, UR15 ;  /* 0x0000000fff037e24 */ /* 0x002fe2000f8e00ff */
[----:B--23--:R-:W-:-:S04]  /*d640*/  @!P0 MOV R2, 0x800 ;  /* 0x0000080000028802 */ /* 0x00cfc80000000f00 */
[----:B------:R-:W-:-:S04]  /*d650*/  SHF.L.U32 R3, R3, 0x1f, RZ ;  /* 0x0000001f03037819 */ /* 0x000fc800000006ff */
[----:B------:R-:W1:Y:S02]  /*d660*/  SYNCS.PHASECHK.TRANS64.TRYWAIT P1, [UR17+0x5838], R3 ;  /* 0x00583803ff0075a7 */ /* 0x000e640008021111 */
[----:B-1----:R-:W-:Y:S05]  /*d670*/  @!P1 BRA `(.L_x_312) ;  /* 0x0000002400c49947 */ /* 0x002fea0003800000 */
.L_x_430:
[----:B------:R2:W-:Y:S01]  /*d680*/  @!P0 SYNCS.ARRIVE.TRANS64 RZ, [UR17+0x5820], R2 ;  /* 0x00582002ffff89a7 */ /* 0x0005e20008000011 */
[----:B------:R-:W-:Y:S05]  /*d690*/  BRA.U !UP1, `(.L_x_313) ;  /* 0x0000000109047547 */ /* 0x000fea000b800000 */
[----:B------:R-:W-:Y:S05]  /*d6a0*/  BPT.TRAP 0x1 ;  /* 0x000000040000795c */ /* 0x000fea0000300000 */
.L_x_313:
[----:B------:R-:W-:Y:S04]  /*d6b0*/  BSSY.RECONVERGENT B0, `(.L_x_314) ;  /* 0x0000003000007945 */ /* 0x000fe80003800200 */
[----:B------:R-:W-:Y:S05]  /*d6c0*/  @P2 BRA `(.L_x_315) ;  /* 0x0000000000042947 */ /* 0x000fea0003800000 */
[----:B------:R-:W-:Y:S05]  /*d6d0*/  BPT.TRAP 0x1 ;  /* 0x000000040000795c */ /* 0x000fea0000300000 */
.L_x_315:
[----:B------:R-:W-:Y:S05]  /*d6e0*/  BSYNC.RECONVERGENT B0 ;  /* 0x0000000000007941 */ /* 0x000fea0003800200 */
.L_x_314:
        /* <DEDUP_REMOVED lines=19> */
.L_x_316:
[----:B------:R-:W-:Y:S01]  /*d820*/  ULEA UR17, UR22, UR8, 0x3 ;  /* 0x0000000816117291 */ /* 0x000fe2000f8e18ff */
[----:B-1----:R-:W-:Y:S01]  /*d830*/  IMAD.U32 R3, RZ, RZ, UR15 ;  /* 0x0000000fff037e24 */ /* 0x002fe2000f8e00ff */
[----:B--2---:R-:W-:-:S04]  /*d840*/  @!P0 MOV R2, 0x800 ;  /* 0x0000080000028802 */ /* 0x004fc80000000f00 */
[----:B------:R-:W-:-:S04]  /*d850*/  SHF.L.U32 R3, R3, 0x1f, RZ ;  /* 0x0000001f03037819 */ /* 0x000fc800000006ff */
[----:B------:R-:W1:Y:S02]  /*d860*/  SYNCS.PHASECHK.TRANS64.TRYWAIT P1, [UR17+0x5838], R3 ;  /* 0x00583803ff0075a7 */ /* 0x000e640008021111 */
[----:B-1----:R-:W-:Y:S05]  /*d870*/  @!P1 BRA `(.L_x_317) ;  /* 0x00000024005c9947 */ /* 0x002fea0003800000 */
.L_x_432:
[----:B------:R2:W-:Y:S01]  /*d880*/  @!P0 SYNCS.ARRIVE.TRANS64 RZ, [UR17+0x5820], R2 ;  /* 0x00582002ffff89a7 */ /* 0x0005e20008000011 */
[----:B------:R-:W-:Y:S05]  /*d890*/  BRA.U !UP1, `(.L_x_318) ;  /* 0x0000000109047547 */ /* 0x000fea000b800000 */
[----:B------:R-:W-:Y:S05]  /*d8a0*/  BPT.TRAP 0x1 ;  /* 0x000000040000795c */ /* 0x000fea0000300000 */
.L_x_318:
[----:B------:R-:W-:Y:S04]  /*d8b0*/  BSSY.RECONVERGENT B0, `(.L_x_319) ;  /* 0x0000003000007945 */ /* 0x000fe80003800200 */
[----:B------:R-:W-:Y:S05]  /*d8c0*/  @P2 BRA `(.L_x_320) ;  /* 0x0000000000042947 */ /* 0x000fea0003800000 */
[----:B------:R-:W-:Y:S05]  /*d8d0*/  BPT.TRAP 0x1 ;  /* 0x000000040000795c */ /* 0x000fea0000300000 */
.L_x_320:
[----:B------:R-:W-:Y:S05]  /*d8e0*/  BSYNC.RECONVERGENT B0 ;  /* 0x0000000000007941 */ /* 0x000fea0003800200 */
.L_x_319:
        /* <DEDUP_REMOVED lines=16> */
[----:B------:R-:W-:Y:S02]  /*d9f0*/  UISETP.NE.AND UP2, UPT, UR6, 0x1, UPT ;  /* 0x000000010600788c */ /* 0x000fe4000bf45270 */
[----:B------:R-:W-:-:S07]  /*da00*/  ULOP3.LUT UR15, UR15, UR7, URZ, 0x3c, !UPT ;  /* 0x000000070f0f7292 */ /* 0x000fce000f8e3cff */
[----:B----4-:R-:W-:Y:S05]  /*da10*/  BRA.U !UP2, `(.L_x_244) ;  /* 0x000000090a0c7547 */ /* 0x010fea000b800000 */
[----:B------:R-:W-:Y:S05]  /*da20*/  BRA.U !UP0, `(.L_x_321) ;  /* 0x0000000108047547 */ /* 0x000fea000b800000 */
[----:B------:R-:W-:Y:S05]  /*da30*/  BPT.TRAP 0x1 ;  /* 0x000000040000795c */ /* 0x000fea0000300000 */
.L_x_321:
[----:B------:R-:W-:Y:S01]  /*da40*/  ULEA UR17, UR22, UR8, 0x3 ;  /* 0x0000000816117291 */ /* 0x000fe2000f8e18ff */
[----:B-1----:R-:W-:Y:S01]  /*da50*/  IMAD.U32 R3, RZ, RZ, UR15 ;  /* 0x0000000fff037e24 */ /* 0x002fe2000f8e00ff */
[----:B--2---:R-:W-:-:S04]  /*da60*/  @!P0 MOV R2, 0x800 ;  /* 0x0000080000028802 */ /* 0x004fc80000000f00 */
[----:B------:R-:W-:-:S04]  /*da70*/  SHF.L.U32 R3, R3, 0x1f, RZ ;  /* 0x0000001f03037819 */ /* 0x000fc800000006ff */
[----:B------:R-:W1:Y:S02]  /*da80*/  SYNCS.PHASECHK.TRANS64.TRYWAIT P1, [UR17+0x5838], R3 ;  /* 0x00583803ff0075a7 */ /* 0x000e640008021111 */
[----:B-1----:R-:W-:Y:S05]  /*da90*/  @!P1 BRA `(.L_x_322) ;  /* 0x0000002000ec9947 */ /* 0x002fea0003800000 */
.L_x_434:
[----:B------:R2:W-:Y:S01]  /*daa0*/  @!P0 SYNCS.ARRIVE.TRANS64 RZ, [UR17+0x5820], R2 ;  /* 0x00582002ffff89a7 */ /* 0x0005e20008000011 */
[----:B------:R-:W-:Y:S05]  /*dab0*/  BRA.U !UP1, `(.L_x_323) ;  /* 0x0000000109047547 */ /* 0x000fea000b800000 */
[----:B------:R-:W-:Y:S05]  /*dac0*/  BPT.TRAP 0x1 ;  /* 0x000000040000795c */ /* 0x000fea0000300000 */
.L_x_323:
[----:B------:R-:W-:Y:S04]  /*dad0*/  BSSY.RECONVERGENT B0, `(.L_x_324) ;  /* 0x0000003000007945 */ /* 0x000fe80003800200 */
[----:B------:R-:W-:Y:S05]  /*dae0*/  @P2 BRA `(.L_x_325) ;  /* 0x0000000000042947 */ /* 0x000fea0003800000 */
[----:B------:R-:W-:Y:S05]  /*daf0*/  BPT.TRAP 0x1 ;  /* 0x000000040000795c */ /* 0x000fea0000300000 */
.L_x_325:
[----:B------:R-:W-:Y:S05]  /*db00*/  BSYNC.RECONVERGENT B0 ;  /* 0x0000000000007941 */ /* 0x000fea0003800200 */
.L_x_324:
        /* <DEDUP_REMOVED lines=19> */
.L_x_326:
[----:B------:R-:W-:Y:S01]  /*dc40*/  ULEA UR17, UR22, UR8, 0x3 ;  /* 0x0000000816117291 */ /* 0x000fe2000f8e18ff */
[----:B-1----:R-:W-:Y:S01]  /*dc50*/  IMAD.U32 R3, RZ, RZ, UR15 ;  /* 0x0000000fff037e24 */ /* 0x002fe2000f8e00ff */
[----:B--2---:R-:W-:-:S04]  /*dc60*/  @!P0 MOV R2, 0x800 ;  /* 0x0000080000028802 */ /* 0x004fc80000000f00 */
[----:B------:R-:W-:-:S04]  /*dc70*/  SHF.L.U32 R3, R3, 0x1f, RZ ;  /* 0x0000001f03037819 */ /* 0x000fc800000006ff */
[----:B------:R-:W1:Y:S02]  /*dc80*/  SYNCS.PHASECHK.TRANS64.TRYWAIT P1, [UR17+0x5838], R3 ;  /* 0x00583803ff0075a7 */ /* 0x000e640008021111 */
[----:B-1----:R-:W-:Y:S05]  /*dc90*/  @!P1 BRA `(.L_x_327) ;  /* 0x0000002000849947 */ /* 0x002fea0003800000 */
.L_x_436:
[----:B------:R2:W-:Y:S01]  /*dca0*/  @!P0 SYNCS.ARRIVE.TRANS64 RZ, [UR17+0x5820], R2 ;  /* 0x00582002ffff89a7 */ /* 0x0005e20008000011 */
[----:B------:R-:W-:Y:S05]  /*dcb0*/  BRA.U !UP1, `(.L_x_328) ;  /* 0x0000000109047547 */ /* 0x000fea000b800000 */
[----:B------:R-:W-:Y:S05]  /*dcc0*/  BPT.TRAP 0x1 ;  /* 0x000000040000795c */ /* 0x000fea0000300000 */
.L_x_328:
[----:B------:R-:W-:Y:S04]  /*dcd0*/  BSSY.RECONVERGENT B0, `(.L_x_329) ;  /* 0x0000003000007945 */ /* 0x000fe80003800200 */
[----:B------:R-:W-:Y:S05]  /*dce0*/  @P2 BRA `(.L_x_330) ;  /* 0x0000000000042947 */ /* 0x000fea0003800000 */
[----:B------:R-:W-:Y:S05]  /*dcf0*/  BPT.TRAP 0x1 ;  /* 0x000000040000795c */ /* 0x000fea0000300000 */
.L_x_330:
[----:B------:R-:W-:Y:S05]  /*dd00*/  BSYNC.RECONVERGENT B0 ;  /* 0x0000000000007941 */ /* 0x000fea0003800200 */
.L_x_329:
        /* <DEDUP_REMOVED lines=19> */
[----:B------:R-:W-:Y:S01]  /*de40*/  UIADD3 UR10, UPT, UPT, UR10, 0x2, URZ ;  /* 0x000000020a0a7890 */ /* 0x000fe2000fffe0ff */
[----:B------:R-:W-:Y:S11]  /*de50*/  BRA.U !UP0, `(.L_x_331) ;  /* 0x0000000108047547 */ /* 0x000ff6000b800000 */
[----:B------:R-:W-:Y:S05]  /*de60*/  BPT.TRAP 0x1 ;  /* 0x000000040000795c */ /* 0x000fea0000300000 */
.L_x_331:
[----:B------:R-:W-:Y:S01]  /*de70*/  ULEA UR17, UR22, UR8, 0x3 ;  /* 0x0000000816117291 */ /* 0x000fe2000f8e18ff */
[----:B-1----:R-:W-:Y:S01]  /*de80*/  IMAD.U32 R3, RZ, RZ, UR15 ;  /* 0x0000000fff037e24 */ /* 0x002fe2000f8e00ff */
[----:B--2---:R-:W-:-:S04]  /*de90*/  @!P0 MOV R2, 0x800 ;  /* 0x0000080000028802 */ /* 0x004fc80000000f00 */
[----:B------:R-:W-:-:S04]  /*dea0*/  SHF.L.U32 R3, R3, 0x1f, RZ ;  /* 0x0000001f03037819 */ /* 0x000fc800000006ff */
[----:B------:R-:W1:Y:S02]  /*deb0*/  SYNCS.PHASECHK.TRANS64.TRYWAIT P1, [UR17+0x5838], R3 ;  /* 0x00583803ff0075a7 */ /* 0x000e640008021111 */
[----:B-1----:R-:W-:Y:S05]  /*dec0*/  @!P1 BRA `(.L_x_332) ;  /* 0x0000002000109947 */ /* 0x002fea0003800000 */
.L_x_438:
[----:B------:R2:W-:Y:S01]  /*ded0*/  @!P0 SYNCS.ARRIVE.TRANS64 RZ, [UR17+0x5820], R2 ;  /* 0x00582002ffff89a7 */ /* 0x0005e20008000011 */
[----:B------:R-:W-:Y:S05]  /*dee0*/  BRA.U !UP1, `(.L_x_333) ;  /* 0x0000000109047547 */ /* 0x000fea000b800000 */
[----:B------:R-:W-:Y:S05]  /*def0*/  BPT.TRAP 0x1 ;  /* 0x000000040000795c */ /* 0x000fea0000300000 */
.L_x_333:
[----:B------:R-:W-:Y:S04]  /*df00*/  BSSY.RECONVERGENT B0, `(.L_x_334) ;  /* 0x0000003000007945 */ /* 0x000fe80003800200 */
[----:B------:R-:W-:Y:S05]  /*df10*/  @P2 BRA `(.L_x_335) ;  /* 0x0000000000042947 */ /* 0x000fea0003800000 */
[----:B------:R-:W-:Y:S05]  /*df20*/  BPT.TRAP 0x1 ;  /* 0x000000040000795c */ /* 0x000fea0000300000 */
.L_x_335:
[----:B------:R-:W-:Y:S05]  /*df30*/  BSYNC.RECONVERGENT B0 ;  /* 0x0000000000007941 */ /* 0x000fea0003800200 */
.L_x_334:
        /* <DEDUP_REMOVED lines=19> */
.L_x_336:
[----:B------:R-:W-:Y:S01]  /*e070*/  ULEA UR9, UR22, UR8, 0x3 ;  /* 0x0000000816097291 */ /* 0x000fe2000f8e18ff */
[----:B-1----:R-:W-:Y:S01]  /*e080*/  IMAD.U32 R3, RZ, RZ, UR15 ;  /* 0x0000000fff037e24 */ /* 0x002fe2000f8e00ff */
[----:B--2---:R-:W-:-:S04]  /*e090*/  @!P0 MOV R2, 0x800 ;  /* 0x0000080000028802 */ /* 0x004fc80000000f00 */
[----:B------:R-:W-:-:S04]  /*e0a0*/  SHF.L.U32 R3, R3, 0x1f, RZ ;  /* 0x0000001f03037819 */ /* 0x000fc800000006ff */
[----:B------:R-:W1:Y:S02]  /*e0b0*/  SYNCS.PHASECHK.TRANS64.TRYWAIT P1, [UR9+0x5838], R3 ;  /* 0x00583803ff0075a7 */ /* 0x000e640008021109 */
[----:B-1----:R-:W-:Y:S05]  /*e0c0*/  @!P1 BRA `(.L_x_337) ;  /* 0x0000001c00a89947 */ /* 0x002fea0003800000 */
.L_x_440:
[----:B------:R2:W-:Y:S01]  /*e0d0*/  @!P0 SYNCS.ARRIVE.TRANS64 RZ, [UR9+0x5820], R2 ;  /* 0x00582002ffff89a7 */ /* 0x0005e20008000009 */
[----:B------:R-:W-:Y:S05]  /*e0e0*/  BRA.U !UP1, `(.L_x_338) ;  /* 0x0000000109047547 */ /* 0x000fea000b800000 */
[----:B------:R-:W-:Y:S05]  /*e0f0*/  BPT.TRAP 0x1 ;  /* 0x000000040000795c */ /* 0x000fea0000300000 */
.L_x_338:
[----:B------:R-:W-:Y:S04]  /*e100*/  BSSY.RECONVERGENT B0, `(.L_x_339) ;  /* 0x0000003000007945 */ /* 0x000fe80003800200 */
[----:B------:R-:W-:Y:S05]  /*e110*/  @P2 BRA `(.L_x_340) ;  /* 0x0000000000042947 */ /* 0x000fea0003800000 */
[----:B------:R-:W-:Y:S05]  /*e120*/  BPT.TRAP 0x1 ;  /* 0x000000040000795c */ /* 0x000fea0000300000 */
.L_x_340:
[----:B------:R-:W-:Y:S05]  /*e130*/  BSYNC.RECONVERGENT B0 ;  /* 0x0000000000007941 */ /* 0x000fea0003800200 */
.L_x_339:
[----:B------:R-:W-:Y:S02]  /*e140*/  ULEA UR8, UR22, UR8, 0xb ;  /* 0x0000000816087291 */ /* 0x000fe4000f8e58ff */
[----:B------:R-:W-:Y:S02]  /*e150*/  UIADD3 UR6, UP2, UPT, UR4, 0x280, URZ ;  /* 0x0000028004067890 */ /* 0x000fe4000ff5e0ff */
[----:B------:R-:W-:Y:S02]  /*e160*/  USHF.L.U32 UR11, UR10, 0x6, URZ ;  /* 0x000000060a0b7899 */ /* 0x000fe400080006ff */
[----:B------:R-:W-:Y:S02]  /*e170*/  UIADD3 UR9, UPT, UPT, UR9, 0x5820, URZ ;  /* 0x0000582009097890 */ /* 0x000fe4000fffe0ff */
[----:B------:R-:W-:Y:S02]  /*e180*/  UIADD3 UR8, UPT, UPT, UR8, 0x2000, URZ ;  /* 0x0000200008087890 */ /* 0x000fe4000fffe0ff */
[----:B------:R-:W-:Y:S01]  /*e190*/  UIADD3.X UR7, UPT, UPT, URZ, UR5, URZ, UP2, !UPT ;  /* 0x00000005ff077290 */ /* 0x000fe200097fe4ff */
[----:B------:R-:W-:Y:S01]  /*e1a0*/  UMOV UR12, UR13 ;  /* 0x0000000d000c7c82 */ /* 0x000fe20008000000 */
[----:B------:R-:W-:Y:S01]  /*e1b0*/  UMOV UR16, 0x0 ;  /* 0x0000000000107882 */ /* 0x000fe20000000000 */
[----:B------:R-:W-:Y:S01]  /*e1c0*/  UMOV UR17, 0x10000000 ;  /* 0x1000000000117882 */ /* 0x000fe20000000000 */
[----:B------:R-:W-:Y:S01]  /*e1d0*/  UMOV UR13, UR14 ;  /* 0x0000000e000d7c82 */ /* 0x000fe20008000000 */
[----:B------:R-:W-:Y:S01]  /*e1e0*/  UMOV UR10, URZ ;  /* 0x000000ff000a7c82 */ /* 0x000fe20008000000 */
[----:B------:R-:W-:-:S03]  /*e1f0*/  UIADD3 UR22, UPT, UPT, UR22, 0x1, URZ ;  /* 0x0000000116167890 */ /* 0x000fc6000fffe0ff */
[----:B------:R4:W-:Y:S01]  /*e200*/  UTMALDG.4D [UR8], [UR6], desc[UR16] ;  /* 0x00001008060075b4 */ /* 0x0009e20008019000 */
[----:B------:R-:W-:-:S04]  /*e210*/  UISETP.NE.AND UP2, UPT, UR22, 0x3, UPT ;  /* 0x000000031600788c */ /* 0x000fc8000bf45270 */
[----:B------:R-:W-:Y:S02]  /*e220*/  USEL UR14, URZ, 0x1, UP2 ;  /* 0x00000001ff0e7887 */ /* 0x000fe40009000000 */
[----:B------:R-:W-:Y:S02]  /*e230*/  USEL UR22, UR22, URZ, UP2 ;  /* 0x000000ff16167287 */ /* 0x000fe40009000000 */
[----:B----4-:R-:W-:-:S12]  /*e240*/  ULOP3.LUT UR15, UR15, UR14, URZ, 0x3c, !UPT ;  /* 0x0000000e0f0f7292 */ /* 0x010fd8000f8e3cff */
.L_x_244:
[----:B------:R-:W4:Y:S01]  /*e250*/  LDCU UR7, c[0x0][0x370] ;  /* 0x00006e00ff0777ac */ /* 0x000f220008000800 */
[----:B------:R-:W5:Y:S01]  /*e260*/  LDCU UR6, c[0x0][0x900] ;  /* 0x00012000ff0677ac */ /* 0x000f620008000800 */
[----:B----4-:R-:W-:-:S04]  /*e270*/  UIADD3 UR36, UPT, UPT, UR7, UR36, URZ ;  /* 0x0000002407247290 */ /* 0x010fc8000fffe0ff */
[----:B-----5:R-:W-:-:S09]  /*e280*/  UISETP.GE.AND UP2, UPT, UR36, UR6, UPT ;  /* 0x000000062400728c */ /* 0x020fd2000bf46270 */
[----:B------:R-:W-:Y:S05]  /*e290*/  BRA.U !UP2, `(.L_x_341) ;  /* 0xffffffd50a7c7547 */ /* 0x000fea000b83ffff */
[----:B-1----:R-:W-:Y:S05]  /*e2a0*/  EXIT ;  /* 0x000000000000794d */ /* 0x002fea0003800000 */
.L_x_459:
[----:B------:R-:W-:-:S08]  /*e2b0*/  NOP ;  /* 0x0000000000007918 */ /* 0x000fd00000000000 */
[----:B------:R-:W1:-:S00]  /*e2c0*/  USETMAXREG.DEALLOC.CTAPOOL 0x20 ;  /* 0x00000020000079c8 */ /* 0x000e4000080e0500 */
[----:B-1----:R-:W1:Y:S02]  /*e2d0*/  LDC R0, c[0x0][0x900] ;  /* 0x00024000ff007b82 */ /* 0x002e640000000800 */
[----:B-1----:R-:W-:-:S13]  /*e2e0*/  ISETP.LE.AND P0, PT, R0, UR36, PT ;  /* 0x0000002400007c0c */ /* 0x002fda000bf03270 */
[----:B------:R-:W-:Y:S05]  /*e2f0*/  @P0 EXIT ;  /* 0x000000000000094d */ /* 0x000fea0003800000 */
[----:B------:R-:W-:Y:S01]  /*e300*/  HFMA2 R4, -RZ, RZ, 0, 0 ;  /* 0x00000000ff047431 */ /* 0x000fe200000001ff */
[----:B------:R-:W-:Y:S01]  /*e310*/  PRMT R0, RZ, 0x7610, R0 ;  /* 0x00007610ff007816 */ /* 0x000fe20000000000 */
[----:B------:R-:W1:Y:S01]  /*e320*/  LDCU.64 UR26, c[0x0][0x348] ;  /* 0x00006900ff1a77ac */ /* 0x000e620008000a00 */
[----:B------:R-:W2:Y:S01]  /*e330*/  LDCU UR24, c[0x0][0x370] ;  /* 0x00006e00ff1877ac */ /* 0x000ea20008000800 */
[----:B------:R-:W3:Y:S01]  /*e340*/  LDCU UR16, c[0x0][0x900] ;  /* 0x00012000ff1077ac */ /* 0x000ee20008000800 */
[----:B------:R-:W4:Y:S01]  /*e350*/  LDCU UR22, c[0x0][0x904] ;  /* 0x00012080ff1677ac */ /* 0x000f220008000800 */
[----:B------:R-:W5:Y:S01]  /*e360*/  LDCU UR21, c[0x0][0x380] ;  /* 0x00007000ff1577ac */ /* 0x000f620008000800 */
[----:B------:R-:W1:Y:S01]  /*e370*/  LDCU UR19, c[0x0][0x38c] ;  /* 0x00007180ff1377ac */ /* 0x000e620008000800 */
[----:B------:R-:W1:Y:S01]  /*e380*/  LDCU UR23, c[0x0][0x91c] ;  /* 0x00012380ff1777ac */ /* 0x000e620008000800 */
[----:B------:R-:W1:Y:S01]  /*e390*/  LDCU UR20, c[0x0][0x918] ;  /* 0x00012300ff1477ac */ /* 0x000e620008000800 */
[----:B------:R-:W1:Y:S01]  /*e3a0*/  LDCU.64 UR14, c[0x0][0x908] ;  /* 0x00012100ff0e77ac */ /* 0x000e620008000a00 */
[----:B------:R-:W1:Y:S01]  /*e3b0*/  LDCU.64 UR6, c[0x0][0x920] ;  /* 0x00012400ff0677ac */ /* 0x000e620008000a00 */
[----:B------:R-:W1:Y:S02]  /*e3c0*/  LDCU.64 UR4, c[0x0][0x910] ;  /* 0x00012200ff0477ac */ /* 0x000e640008000a00 */
.L_x_349:
[----:B-1----:R-:W-:Y:S02]  /*e3d0*/  UIMAD.WIDE.U32 UR8, UR36, UR14, URZ ;  /* 0x0000000e240872a5 */ /* 0x002fe4000f8e00ff */
[----:B----4-:R-:W-:Y:S02]  /*e3e0*/  UISETP.NE.AND UP0, UPT, UR22, 0x1, UPT ;  /* 0x000000011600788c */ /* 0x010fe4000bf05270 */
[----:B------:R-:W-:-:S04]  /*e3f0*/  USHF.R.U32.HI UR8, URZ, UR15, UR9 ;  /* 0x0000000fff087299 */ /* 0x000fc80008011609 */
[----:B------:R-:W-:Y:S02]  /*e400*/  USEL UR8, UR36, UR8, !UP0 ;  /* 0x0000000824087287 */ /* 0x000fe4000c000000 */
[----:B------:R-:W-:Y:S02]  /*e410*/  UISETP.NE.AND UP0, UPT, UR23, 0x1, UPT ;  /* 0x000000011700788c */ /* 0x000fe4000bf05270 */
[----:B------:R-:W-:Y:S02]  /*e420*/  UIMAD.WIDE.U32 UR10, UR8, UR6, URZ ;  /* 0x00000006080a72a5 */ /* 0x000fe4000f8e00ff */
[----:B------:R-:W-:Y:S02]  /*e430*/  UIADD3 UR10, UPT, UPT, -UR8, URZ, URZ ;  /* 0x000000ff080a7290 */ /* 0x000fe4000fffe1ff */
[----:B------:R-:W-:Y:S02]  /*e440*/  USHF.R.U32.HI UR11, URZ, UR7, UR11 ;  /* 0x00000007ff0b7299 */ /* 0x000fe4000801160b */
[----:B------:R-:W-:-:S02]  /*e450*/  UIMAD UR10, UR22, UR10, UR36 ;  /* 0x0000000a160a72a4 */ /* 0x000fc4000f8e0224 */
[----:B------:R-:W-:Y:S02]  /*e460*/  USEL UR11, UR8, UR11, !UP0 ;  /* 0x0000000b080b7287 */ /* 0x000fe4000c000000 */
[----:B------:R-:W-:Y:S02]  /*e470*/  USHF.L.U32 UR10, UR10, 0x8, URZ ;  /* 0x000000080a0a7899 */ /* 0x000fe400080006ff */
[----:B------:R-:W-:Y:S02]  /*e480*/  UIADD3 UR13, UPT, UPT, -UR11, URZ, URZ ;  /* 0x000000ff0b0d7290 */ /* 0x000fe4000fffe1ff */
[----:B-----5:R-:W-:Y:S02]  /*e490*/  UISETP.GE.AND UP0, UPT, UR10, UR21, UPT ;  /* 0x000000150a00728c */ /* 0x020fe4000bf06270 */
[----:B------:R-:W-:-:S07]  /*e4a0*/  UIMAD UR13, UR23, UR13, UR8 ;  /* 0x0000000d170d72a4 */ /* 0x000fce000f8e0208 */
[----:B------:R-:W-:Y:S05]  /*e4b0*/  BRA.U UP0, `(.L_x_342) ;  /* 0x0000000500287547 */ /* 0x000fea000b800000 */
[----:B------:R-:W-:Y:S01]  /*e4c0*/  IMAD.U32 R3, RZ, RZ, UR19 ;  /* 0x00000013ff037e24 */ /* 0x000fe2000f8e00ff */
[----:B------:R-:W-:Y:S02]  /*e4d0*/  UIMAD.WIDE.U32 UR8, UR11, UR5, URZ ;  /* 0x000000050b0872a5 */ /* 0x000fe4000f8e00ff */
[----:B------:R-:W-:Y:S02]  /*e4e0*/  UISETP.NE.AND UP0, UPT, UR4, 0x1, UPT ;  /* 0x000000010400788c */ /* 0x000fe4000bf05270 */
[----:B------:R-:W-:Y:S01]  /*e4f0*/  IABS R3, R3 ;  /* 0x0000000300037213 */ /* 0x000fe20000000000 */
[----:B------:R-:W-:-:S03]  /*e500*/  USHF.R.U32.HI UR8, URZ, UR20, UR9 ;  /* 0x00000014ff087299 */ /* 0x000fc60008011609 */
[----:B------:R-:W1:Y:S01]  /*e510*/  I2F.RP R0, R3 ;  /* 0x0000000300007306 */ /* 0x000e620000209400 */
[----:B------:R-:W-:Y:S02]  /*e520*/  USEL UR8, UR11, UR8, !UP0 ;  /* 0x000000080b087287 */ /* 0x000fe4000c000000 */
[----:B------:R-:W-:Y:S02]  /*e530*/  UISETP.NE.AND UP0, UPT, UR19, URZ, UPT ;  /* 0x000000ff1300728c */ /* 0x000fe4000bf05270 */
[----:B------:R-:W-:-:S04]  /*e540*/  UIADD3 UR8, UPT, UPT, -UR8, URZ, URZ ;  /* 0x000000ff08087290 */ /* 0x000fc8000fffe1ff */
[----:B------:R-:W-:-:S04]  /*e550*/  UIMAD UR11, UR4, UR8, UR11 ;  /* 0x00000008040b72a4 */ /* 0x000fc8000f8e020b */
[----:B------:R-:W-:Y:S01]  /*e560*/  ULOP3.LUT UR8, UR11, UR19, URZ, 0x3c, !UPT ;  /* 0x000000130b087292 */ /* 0x000fe2000f8e3cff */
[----:B-1----:R-:W1:Y:S03]  /*e570*/  MUFU.RCP R6, R0 ;  /* 0x0000000000067308 */ /* 0x002e660000001000 */
[----:B------:R-:W-:Y:S01]  /*e580*/  UISETP.GE.AND UP1, UPT, UR8, URZ, UPT ;  /* 0x000000ff0800728c */ /* 0x000fe2000bf26270 */
[----:B-1----:R-:W-:Y:S02]  /*e590*/  IADD3 R6, PT, PT, R6, 0xffffffe, RZ ;  /* 0x0ffffffe06067810 */ /* 0x002fe40007ffe0ff */
[----:B------:R-:W-:Y:S02]  /*e5a0*/  MOV R0, UR11 ;  /* 0x0000000b00007c02 */ /* 0x000fe40008000f00 */
[----:B------:R-:W1:Y:S02]  /*e5b0*/  F2I.FTZ.U32.TRUNC.NTZ R7, R6 ;  /* 0x0000000600077305 */ /* 0x000e64000021f000 */
[----:B------:R-:W-:Y:S01]  /*e5c0*/  IABS R0, R0 ;  /* 0x0000000000007213 */ /* 0x000fe20000000000 */
[----:B-1----:R-:W-:-:S02]  /*e5d0*/  IMAD.MOV R2, RZ, RZ, -R7 ;  /* 0x000000ffff027224 */ /* 0x002fc400078e0a07 */
[----:B------:R-:W-:Y:S02]  /*e5e0*/  IMAD.MOV.U32 R6, RZ, RZ, RZ ;  /* 0x000000ffff067224 */ /* 0x000fe400078e00ff */
[----:B------:R-:W-:-:S04]  /*e5f0*/  IMAD R2, R2, R3, RZ ;  /* 0x0000000302027224 */ /* 0x000fc800078e02ff */
[----:B------:R-:W-:-:S06]  /*e600*/  IMAD.HI.U32 R2, R7, R2, R6 ;  /* 0x0000000207027227 */ /* 0x000fcc00078e0006 */
[----:B------:R-:W-:-:S05]  /*e610*/  IMAD.HI.U32 R5, R2, R0, RZ ;  /* 0x0000000002057227 */ /* 0x000fca00078e00ff */
[----:B------:R-:W-:-:S05]  /*e620*/  IADD3 R2, PT, PT, -R5, RZ, RZ ;  /* 0x000000ff05027210 */ /* 0x000fca0007ffe1ff */
[----:B------:R-:W-:-:S05]  /*e630*/  IMAD R0, R3, R2, R0 ;  /* 0x0000000203007224 */ /* 0x000fca00078e0200 */
[----:B------:R-:W-:-:S13]  /*e640*/  ISETP.GT.U32.AND P0, PT, R3, R0, PT ;  /* 0x000000000300720c */ /* 0x000fda0003f04070 */
[----:B------:R-:W-:Y:S01]  /*e650*/  @!P0 IMAD.IADD R0, R0, 0x1, -R3 ;  /* 0x0000000100008824 */ /* 0x000fe200078e0a03 */
[----:B------:R-:W-:Y:S02]  /*e660*/  @!P0 IADD3 R5, PT, PT, R5, 0x1, RZ ;  /* 0x0000000105058810 */ /* 0x000fe40007ffe0ff */
[----:B------:R-:W-:Y:S02]  /*e670*/  ELECT P0, URZ, PT ;  /* 0x0000000000ff782f */ /* 0x000fe40003800000 */
[----:B------:R-:W-:-:S13]  /*e680*/  ISETP.GE.U32.AND P1, PT, R0, R3, PT ;  /* 0x000000030000720c */ /* 0x000fda0003f26070 */
[----:B------:R-:W-:-:S05]  /*e690*/  @P1 VIADD R5, R5, 0x1 ;  /* 0x0000000105051836 */ /* 0x000fca0000000000 */
[----:B------:R-:W-:-:S13]  /*e6a0*/  R2UR UR12, R5 ;  /* 0x00000000050c72ca */ /* 0x000fda00000e0000 */
[----:B------:R-:W-:Y:S02]  /*e6b0*/  @!UP1 UIADD3 UR12, UPT, UPT, -UR12, URZ, URZ ;  /* 0x000000ff0c0c9290 */ /* 0x000fe4000fffe1ff */
[----:B------:R-:W-:-:S04]  /*e6c0*/  @!UP0 ULOP3.LUT UR12, URZ, UR19, URZ, 0x33, !UPT ;  /* 0x00000013ff0c8292 */ /* 0x000fc8000f8e33ff */
[----:B------:R-:W-:-:S04]  /*e6d0*/  UIADD3 UR8, UPT, UPT, -UR12, URZ, URZ ;  /* 0x000000ff0c087290 */ /* 0x000fc8000fffe1ff */
[----:B------:R-:W-:Y:S01]  /*e6e0*/  UIMAD UR11, UR19, UR8, UR11 ;  /* 0x00000008130b72a4 */ /* 0x000fe2000f8e020b */
[----:B------:R-:W-:Y:S11]  /*e6f0*/  BRA.U UP6, `(.L_x_343) ;  /* 0x0000000106047547 */ /* 0x000ff6000b800000 */
[----:B--23--:R-:W-:Y:S05]  /*e700*/  BPT.TRAP 0x1 ;  /* 0x000000040000795c */ /* 0x00cfea0000300000 */
.L_x_343:
[----:B------:R-:W1:Y:S01]  /*e710*/  S2UR UR18, SR_CgaCtaId ;  /* 0x00000000001279c3 */ /* 0x000e620000008800 */
[----:B------:R-:W-:Y:S01]  /*e720*/  UMOV UR17, 0x400 ;  /* 0x0000040000117882 */ /* 0x000fe20000000000 */
[----:B------:R-:W-:Y:S01]  /*e730*/  SHF.L.U32 R3, R4, 0x1f, RZ ;  /* 0x0000001f04037819 */ /* 0x000fe200000006ff */
[----:B-1----:R-:W-:-:S09]  /*e740*/  ULEA UR17, UR18, UR17, 0x18 ;  /* 0x0000001112117291 */ /* 0x002fd2000f8ec0ff */
[----:B------:R-:W1:Y:S02]  /*e750*/  SYNCS.PHASECHK.TRANS64.TRYWAIT P0, [UR17+0x58b0], R3 ;  /* 0x0058b003ff0075a7 */ /* 0x000e640008001111 */
[----:B-1----:R-:W-:Y:S05]  /*e760*/  @!P0 BRA `(.L_x_344) ;  /* 0x0000001800188947 */ /* 0x002fea0003800000 */
.L_x_442:
[----:B------:R-:W-:Y:S02]  /*e770*/  UIADD3 UR28, UP0, UPT, UR26, 0x400, URZ ;  /* 0x000004001a1c7890 */ /* 0x000fe4000ff1e0ff */
[----:B------:R-:W-:Y:S02]  /*e780*/  UIADD3 UR8, UPT, UPT, UR17, 0x3800, URZ ;  /* 0x0000380011087890 */ /* 0x000fe4000fffe0ff */
[----:B------:R-:W-:Y:S01]  /*e790*/  UIADD3.X UR29, UPT, UPT, URZ, UR27, URZ, UP0, !UPT ;  /* 0x0000001bff1d7290 */ /* 0x000fe200087fe4ff */
[----:B------:R-:W-:-:S08]  /*e7a0*/  UMOV UR9, URZ ;  /* 0x000000ff00097c82 */ /* 0x000fd00008000000 */
[----:B------:R4:W-:Y:S01]  /*e7b0*/  UTMASTG.5D [UR8], [UR28] ;  /* 0x000000081c0073b5 */ /* 0x0009e20008020000 */
[----:B------:R0:W-:Y:S01]  /*e7c0*/  UTMACMDFLUSH ;  /* 0x00000000000079b7 */ /* 0x0001e20000000000 */
[----:B----4-:R-:W-:Y:S05]  /*e7d0*/  BRA.U UP6, `(.L_x_345) ;  /* 0x0000000106047547 */ /* 0x010fea000b800000 */
[----:B--23--:R-:W-:Y:S05]  /*e7e0*/  BPT.TRAP 0x1 ;  /* 0x000000040000795c */ /* 0x00cfea0000300000 */
.L_x_345:
[----:B------:R-:W4:Y:S02]  /*e7f0*/  SYNCS.PHASECHK.TRANS64.TRYWAIT P0, [UR17+0x58b8], R3 ;  /* 0x0058b803ff0075a7 */ /* 0x000f240008001111 */
[----:B----4-:R-:W-:Y:S05]  /*e800*/  @!P0 BRA `(.L_x_346) ;  /* 0x0000001800088947 */ /* 0x010fea0003800000 */
.L_x_444:
[----:B------:R-:W-:Y:S02]  /*e810*/  UIADD3 UR28, UP0, UPT, UR26, 0x400, URZ ;  /* 0x000004001a1c7890 */ /* 0x000fe4000ff1e0ff */
[----:B------:R-:W-:Y:S02]  /*e820*/  UIADD3 UR10, UPT, UPT, UR10, 0x80, URZ ;  /* 0x000000800a0a7890 */ /* 0x000fe4000fffe0ff */
[----:B------:R-:W-:Y:S02]  /*e830*/  UIADD3 UR8, UPT, UPT, UR17, 0x4800, URZ ;  /* 0x0000480011087890 */ /* 0x000fe4000fffe0ff */
[----:B------:R-:W-:Y:S01]  /*e840*/  UIADD3.X UR29, UPT, UPT, URZ, UR27, URZ, UP0, !UPT ;  /* 0x0000001bff1d7290 */ /* 0x000fe200087fe4ff */
[----:B------:R-:W-:-:S08]  /*e850*/  UMOV UR9, URZ ;  /* 0x000000ff00097c82 */ /* 0x000fd00008000000 */
[----:B------:R4:W-:Y:S01]  /*e860*/  UTMASTG.5D [UR8], [UR28] ;  /* 0x000000081c0073b5 */ /* 0x0009e20008020000 */
[----:B------:R0:W-:Y:S01]  /*e870*/  UTMACMDFLUSH ;  /* 0x00000000000079b7 */ /* 0x0001e20000000000 */
[----:B------:R-:W-:-:S04]  /*e880*/  DEPBAR.LE SB0, 0x1 ;  /* 0x000080400000791a */ /* 0x000fc80000000000 */
[----:B----4-:R-:W-:Y:S05]  /*e890*/  BRA.U UP6, `(.L_x_347) ;  /* 0x0000000106047547 */ /* 0x010fea000b800000 */
[----:B--23--:R-:W-:Y:S05]  /*e8a0*/  BPT.TRAP 0x1 ;  /* 0x000000040000795c */ /* 0x00cfea0000300000 */
.L_x_347:
[----:B------:R-:W-:-:S04]  /*e8b0*/  UIADD3 UR8, UPT, UPT, UR17, 0x58c0, URZ ;  /* 0x000058c011087890 */ /* 0x000fc8000fffe0ff */
[----:B------:R-:W-:-:S09]  /*e8c0*/  UPRMT UR8, UR18, 0x654, UR8 ;  /* 0x0000065412087896 */ /* 0x000fd20008000008 */
[----:B------:R-:W-:Y:S01]  /*e8d0*/  SYNCS.ARRIVE.TRANS64.RED.A1T0 RZ, [UR8], RZ ;  /* 0x000000ffffff79a7 */ /* 0x000fe20008100408 */
[----:B------:R-:W-:-:S04]  /*e8e0*/  DEPBAR.LE SB0, 0x0 ;  /* 0x000080000000791a */ /* 0x000fc80000000000 */
[----:B------:R-:W-:Y:S05]  /*e8f0*/  BRA.U UP6, `(.L_x_348) ;  /* 0x0000000106047547 */ /* 0x000fea000b800000 */
[----:B--23--:R-:W-:Y:S05]  /*e900*/  BPT.TRAP 0x1 ;  /* 0x000000040000795c */ /* 0x00cfea0000300000 */
.L_x_348:
[----:B------:R-:W-:Y:S01]  /*e910*/  UIADD3 UR17, UPT, UPT, UR17, 0x58c8, URZ ;  /* 0x000058c811117890 */ /* 0x000fe2000fffe0ff */
[----:B-1----:R-:W-:Y:S01]  /*e920*/  HFMA2 R0, -RZ, RZ, 0, 5.9604644775390625e-08 ;  /* 0x00000001ff007431 */ /* 0x002fe200000001ff */
[----:B------:R-:W-:Y:S02]  /*e930*/  LOP3.LUT R4, R4, 0x1, RZ, 0x3c, !PT ;  /* 0x0000000104047812 */ /* 0x000fe400078e3cff */
[----:B------:R-:W-:-:S09]  /*e940*/  UPRMT UR17, UR18, 0x654, UR17 ;  /* 0x0000065412117896 */ /* 0x000fd20008000011 */
[----:B------:R-:W-:Y:S03]  /*e950*/  SYNCS.ARRIVE.TRANS64.RED.A1T0 RZ, [UR17], RZ ;  /* 0x000000ffffff79a7 */ /* 0x000fe60008100411 */
.L_x_342:
[----:B--2---:R-:W-:-:S04]  /*e960*/  UIADD3 UR36, UPT, UPT, UR24, UR36, URZ ;  /* 0x0000002418247290 */ /* 0x004fc8000fffe0ff */
[----:B---3--:R-:W-:-:S09]  /*e970*/  UISETP.GE.AND UP0, UPT, UR36, UR16, UPT ;  /* 0x000000102400728c */ /* 0x008fd2000bf06270 */
[----:B------:R-:W-:Y:S05]  /*e980*/  BRA.U !UP0, `(.L_x_349) ;  /* 0xfffffff908907547 */ /* 0x000fea000b83ffff */
[----:B------:R-:W-:-:S13]  /*e990*/  LOP3.LUT P0, RZ, R0, 0xff, RZ, 0xc0, !PT ;  /* 0x000000ff00ff7812 */ /* 0x000fda000780c0ff */
[----:B------:R-:W-:Y:S05]  /*e9a0*/  @!P0 EXIT ;  /* 0x000000000000894d */ /* 0x000fea0003800000 */
[----:B------:R-:W1:Y:S01]  /*e9b0*/  S2UR UR4, SR_CgaCtaId ;  /* 0x00000000000479c3 */ /* 0x000e620000008800 */
[----:B------:R-:W-:Y:S01]  /*e9c0*/  UMOV UR5, 0x400 ;  /* 0x0000040000057882 */ /* 0x000fe20000000000 */
[----:B------:R-:W-:Y:S01]  /*e9d0*/  UMOV UR6, 0x40 ;  /* 0x0000004000067882 */ /* 0x000fe20000000000 */
[----:B------:R-:W-:Y:S02]  /*e9e0*/  IMAD.MOV.U32 R2, RZ, RZ, 0xffff ;  /* 0x0000ffffff027424 */ /* 0x000fe400078e00ff */
[----:B------:R-:W-:Y:S01]  /*e9f0*/  IMAD.MOV.U32 R0, RZ, RZ, 0x1 ;  /* 0x00000001ff007424 */ /* 0x000fe200078e00ff */
[----:B-1----:R-:W-:Y:S02]  /*ea00*/  ULEA UR5, UR4, UR5, 0x18 ;  /* 0x0000000504057291 */ /* 0x002fe4000f8ec0ff */
[----:B------:R-:W-:-:S07]  /*ea10*/  ULEA UR6, UR4, UR6, 0x18 ;  /* 0x0000000604067291 */ /* 0x000fce000f8ec0ff */
[----:B------:R-:W1:Y:S01]  /*ea20*/  LDS R3, [UR5+0x58e0] ;  /* 0x0058e005ff037984 */ /* 0x000e620008000800 */
[----:B------:R-:W-:-:S03]  /*ea30*/  NOP ;  /* 0x0000000000007918 */ /* 0x000fc60000000000 */
[----:B------:R-:W2:Y:S01]  /*ea40*/  LDS R5, [UR6+0x14] ;  /* 0x00001406ff057984 */ /* 0x000ea20008000800 */
[----:B-1----:R-:W-:-:S04]  /*ea50*/  LOP3.LUT R3, R3, 0xffff, RZ, 0xc0, !PT ;  /* 0x0000ffff03037812 */ /* 0x002fc800078ec0ff */
[----:B------:R-:W-:-:S04]  /*ea60*/  SHF.R.U32.HI R3, RZ, 0x5, R3 ;  /* 0x00000005ff037819 */ /* 0x000fc80000011603 */
[-C--:B------:R-:W-:Y:S02]  /*ea70*/  SHF.L.U32 R2, R2, R3.reuse, RZ ;  /* 0x0000000302027219 */ /* 0x080fe400000006ff */
[----:B------:R-:W-:Y:S02]  /*ea80*/  SHF.L.U32 R0, R0, R3, RZ ;  /* 0x0000000300007219 */ /* 0x000fe400000006ff */
[----:B--2---:R-:W-:-:S04]  /*ea90*/  LOP3.LUT R5, R5, R2, RZ, 0xc0, !PT ;  /* 0x0000000205057212 */ /* 0x004fc800078ec0ff */
[----:B------:R-:W-:-:S13]  /*eaa0*/  ISETP.NE.AND P0, PT, R5, R2, PT ;  /* 0x000000020500720c */ /* 0x000fda0003f05270 */
[----:B------:R-:W-:Y:S05]  /*eab0*/  @P0 BRA `(.L_x_350) ;  /* 0x00000000005c0947 */ /* 0x000fea0003800000 */
[----:B------:R-:W1:Y:S02]  /*eac0*/  LDS R3, [UR6+0x18] ;  /* 0x00001806ff037984 */ /* 0x000e640008000800 */
[----:B-1----:R-:W-:-:S04]  /*ead0*/  LOP3.LUT R3, R3, R0, RZ, 0xc0, !PT ;  /* 0x0000000003037212 */ /* 0x002fc800078ec0ff */
[----:B------:R-:W-:-:S13]  /*eae0*/  ISETP.NE.AND P0, PT, R3, R0, PT ;  /* 0x000000000300720c */ /* 0x000fda0003f05270 */
[----:B------:R-:W-:Y:S05]  /*eaf0*/  @P0 BRA `(.L_x_351) ;  /* 0x0000000000400947 */ /* 0x000fea0003800000 */
[----:B------:R-:W-:Y:S01]  /*eb00*/  R2UR UR8, R2 ;  /* 0x00000000020872ca */ /* 0x000fe200000e0000 */
[----:B------:R-:W1:Y:S01]  /*eb10*/  S2R R3, SR_LANEID ;  /* 0x0000000000037919 */ /* 0x000e620000000000 */
[----:B------:R-:W-:Y:S01]  /*eb20*/  LOP3.LUT R4, RZ, R0, RZ, 0x33, !PT ;  /* 0x00000000ff047212 */ /* 0x000fe200078e33ff */
[----:B------:R-:W-:Y:S02]  /*eb30*/  VOTEU.ANY UR7, UPT, PT ;  /* 0x0000000000077886 */ /* 0x000fe400038e0100 */
[----:B------:R-:W-:Y:S01]  /*eb40*/  UFLO.U32 UR7, UR7 ;  /* 0x00000007000772bd */ /* 0x000fe200080e0000 */
[----:B------:R-:W2:Y:S07]  /*eb50*/  REDUX UR4, R4 ;  /* 0x00000000040473c4 */ /* 0x000eae0000000000 */
[----:B------:R-:W-:-:S06]  /*eb60*/  ULOP3.LUT UR8, URZ, UR8, URZ, 0x33, !UPT ;  /* 0x00000008ff087292 */ /* 0x000fcc000f8e33ff */
[----:B------:R-:W-:-:S04]  /*eb70*/  IMAD.U32 R2, RZ, RZ, UR8 ;  /* 0x00000008ff027e24 */ /* 0x000fc8000f8e00ff */
[----:B------:R-:W3:Y:S02]  /*eb80*/  REDUX UR5, R2 ;  /* 0x00000000020573c4 */ /* 0x000ee40000000000 */
[----:B------:R4:W-:Y:S01]  /*eb90*/  UTCATOMSWS.AND URZ, UR8 ;  /* 0x0000000800ff79e3 */ /* 0x0009e20008000000 */
[----:B--2---:R-:W-:Y:S01]  /*eba0*/  IMAD.U32 R0, RZ, RZ, UR4 ;  /* 0x00000004ff007e24 */ /* 0x004fe2000f8e00ff */
[----:B-1----:R-:W-:Y:S01]  /*ebb0*/  ISETP.EQ.U32.AND P0, PT, R3, UR7, PT ;  /* 0x0000000703007c0c */ /* 0x002fe2000bf02070 */
[----:B---3--:R-:W-:-:S12]  /*ebc0*/  IMAD.U32 R3, RZ, RZ, UR5 ;  /* 0x00000005ff037e24 */ /* 0x008fd8000f8e00ff */
[----:B------:R4:W-:Y:S04]  /*ebd0*/  @P0 ATOMS.AND RZ, [UR6+0x14], R3 ;  /* 0x00001403ffff098c */ /* 0x0009e8000a800006 */
[----:B------:R4:W-:Y:S01]  /*ebe0*/  @P0 ATOMS.AND RZ, [UR6+0x18], R0 ;  /* 0x00001800ffff098c */ /* 0x0009e2000a800006 */
[----:B------:R-:W-:Y:S05]  /*ebf0*/  BRA `(.L_x_352) ;  /* 0x0000000000147947 */ /* 0x000fea0003800000 */
.L_x_351:
[----:B------:R-:W-:Y:S02]  /*ec00*/  MOV R2, 0xec20 ;  /* 0x0000ec2000027802 */ /* 0x000fe40000000f00 */
[----:B------:R-:W-:Y:S05]  /*ec10*/  CALL.REL.NOINC `($__internal_0_$__cuda_sm10x_tcgen05_guardrail_trap_col_being_dealloced_not_returned_by_alloc) ;  /* 0x00000014001c7944 */ /* 0x000fea0003c00000 */
[----:B------:R-:W-:Y:S05]  /*ec20*/  BRA `(.L_x_352) ;  /* 0x0000000000087947 */ /* 0x000fea0003800000 */
.L_x_350:
[----:B------:R-:W-:Y:S02]  /*ec30*/  MOV R2, 0xec50 ;  /* 0x0000ec5000027802 */ /* 0x000fe40000000f00 */
[----:B------:R-:W-:Y:S05]  /*ec40*/  CALL.REL.NOINC `($__internal_2_$__cuda_sm10x_tcgen05_guardrail_trap_unallocated_columns_being_dealloced) ;  /* 0x0000001400287944 */ /* 0x000fea0003c00000 */
.L_x_352:
[----:B------:R-:W-:Y:S01]  /*ec50*/  NOP ;  /* 0x0000000000007918 */ /* 0x000fe20000000000 */
[----:B----4-:R-:W-:Y:S05]  /*ec60*/  EXIT ;  /* 0x000000000000794d */ /* 0x010fea0003800000 */
.L_x_37:
[----:B-1----:R-:W-:-:S07]  /*ec70*/  MOV R3, UR22 ;  /* 0x0000001600037c02 */ /* 0x002fce0008000f00 */
.L_x_353:
[----:B-1----:R1:W2:Y:S02]  /*ec80*/  SYNCS.PHASECHK.TRANS64.TRYWAIT P0, [R3+URZ+0x5800], R4 ;  /* 0x00580004030075a7 */ /* 0x0022a400080011ff */
[----:B--2---:R-:W-:Y:S05]  /*ec90*/  @!P0 NANOSLEEP.SYNCS 0x989680 ;  /* 0x009896800000895d */ /* 0x004fea0003900000 */
[----:B------:R-:W2:Y:S02]  /*eca0*/  @!P0 SYNCS.PHASECHK.TRANS64 P0, [R3+URZ+0x5800], R4 ;  /* 0x00580004030085a7 */ /* 0x000ea400080010ff */
[----:B--2---:R-:W-:Y:S05]  /*ecb0*/  @!P0 BRA `(.L_x_353) ;  /* 0xfffffffc00f08947 */ /* 0x004fea000383ffff */
[----:B------:R-:W-:Y:S05]  /*ecc0*/  BRA `(.L_x_354) ;  /* 0xffffff30000c7947 */ /* 0x000fea000383ffff */
.L_x_39:
[----:B------:R-:W-:-:S07]  /*ecd0*/  MOV R0, UR15 ;  /* 0x0000000f00007c02 */ /* 0x000fce0008000f00 */
.L_x_355:
[----:B-1----:R1:W2:Y:S02]  /*ece0*/  SYNCS.PHASECHK.TRANS64.TRYWAIT P0, [R0+URZ+0x5820], R3 ;  /* 0x00582003000075a7 */ /* 0x0022a400080011ff */
[----:B--2---:R-:W-:Y:S05]  /*ecf0*/  @!P0 NANOSLEEP.SYNCS 0x989680 ;  /* 0x009896800000895d */ /* 0x004fea0003900000 */
[----:B------:R-:W2:Y:S02]  /*ed00*/  @!P0 SYNCS.PHASECHK.TRANS64 P0, [R0+URZ+0x5820], R3 ;  /* 0x00582003000085a7 */ /* 0x000ea400080010ff */
[----:B--2---:R-:W-:Y:S05]  /*ed10*/  @!P0 BRA `(.L_x_355) ;  /* 0xfffffffc00f08947 */ /* 0x004fea000383ffff */
[----:B------:R-:W-:Y:S05]  /*ed20*/  BRA `(.L_x_356) ;  /* 0xffffff3000147947 */ /* 0x000fea000383ffff */
.L_x_41:
[----:B------:R-:W-:-:S07]  /*ed30*/  MOV R2, UR22 ;  /* 0x0000001600027c02 */ /* 0x000fce0008000f00 */
.L_x_357:
[----:B-1----:R1:W2:Y:S02]  /*ed40*/  SYNCS.PHASECHK.TRANS64.TRYWAIT P0, [R2+URZ+0x5858], R3 ;  /* 0x00585803020075a7 */ /* 0x0022a400080011ff */
[----:B--2---:R-:W-:Y:S05]  /*ed50*/  @!P0 NANOSLEEP.SYNCS 0x989680 ;  /* 0x009896800000895d */ /* 0x004fea0003900000 */
[----:B------:R-:W2:Y:S02]  /*ed60*/  @!P0 SYNCS.PHASECHK.TRANS64 P0, [R2+URZ+0x5858], R3 ;  /* 0x00585803020085a7 */ /* 0x000ea400080010ff */
[----:B--2---:R-:W-:Y:S05]  /*ed70*/  @!P0 BRA `(.L_x_357) ;  /* 0xfffffffc00f08947 */ /* 0x004fea000383ffff */
[----:B------:R-:W-:Y:S05]  /*ed80*/  BRA `(.L_x_358) ;  /* 0xffffff30002c7947 */ /* 0x000fea000383ffff */
.L_x_45:
[----:B-1----:R-:W-:-:S07]  /*ed90*/  MOV R3, UR22 ;  /* 0x0000001600037c02 */ /* 0x002fce0008000f00 */
.L_x_359:
[----:B-1----:R1:W2:Y:S02]  /*eda0*/  SYNCS.PHASECHK.TRANS64.TRYWAIT P0, [R3+URZ+0x5808], R4 ;  /* 0x00580804030075a7 */ /* 0x0022a400080011ff */
[----:B--2---:R-:W-:Y:S05]  /*edb0*/  @!P0 NANOSLEEP.SYNCS 0x989680 ;  /* 0x009896800000895d */ /* 0x004fea0003900000 */
[----:B------:R-:W2:Y:S02]  /*edc0*/  @!P0 SYNCS.PHASECHK.TRANS64 P0, [R3+URZ+0x5808], R4 ;  /* 0x00580804030085a7 */ /* 0x000ea400080010ff */
[----:B--2---:R-:W-:Y:S05]  /*edd0*/  @!P0 BRA `(.L_x_359) ;  /* 0xfffffffc00f08947 */ /* 0x004fea000383ffff */
[----:B------:R-:W-:Y:S05]  /*ede0*/  BRA `(.L_x_360) ;  /* 0xffffff30005c7947 */ /* 0x000fea000383ffff */
.L_x_47:
[----:B------:R-:W-:-:S07]  /*edf0*/  MOV R2, UR22 ;  /* 0x0000001600027c02 */ /* 0x000fce0008000f00 */
.L_x_361:
[----:B-1----:R1:W2:Y:S02]  /*ee00*/  SYNCS.PHASECHK.TRANS64.TRYWAIT P0, [R2+URZ+0x5868], R3 ;  /* 0x00586803020075a7 */ /* 0x0022a400080011ff */
[----:B--2---:R-:W-:Y:S05]  /*ee10*/  @!P0 NANOSLEEP.SYNCS 0x989680 ;  /* 0x009896800000895d */ /* 0x004fea0003900000 */
[----:B------:R-:W2:Y:S02]  /*ee20*/  @!P0 SYNCS.PHASECHK.TRANS64 P0, [R2+URZ+0x5868], R3 ;  /* 0x00586803020085a7 */ /* 0x000ea400080010ff */
[----:B--2---:R-:W-:Y:S05]  /*ee30*/  @!P0 BRA `(.L_x_361) ;  /* 0xfffffffc00f08947 */ /* 0x004fea000383ffff */
[----:B------:R-:W-:Y:S05]  /*ee40*/  BRA `(.L_x_362) ;  /* 0xffffff3000607947 */ /* 0x000fea000383ffff */
.L_x_51:
[----:B------:R-:W-:-:S07]  /*ee50*/  MOV R0, UR14 ;  /* 0x0000000e00007c02 */ /* 0x000fce0008000f00 */
.L_x_363:
[----:B-1----:R1:W2:Y:S02]  /*ee60*/  SYNCS.PHASECHK.TRANS64.TRYWAIT P0, [R0+URZ+0x5820], R3 ;  /* 0x00582003000075a7 */ /* 0x0022a400080011ff */
[----:B--2---:R-:W-:Y:S05]  /*ee70*/  @!P0 NANOSLEEP.SYNCS 0x989680 ;  /* 0x009896800000895d */ /* 0x004fea0003900000 */
[----:B------:R-:W2:Y:S02]  /*ee80*/  @!P0 SYNCS.PHASECHK.TRANS64 P0, [R0+URZ+0x5820], R3 ;  /* 0x00582003000085a7 */ /* 0x000ea400080010ff */
[----:B--2---:R-:W-:Y:S05]  /*ee90*/  @!P0 BRA `(.L_x_363) ;  /* 0xfffffffc00f08947 */ /* 0x004fea000383ffff */
[----:B------:R-:W-:Y:S05]  /*eea0*/  BRA `(.L_x_364) ;  /* 0xffffff3000a07947 */ /* 0x000fea000383ffff */
.L_x_53:
[----:B------:R-:W-:-:S07]  /*eeb0*/  MOV R0, UR22 ;  /* 0x0000001600007c02 */ /* 0x000fce0008000f00 */
.L_x_365:
[----:B-1----:R1:W2:Y:S02]  /*eec0*/  SYNCS.PHASECHK.TRANS64.TRYWAIT P0, [R0+URZ+0x58a0], R3 ;  /* 0x0058a003000075a7 */ /* 0x0022a400080011ff */
[----:B--2---:R-:W-:Y:S05]  /*eed0*/  @!P0 NANOSLEEP.SYNCS 0x989680 ;  /* 0x009896800000895d */ /* 0x004fea0003900000 */
[----:B------:R-:W2:Y:S02]  /*eee0*/  @!P0 SYNCS.PHASECHK.TRANS64 P0, [R0+URZ+0x58a0], R3 ;  /* 0x0058a003000085a7 */ /* 0x000ea400080010ff */
[----:B--2---:R-:W-:Y:S05]  /*eef0*/  @!P0 BRA `(.L_x_365) ;  /* 0xfffffffc00f08947 */ /* 0x004fea000383ffff */
[----:B------:R-:W-:Y:S05]  /*ef00*/  BRA `(.L_x_366) ;  /* 0xffffff3000b47947 */ /* 0x000fea000383ffff */
.L_x_55:
[----:B------:R-:W-:-:S07]  /*ef10*/  MOV R4, UR22 ;  /* 0x0000001600047c02 */ /* 0x000fce0008000f00 */
.L_x_367:
[----:B-1----:R1:W2:Y:S02]  /*ef20*/  SYNCS.PHASECHK.TRANS64.TRYWAIT P0, [R4+URZ+0x5858], R5 ;  /* 0x00585805040075a7 */ /* 0x0022a400080011ff */
[----:B--2---:R-:W-:Y:S05]  /*ef30*/  @!P0 NANOSLEEP.SYNCS 0x989680 ;  /* 0x009896800000895d */ /* 0x004fea0003900000 */
[----:B------:R-:W2:Y:S02]  /*ef40*/  @!P0 SYNCS.PHASECHK.TRANS64 P0, [R4+URZ+0x5858], R5 ;  /* 0x00585805040085a7 */ /* 0x000ea400080010ff */
[----:B--2---:R-:W-:Y:S05]  /*ef50*/  @!P0 BRA `(.L_x_367) ;  /* 0xfffffffc00f08947 */ /* 0x004fea000383ffff */
[----:B------:R-:W-:Y:S05]  /*ef60*/  BRA `(.L_x_368) ;  /* 0xffffff3000c07947 */ /* 0x000fea000383ffff */
.L_x_59:
[----:B------:R-:W-:Y:S07]  /*ef70*/  MOV R2, UR4 ;  /* 0x0000000400027c02 */ /* 0x000fee0008000f00 */
.L_x_369:
[----:B--2---:R2:W3:Y:S02]  /*ef80*/  SYNCS.PHASECHK.TRANS64.TRYWAIT P0, [R2+URZ+0x5820], R3 ;  /* 0x00582003020075a7 */ /* 0x0044e400080011ff */
[----:B---3--:R-:W-:Y:S05]  /*ef90*/  @!P0 NANOSLEEP.SYNCS 0x989680 ;  /* 0x009896800000895d */ /* 0x008fea0003900000 */
[----:B------:R-:W3:Y:S02]  /*efa0*/  @!P0 SYNCS.PHASECHK.TRANS64 P0, [R2+URZ+0x5820], R3 ;  /* 0x00582003020085a7 */ /* 0x000ee400080010ff */
[----:B---3--:R-:W-:Y:S05]  /*efb0*/  @!P0 BRA `(.L_x_369) ;  /* 0xfffffffc00f08947 */ /* 0x008fea000383ffff */
[----:B------:R-:W-:Y:S05]  /*efc0*/  BRA `(.L_x_370) ;  /* 0xffffff3400bc7947 */ /* 0x000fea000383ffff */
.L_x_62:
[----:B------:R-:W-:Y:S07]  /*efd0*/  MOV R0, UR22 ;  /* 0x0000001600007c02 */ /* 0x000fee0008000f00 */
.L_x_371:
[----:B--2---:R2:W3:Y:S02]  /*efe0*/  SYNCS.PHASECHK.TRANS64.TRYWAIT P0, [R0+URZ+0x58a8], R3 ;  /* 0x0058a803000075a7 */ /* 0x0044e400080011ff */
[----:B---3--:R-:W-:Y:S05]  /*eff0*/  @!P0 NANOSLEEP.SYNCS 0x989680 ;  /* 0x009896800000895d */ /* 0x008fea0003900000 */
[----:B------:R-:W3:Y:S02]  /*f000*/  @!P0 SYNCS.PHASECHK.TRANS64 P0, [R0+URZ+0x58a8], R3 ;  /* 0x0058a803000085a7 */ /* 0x000ee400080010ff */
[----:B---3--:R-:W-:Y:S05]  /*f010*/  @!P0 BRA `(.L_x_371) ;  /* 0xfffffffc00f08947 */ /* 0x008fea000383ffff */
[----:B------:R-:W-:Y:S05]  /*f020*/  BRA `(.L_x_372) ;  /* 0xffffff3800007947 */ /* 0x000fea000383ffff */
.L_x_64:
[----:B------:R-:W-:Y:S07]  /*f030*/  MOV R4, UR22 ;  /* 0x0000001600047c02 */ /* 0x000fee0008000f00 */
.L_x_373:
[----:B--2---:R2:W3:Y:S02]  /*f040*/  SYNCS.PHASECHK.TRANS64.TRYWAIT P0, [R4+URZ+0x5868], R5 ;  /* 0x00586805040075a7 */ /* 0x0044e400080011ff */
[----:B---3--:R-:W-:Y:S05]  /*f050*/  @!P0 NANOSLEEP.SYNCS 0x989680 ;  /* 0x009896800000895d */ /* 0x008fea0003900000 */
[----:B------:R-:W3:Y:S02]  /*f060*/  @!P0 SYNCS.PHASECHK.TRANS64 P0, [R4+URZ+0x5868], R5 ;  /* 0x00586805040085a7 */ /* 0x000ee400080010ff */
[----:B---3--:R-:W-:Y:S05]  /*f070*/  @!P0 BRA `(.L_x_373) ;  /* 0xfffffffc00f08947 */ /* 0x008fea000383ffff */
[----:B------:R-:W-:Y:S05]  /*f080*/  BRA `(.L_x_374) ;  /* 0xffffff38000c7947 */ /* 0x000fea000383ffff */
.L_x_70:
[----:B------:R-:W-:Y:S07]  /*f090*/  MOV R0, UR4 ;  /* 0x0000000400007c02 */ /* 0x000fee0008000f00 */
.L_x_375:
[----:B-1----:R1:W2:Y:S02]  /*f0a0*/  SYNCS.PHASECHK.TRANS64.TRYWAIT P0, [R0+URZ+0x5820], R3 ;  /* 0x00582003000075a7 */ /* 0x0022a400080011ff */
[----:B--2---:R-:W-:Y:S05]  /*f0b0*/  @!P0 NANOSLEEP.SYNCS 0x989680 ;  /* 0x009896800000895d */ /* 0x004fea0003900000 */
[----:B------:R-:W2:Y:S02]  /*f0c0*/  @!P0 SYNCS.PHASECHK.TRANS64 P0, [R0+URZ+0x5820], R3 ;  /* 0x00582003000085a7 */ /* 0x000ea400080010ff */
[----:B--2---:R-:W-:Y:S05]  /*f0d0*/  @!P0 BRA `(.L_x_375) ;  /* 0xfffffffc00f08947 */ /* 0x004fea000383ffff */
[----:B------:R-:W-:Y:S05]  /*f0e0*/  BRA `(.L_x_376) ;  /* 0xffffff3c001c7947 */ /* 0x000fea000383ffff */
.L_x_72:
[----:B------:R-:W-:Y:S07]  /*f0f0*/  MOV R0, UR22 ;  /* 0x0000001600007c02 */ /* 0x000fee0008000f00 */
.L_x_377:
[----:B-1----:R1:W2:Y:S02]  /*f100*/  SYNCS.PHASECHK.TRANS64.TRYWAIT P0, [R0+URZ+0x58a0], R3 ;  /* 0x0058a003000075a7 */ /* 0x0022a400080011ff */
[----:B--2---:R-:W-:Y:S05]  /*f110*/  @!P0 NANOSLEEP.SYNCS 0x989680 ;  /* 0x009896800000895d */ /* 0x004fea0003900000 */
[----:B------:R-:W2:Y:S02]  /*f120*/  @!P0 SYNCS.PHASECHK.TRANS64 P0, [R0+URZ+0x58a0], R3 ;  /* 0x0058a003000085a7 */ /* 0x000ea400080010ff */
[----:B--2---:R-:W-:Y:S05]  /*f130*/  @!P0 BRA `(.L_x_377) ;  /* 0xfffffffc00f08947 */ /* 0x004fea000383ffff */
[----:B------:R-:W-:Y:S05]  /*f140*/  BRA `(.L_x_378) ;  /* 0xffffff3c00287947 */ /* 0x000fea000383ffff */
.L_x_74:
[----:B------:R-:W-:Y:S07]  /*f150*/  MOV R4, UR22 ;  /* 0x0000001600047c02 */ /* 0x000fee0008000f00 */
.L_x_379:
[----:B-1----:R1:W2:Y:S02]  /*f160*/  SYNCS.PHASECHK.TRANS64.TRYWAIT P0, [R4+URZ+0x5858], R5 ;  /* 0x00585805040075a7 */ /* 0x0022a400080011ff */
[----:B--2---:R-:W-:Y:S05]  /*f170*/  @!P0 NANOSLEEP.SYNCS 0x989680 ;  /* 0x009896800000895d */ /* 0x004fea0003900000 */
[----:B------:R-:W2:Y:S02]  /*f180*/  @!P0 SYNCS.PHASECHK.TRANS64 P0, [R4+URZ+0x5858], R5 ;  /* 0x00585805040085a7 */ /* 0x000ea400080010ff */
[----:B--2---:R-:W-:Y:S05]  /*f190*/  @!P0 BRA `(.L_x_379) ;  /* 0xfffffffc00f08947 */ /* 0x004fea000383ffff */
[----:B------:R-:W-:Y:S05]  /*f1a0*/  BRA `(.L_x_380) ;  /* 0xffffff3c00387947 */ /* 0x000fea000383ffff */
.L_x_82:
[----:B------:R-:W-:-:S07]  /*f1b0*/  MOV R0, UR22 ;  /* 0x0000001600007c02 */ /* 0x000fce0008000f00 */
.L_x_381:
[----:B--2---:R2:W3:Y:S02]  /*f1c0*/  SYNCS.PHASECHK.TRANS64.TRYWAIT P0, [R0+URZ+0x58a8], R3 ;  /* 0x0058a803000075a7 */ /* 0x0044e400080011ff */
[----:B---3--:R-:W-:Y:S05]  /*f1d0*/  @!P0 NANOSLEEP.SYNCS 0x989680 ;  /* 0x009896800000895d */ /* 0x008fea0003900000 */
[----:B------:R-:W3:Y:S02]  /*f1e0*/  @!P0 SYNCS.PHASECHK.TRANS64 P0, [R0+URZ+0x58a8], R3 ;  /* 0x0058a803000085a7 */ /* 0x000ee400080010ff */
[----:B---3--:R-:W-:Y:S05]  /*f1f0*/  @!P0 BRA `(.L_x_381) ;  /* 0xfffffffc00f08947 */ /* 0x008fea000383ffff */
[----:B------:R-:W-:Y:S05]  /*f200*/  BRA `(.L_x_382) ;  /* 0xffffff4000187947 */ /* 0x000fea000383ffff */
.L_x_84:
[----:B------:R-:W-:-:S07]  /*f210*/  MOV R4, UR22 ;  /* 0x0000001600047c02 */ /* 0x000fce0008000f00 */
.L_x_383:
[----:B--2---:R2:W3:Y:S02]  /*f220*/  SYNCS.PHASECHK.TRANS64.TRYWAIT P0, [R4+URZ+0x5868], R5 ;  /* 0x00586805040075a7 */ /* 0x0044e400080011ff */
[----:B---3--:R-:W-:Y:S05]  /*f230*/  @!P0 NANOSLEEP.SYNCS 0x989680 ;  /* 0x009896800000895d */ /* 0x008fea0003900000 */
[----:B------:R-:W3:Y:S02]  /*f240*/  @!P0 SYNCS.PHASECHK.TRANS64 P0, [R4+URZ+0x5868], R5 ;  /* 0x00586805040085a7 */ /* 0x000ee400080010ff */
[----:B---3--:R-:W-:Y:S05]  /*f250*/  @!P0 BRA `(.L_x_383) ;  /* 0xfffffffc00f08947 */ /* 0x008fea000383ffff */
[----:B------:R-:W-:Y:S05]  /*f260*/  BRA `(.L_x_384) ;  /* 0xffffff4000247947 */ /* 0x000fea000383ffff */
.L_x_96:
[----:B-1----:R1:W2:Y:S02]  /*f270*/  SYNCS.PHASECHK.TRANS64.TRYWAIT P0, [R16+URZ+0x58c0], R3 ;  /* 0x0058c003100075a7 */ /* 0x0022a400080011ff */
[----:B--2---:R-:W-:Y:S05]  /*f280*/  @!P0 NANOSLEEP.SYNCS 0x989680 ;  /* 0x009896800000895d */ /* 0x004fea0003900000 */
[----:B------:R-:W2:Y:S02]  /*f290*/  @!P0 SYNCS.PHASECHK.TRANS64 P0, [R16+URZ+0x58c0], R3 ;  /* 0x0058c003100085a7 */ /* 0x000ea400080010ff */
[----:B--2---:R-:W-:Y:S05]  /*f2a0*/  @!P0 BRA `(.L_x_96) ;  /* 0xfffffffc00f08947 */ /* 0x004fea000383ffff */
[----:B------:R-:W-:Y:S05]  /*f2b0*/  BRA `(.L_x_385) ;  /* 0xffffff48000c7947 */ /* 0x000fea000383ffff */
.L_x_163:
[----:B-1----:R1:W2:Y:S02]  /*f2c0*/  SYNCS.PHASECHK.TRANS64.TRYWAIT P0, [R16+URZ+0x58c8], R3 ;  /* 0x0058c803100075a7 */ /* 0x0022a400080011ff */
[----:B--2---:R-:W-:Y:S05]  /*f2d0*/  @!P0 NANOSLEEP.SYNCS 0x989680 ;  /* 0x009896800000895d */ /* 0x004fea0003900000 */
[----:B------:R-:W2:Y:S02]  /*f2e0*/  @!P0 SYNCS.PHASECHK.TRANS64 P0, [R16+URZ+0x58c8], R3 ;  /* 0x0058c803100085a7 */ /* 0x000ea400080010ff */
[----:B--2---:R-:W-:Y:S05]  /*f2f0*/  @!P0 BRA `(.L_x_163) ;  /* 0xfffffffc00f08947 */ /* 0x004fea000383ffff */
[----:B------:R-:W-:Y:S05]  /*f300*/  BRA `(.L_x_386) ;  /* 0xffffff7400447947 */ /* 0x000fea000383ffff */
.L_x_169:
[----:B-1----:R1:W2:Y:S02]  /*f310*/  SYNCS.PHASECHK.TRANS64.TRYWAIT P0, [R0+URZ+0x5870], R5 ;  /* 0x00587005000075a7 */ /* 0x0022a400080011ff */
[----:B--2---:R-:W-:Y:S05]  /*f320*/  @!P0 NANOSLEEP.SYNCS 0x989680 ;  /* 0x009896800000895d */ /* 0x004fea0003900000 */
[----:B------:R-:W2:Y:S02]  /*f330*/  @!P0 SYNCS.PHASECHK.TRANS64 P0, [R0+URZ+0x5870], R5 ;  /* 0x00587005000085a7 */ /* 0x000ea400080010ff */
[----:B--2---:R-:W-:Y:S05]  /*f340*/  @!P0 BRA `(.L_x_169) ;  /* 0xfffffffc00f08947 */ /* 0x004fea000383ffff */
[----:B------:R-:W-:Y:S05]  /*f350*/  BRA `(.L_x_387) ;  /* 0xffffff78005c7947 */ /* 0x000fea000383ffff */
.L_x_172:
[----:B-1----:R1:W3:Y:S02]  /*f360*/  SYNCS.PHASECHK.TRANS64.TRYWAIT P1, [R0+URZ+0x5880], R5 ;  /* 0x00588005000075a7 */ /* 0x0022e400080211ff */
[----:B---3--:R-:W-:Y:S05]  /*f370*/  @!P1 NANOSLEEP.SYNCS 0x989680 ;  /* 0x009896800000995d */ /* 0x008fea0003900000 */
[----:B------:R-:W3:Y:S02]  /*f380*/  @!P1 SYNCS.PHASECHK.TRANS64 P1, [R0+URZ+0x5880], R5 ;  /* 0x00588005000095a7 */ /* 0x000ee400080210ff */
[----:B---3--:R-:W-:Y:S05]  /*f390*/  @!P1 BRA `(.L_x_172) ;  /* 0xfffffffc00f09947 */ /* 0x008fea000383ffff */
[----:B------:R-:W-:Y:S05]  /*f3a0*/  BRA `(.L_x_388) ;  /* 0xffffff7800847947 */ /* 0x000fea000383ffff */
.L_x_175:
[----:B--2---:R2:W3:Y:S02]  /*f3b0*/  SYNCS.PHASECHK.TRANS64.TRYWAIT P0, [R0+URZ+0x5870], R3 ;  /* 0x00587003000075a7 */ /* 0x0044e400080011ff */
[----:B---3--:R-:W-:Y:S05]  /*f3c0*/  @!P0 NANOSLEEP.SYNCS 0x989680 ;  /* 0x009896800000895d */ /* 0x008fea0003900000 */
[----:B------:R-:W3:Y:S02]  /*f3d0*/  @!P0 SYNCS.PHASECHK.TRANS64 P0, [R0+URZ+0x5870], R3 ;  /* 0x00587003000085a7 */ /* 0x000ee400080010ff */
[----:B---3--:R-:W-:Y:S05]  /*f3e0*/  @!P0 BRA `(.L_x_175) ;  /* 0xfffffffc00f08947 */ /* 0x008fea000383ffff */
[----:B------:R-:W-:Y:S05]  /*f3f0*/  BRA `(.L_x_389) ;  /* 0xffffff7800c87947 */ /* 0x000fea000383ffff */
.L_x_177:
[----:B--2---:R2:W3:Y:S02]  /*f400*/  SYNCS.PHASECHK.TRANS64.TRYWAIT P0, [R0+URZ+0x5890], R23 ;  /* 0x00589017000075a7 */ /* 0x0044e400080011ff */
[----:B---3--:R-:W-:Y:S05]  /*f410*/  @!P0 NANOSLEEP.SYNCS 0x989680 ;  /* 0x009896800000895d */ /* 0x008fea0003900000 */
[----:B------:R-:W3:Y:S02]  /*f420*/  @!P0 SYNCS.PHASECHK.TRANS64 P0, [R0+URZ+0x5890], R23 ;  /* 0x00589017000085a7 */ /* 0x000ee400080010ff */
[----:B---3--:R-:W-:Y:S05]  /*f430*/  @!P0 BRA `(.L_x_177) ;  /* 0xfffffffc00f08947 */ /* 0x008fea000383ffff */
[----:B------:R-:W-:Y:S05]  /*f440*/  BRA `(.L_x_390) ;  /* 0xffffff7c00107947 */ /* 0x000fea000383ffff */
.L_x_182:
[----:B----4-:R4:W5:Y:S02]  /*f450*/  SYNCS.PHASECHK.TRANS64.TRYWAIT P0, [R0+URZ+0x5880], R3 ;  /* 0x00588003000075a7 */ /* 0x01096400080011ff */
[----:B-----5:R-:W-:Y:S05]  /*f460*/  @!P0 NANOSLEEP.SYNCS 0x989680 ;  /* 0x009896800000895d */ /* 0x020fea0003900000 */
[----:B------:R-:W5:Y:S02]  /*f470*/  @!P0 SYNCS.PHASECHK.TRANS64 P0, [R0+URZ+0x5880], R3 ;  /* 0x00588003000085a7 */ /* 0x000f6400080010ff */
[----:B-----5:R-:W-:Y:S05]  /*f480*/  @!P0 BRA `(.L_x_182) ;  /* 0xfffffffc00f08947 */ /* 0x020fea000383ffff */
[----:B------:R-:W-:Y:S05]  /*f490*/  BRA `(.L_x_391) ;  /* 0xffffff7c00907947 */ /* 0x000fea000383ffff */
.L_x_184:
[----:B---3--:R3:W4:Y:S02]  /*f4a0*/  SYNCS.PHASECHK.TRANS64.TRYWAIT P0, [R0+URZ+0x5898], R23 ;  /* 0x00589817000075a7 */ /* 0x00872400080011ff */
[----:B----4-:R-:W-:Y:S05]  /*f4b0*/  @!P0 NANOSLEEP.SYNCS 0x989680 ;  /* 0x009896800000895d */ /* 0x010fea0003900000 */
[----:B------:R-:W4:Y:S02]  /*f4c0*/  @!P0 SYNCS.PHASECHK.TRANS64 P0, [R0+URZ+0x5898], R23 ;  /* 0x00589817000085a7 */ /* 0x000f2400080010ff */
[----:B----4-:R-:W-:Y:S05]  /*f4d0*/  @!P0 BRA `(.L_x_184) ;  /* 0xfffffffc00f08947 */ /* 0x010fea000383ffff */
[----:B------:R-:W-:Y:S05]  /*f4e0*/  BRA `(.L_x_392) ;  /* 0xffffff7c00cc7947 */ /* 0x000fea000383ffff */
.L_x_191:
[----:B-----5:R5:W1:Y:S02]  /*f4f0*/  SYNCS.PHASECHK.TRANS64.TRYWAIT P0, [R0+URZ+0x5870], R3 ;  /* 0x00587003000075a7 */ /* 0x020a6400080011ff */
[----:B-1----:R-:W-:Y:S05]  /*f500*/  @!P0 NANOSLEEP.SYNCS 0x989680 ;  /* 0x009896800000895d */ /* 0x002fea0003900000 */
[----:B------:R-:W1:Y:S02]  /*f510*/  @!P0 SYNCS.PHASECHK.TRANS64 P0, [R0+URZ+0x5870], R3 ;  /* 0x00587003000085a7 */ /* 0x000e6400080010ff */
[----:B-1----:R-:W-:Y:S05]  /*f520*/  @!P0 BRA `(.L_x_191) ;  /* 0xfffffffc00f08947 */ /* 0x002fea000383ffff */
[----:B------:R-:W-:Y:S05]  /*f530*/  BRA `(.L_x_393) ;  /* 0xffffff8000687947 */ /* 0x000fea000383ffff */
.L_x_194:
[----:B-1----:R1:W2:Y:S02]  /*f540*/  SYNCS.PHASECHK.TRANS64.TRYWAIT P0, [R0+URZ+0x5890], R5 ;  /* 0x00589005000075a7 */ /* 0x0022a400080011ff */
[----:B--2---:R-:W-:Y:S05]  /*f550*/  @!P0 NANOSLEEP.SYNCS 0x989680 ;  /* 0x009896800000895d */ /* 0x004fea0003900000 */
[----:B------:R-:W2:Y:S02]  /*f560*/  @!P0 SYNCS.PHASECHK.TRANS64 P0, [R0+URZ+0x5890], R5 ;  /* 0x00589005000085a7 */ /* 0x000ea400080010ff */
[----:B--2---:R-:W-:Y:S05]  /*f570*/  @!P0 BRA `(.L_x_194) ;  /* 0xfffffffc00f08947 */ /* 0x004fea000383ffff */
[----:B------:R-:W-:Y:S05]  /*f580*/  BRA `(.L_x_394) ;  /* 0xffffff80008c7947 */ /* 0x000fea000383ffff */
.L_x_196:
[----:B-1----:R1:W2:Y:S02]  /*f590*/  SYNCS.PHASECHK.TRANS64.TRYWAIT P0, [R0+URZ+0x58c0], R5 ;  /* 0x0058c005000075a7 */ /* 0x0022a400080011ff */
[----:B--2---:R-:W-:Y:S05]  /*f5a0*/  @!P0 NANOSLEEP.SYNCS 0x989680 ;  /* 0x009896800000895d */ /* 0x004fea0003900000 */
[----:B------:R-:W2:Y:S02]  /*f5b0*/  @!P0 SYNCS.PHASECHK.TRANS64 P0, [R0+URZ+0x58c0], R5 ;  /* 0x0058c005000085a7 */ /* 0x000ea400080010ff */
[----:B--2---:R-:W-:Y:S05]  /*f5c0*/  @!P0 BRA `(.L_x_196) ;  /* 0xfffffffc00f08947 */ /* 0x004fea000383ffff */
[----:B------:R-:W-:Y:S05]  /*f5d0*/  BRA `(.L_x_395) ;  /* 0xffffff8000c07947 */ /* 0x000fea000383ffff */
.L_x_204:
[----:B-1----:R1:W5:Y:S02]  /*f5e0*/  SYNCS.PHASECHK.TRANS64.TRYWAIT P0, [R0+URZ+0x5880], R3 ;  /* 0x00588003000075a7 */ /* 0x00236400080011ff */
[----:B-----5:R-:W-:Y:S05]  /*f5f0*/  @!P0 NANOSLEEP.SYNCS 0x989680 ;  /* 0x009896800000895d */ /* 0x020fea0003900000 */
[----:B------:R-:W5:Y:S02]  /*f600*/  @!P0 SYNCS.PHASECHK.TRANS64 P0, [R0+URZ+0x5880], R3 ;  /* 0x00588003000085a7 */ /* 0x000f6400080010ff */
[----:B-----5:R-:W-:Y:S05]  /*f610*/  @!P0 BRA `(.L_x_204) ;  /* 0xfffffffc00f08947 */ /* 0x020fea000383ffff */
[----:B------:R-:W-:Y:S05]  /*f620*/  BRA `(.L_x_396) ;  /* 0xffffff8800fc7947 */ /* 0x000fea000383ffff */
.L_x_207:
[----:B--2---:R2:W5:Y:S02]  /*f630*/  SYNCS.PHASECHK.TRANS64.TRYWAIT P0, [R0+URZ+0x5898], R5 ;  /* 0x00589805000075a7 */ /* 0x00456400080011ff */
[----:B-----5:R-:W-:Y:S05]  /*f640*/  @!P0 NANOSLEEP.SYNCS 0x989680 ;  /* 0x009896800000895d */ /* 0x020fea0003900000 */
[----:B------:R-:W5:Y:S02]  /*f650*/  @!P0 SYNCS.PHASECHK.TRANS64 P0, [R0+URZ+0x5898], R5 ;  /* 0x00589805000085a7 */ /* 0x000f6400080010ff */
[----:B-----5:R-:W-:Y:S05]  /*f660*/  @!P0 BRA `(.L_x_207) ;  /* 0xfffffffc00f08947 */ /* 0x020fea000383ffff */
[----:B------:R-:W-:Y:S05]  /*f670*/  BRA `(.L_x_397) ;  /* 0xffffff8c00207947 */ /* 0x000fea000383ffff */
.L_x_209:
[----:B--2---:R2:W5:Y:S02]  /*f680*/  SYNCS.PHASECHK.TRANS64.TRYWAIT P0, [R0+URZ+0x58c8], R7 ;  /* 0x0058c807000075a7 */ /* 0x00456400080011ff */
[----:B-----5:R-:W-:Y:S05]  /*f690*/  @!P0 NANOSLEEP.SYNCS 0x989680 ;  /* 0x009896800000895d */ /* 0x020fea0003900000 */
[----:B------:R-:W5:Y:S02]  /*f6a0*/  @!P0 SYNCS.PHASECHK.TRANS64 P0, [R0+URZ+0x58c8], R7 ;  /* 0x0058c807000085a7 */ /* 0x000f6400080010ff */
[----:B-----5:R-:W-:Y:S05]  /*f6b0*/  @!P0 BRA `(.L_x_209) ;  /* 0xfffffffc00f08947 */ /* 0x020fea000383ffff */
[----:B------:R-:W-:Y:S05]  /*f6c0*/  BRA `(.L_x_398) ;  /* 0xffffff8c002c7947 */ /* 0x000fea000383ffff */
.L_x_219:
[----:B-1----:R-:W-:-:S04]  /*f6d0*/  MOV R0, UR49 ;  /* 0x0000003100007c02 */ /* 0x002fc80008000f00 */
[----:B------:R1:W2:Y:S03]  /*f6e0*/  SYNCS.PHASECHK.TRANS64.TRYWAIT P0, [R0+URZ], R3 ;  /* 0x00000003000075a7 */ /* 0x0002a600080011ff */
[----:B--2---:R-:W-:Y:S05]  /*f6f0*/  @!P0 NANOSLEEP.SYNCS 0x989680 ;  /* 0x009896800000895d */ /* 0x004fea0003900000 */
[----:B------:R-:W2:Y:S02]  /*f700*/  @!P0 SYNCS.PHASECHK.TRANS64 P0, [R0+URZ], R3 ;  /* 0x00000003000085a7 */ /* 0x000ea400080010ff */
[----:B--2---:R-:W-:Y:S05]  /*f710*/  @!P0 BRA `(.L_x_219) ;  /* 0xfffffffc00ec8947 */ /* 0x004fea000383ffff */
[----:B------:R-:W-:Y:S05]  /*f720*/  BRA `(.L_x_399) ;  /* 0xffffff9800787947 */ /* 0x000fea000383ffff */
.L_x_222:
[----:B-1----:R-:W-:-:S04]  /*f730*/  MOV R0, UR46 ;  /* 0x0000002e00007c02 */ /* 0x002fc80008000f00 */
[----:B------:R1:W3:Y:S03]  /*f740*/  SYNCS.PHASECHK.TRANS64.TRYWAIT P1, [R0+URZ], R3 ;  /* 0x00000003000075a7 */ /* 0x0002e600080211ff */
[----:B---3--:R-:W-:Y:S05]  /*f750*/  @!P1 NANOSLEEP.SYNCS 0x989680 ;  /* 0x009896800000995d */ /* 0x008fea0003900000 */
[----:B------:R-:W3:Y:S02]  /*f760*/  @!P1 SYNCS.PHASECHK.TRANS64 P1, [R0+URZ], R3 ;  /* 0x00000003000095a7 */ /* 0x000ee400080210ff */
[----:B---3--:R-:W-:Y:S05]  /*f770*/  @!P1 BRA `(.L_x_222) ;  /* 0xfffffffc00ec9947 */ /* 0x008fea000383ffff */
[----:B------:R-:W-:Y:S05]  /*f780*/  BRA `(.L_x_400) ;  /* 0xffffff9800b87947 */ /* 0x000fea000383ffff */
.L_x_227:
[----:B-1----:R-:W-:-:S04]  /*f790*/  MOV R4, UR44 ;  /* 0x0000002c00047c02 */ /* 0x002fc80008000f00 */
[----:B------:R1:W2:Y:S03]  /*f7a0*/  SYNCS.PHASECHK.TRANS64.TRYWAIT P2, [R4+URZ], R3 ;  /* 0x00000003040075a7 */ /* 0x0002a600080411ff */
[----:B--2---:R-:W-:Y:S05]  /*f7b0*/  @!P2 NANOSLEEP.SYNCS 0x989680 ;  /* 0x009896800000a95d */ /* 0x004fea0003900000 */
[----:B------:R-:W2:Y:S02]  /*f7c0*/  @!P2 SYNCS.PHASECHK.TRANS64 P2, [R4+URZ], R3 ;  /* 0x000000030400a5a7 */ /* 0x000ea400080410ff */
[----:B--2---:R-:W-:Y:S05]  /*f7d0*/  @!P2 BRA `(.L_x_227) ;  /* 0xfffffffc00eca947 */ /* 0x004fea000383ffff */
[----:B------:R-:W-:Y:S05]  /*f7e0*/  BRA `(.L_x_401) ;  /* 0xffffffa000a07947 */ /* 0x000fea000383ffff */
.L_x_231:
[----:B--2---:R-:W-:-:S04]  /*f7f0*/  MOV R3, UR49 ;  /* 0x0000003100037c02 */ /* 0x004fc80008000f00 */
[----:B------:R2:W3:Y:S03]  /*f800*/  SYNCS.PHASECHK.TRANS64.TRYWAIT P2, [R3+URZ], R0 ;  /* 0x00000000030075a7 */ /* 0x0004e600080411ff */
[----:B---3--:R-:W-:Y:S05]  /*f810*/  @!P2 NANOSLEEP.SYNCS 0x989680 ;  /* 0x009896800000a95d */ /* 0x008fea0003900000 */
[----:B------:R-:W3:Y:S02]  /*f820*/  @!P2 SYNCS.PHASECHK.TRANS64 P2, [R3+URZ], R0 ;  /* 0x000000000300a5a7 */ /* 0x000ee400080410ff */
[----:B---3--:R-:W-:Y:S05]  /*f830*/  @!P2 BRA `(.L_x_231) ;  /* 0xfffffffc00eca947 */ /* 0x008fea000383ffff */
[----:B------:R-:W-:Y:S05]  /*f840*/  BRA `(.L_x_402) ;  /* 0xffffffb8001c7947 */ /* 0x000fea000383ffff */
.L_x_236:
[----:B--2---:R-:W-:-:S04]  /*f850*/  MOV R0, UR46 ;  /* 0x0000002e00007c02 */ /* 0x004fc80008000f00 */
[----:B------:R2:W3:Y:S03]  /*f860*/  SYNCS.PHASECHK.TRANS64.TRYWAIT P1, [R0+URZ], R3 ;  /* 0x00000003000075a7 */ /* 0x0004e600080211ff */
[----:B---3--:R-:W-:Y:S05]  /*f870*/  @!P1 NANOSLEEP.SYNCS 0x989680 ;  /* 0x009896800000995d */ /* 0x008fea0003900000 */
[----:B------:R-:W3:Y:S02]  /*f880*/  @!P1 SYNCS.PHASECHK.TRANS64 P1, [R0+URZ], R3 ;  /* 0x00000003000095a7 */ /* 0x000ee400080210ff */
[----:B---3--:R-:W-:Y:S05]  /*f890*/  @!P1 BRA `(.L_x_236) ;  /* 0xfffffffc00ec9947 */ /* 0x008fea000383ffff */
[----:B------:R-:W-:Y:S05]  /*f8a0*/  BRA `(.L_x_403) ;  /* 0xffffffb800c87947 */ /* 0x000fea000383ffff */
.L_x_241:
[----:B-1----:R-:W-:-:S04]  /*f8b0*/  MOV R0, UR49 ;  /* 0x0000003100007c02 */ /* 0x002fc80008000f00 */
[----:B------:R1:W2:Y:S03]  /*f8c0*/  SYNCS.PHASECHK.TRANS64.TRYWAIT P0, [R0+URZ], R3 ;  /* 0x00000003000075a7 */ /* 0x0002a600080011ff */
[----:B--2---:R-:W-:Y:S05]  /*f8d0*/  @!P0 NANOSLEEP.SYNCS 0x989680 ;  /* 0x009896800000895d */ /* 0x004fea0003900000 */
[----:B------:R-:W2:Y:S02]  /*f8e0*/  @!P0 SYNCS.PHASECHK.TRANS64 P0, [R0+URZ], R3 ;  /* 0x00000003000085a7 */ /* 0x000ea400080010ff */
[----:B--2---:R-:W-:Y:S05]  /*f8f0*/  @!P0 BRA `(.L_x_241) ;  /* 0xfffffffc00ec8947 */ /* 0x004fea000383ffff */
[----:B------:R-:W-:Y:S05]  /*f900*/  BRA `(.L_x_404) ;  /* 0xffffffbc004c7947 */ /* 0x000fea000383ffff */
.L_x_247:
[----:B------:R-:W-:-:S07]  /*f910*/  MOV R3, UR8 ;  /* 0x0000000800037c02 */ /* 0x000fce0008000f00 */
.L_x_405:
[----:B-1----:R1:W2:Y:S02]  /*f920*/  SYNCS.PHASECHK.TRANS64.TRYWAIT P1, [R3+URZ+0x5810], R6 ;  /* 0x00581006030075a7 */ /* 0x0022a400080211ff */
[----:B--2---:R-:W-:Y:S05]  /*f930*/  @!P1 NANOSLEEP.SYNCS 0x989680 ;  /* 0x009896800000995d */ /* 0x004fea0003900000 */
[----:B------:R-:W2:Y:S02]  /*f940*/  @!P1 SYNCS.PHASECHK.TRANS64 P1, [R3+URZ+0x5810], R6 ;  /* 0x00581006030095a7 */ /* 0x000ea400080210ff */
[----:B--2---:R-:W-:Y:S05]  /*f950*/  @!P1 BRA `(.L_x_405) ;  /* 0xfffffffc00f09947 */ /* 0x004fea000383ffff */
[----:B------:R-:W-:Y:S05]  /*f960*/  BRA `(.L_x_406) ;  /* 0xffffffc000e47947 */ /* 0x000fea000383ffff */
.L_x_253:
[----:B--2---:R-:W-:-:S07]  /*f970*/  MOV R0, UR17 ;  /* 0x0000001100007c02 */ /* 0x004fce0008000f00 */
.L_x_407:
[----:B-1----:R1:W2:Y:S02]  /*f980*/  SYNCS.PHASECHK.TRANS64.TRYWAIT P1, [R0+URZ+0x5838], R5 ;  /* 0x00583805000075a7 */ /* 0x0022a400080211ff */
[----:B--2---:R-:W-:Y:S05]  /*f990*/  @!P1 NANOSLEEP.SYNCS 0x989680 ;  /* 0x009896800000995d */ /* 0x004fea0003900000 */
[----:B------:R-:W2:Y:S02]  /*f9a0*/  @!P1 SYNCS.PHASECHK.TRANS64 P1, [R0+URZ+0x5838], R5 ;  /* 0x00583805000095a7 */ /* 0x000ea400080210ff */
[----:B--2---:R-:W-:Y:S05]  /*f9b0*/  @!P1 BRA `(.L_x_407) ;  /* 0xfffffffc00f09947 */ /* 0x004fea000383ffff */
[----:B------:R-:W-:Y:S05]  /*f9c0*/  BRA `(.L_x_408) ;  /* 0xffffffc400387947 */ /* 0x000fea000383ffff */
.L_x_259:
[----:B------:R-:W-:-:S07]  /*f9d0*/  MOV R3, UR8 ;  /* 0x0000000800037c02 */ /* 0x000fce0008000f00 */
.L_x_409:
[----:B-1----:R1:W2:Y:S02]  /*f9e0*/  SYNCS.PHASECHK.TRANS64.TRYWAIT P1, [R3+URZ+0x5818], R6 ;  /* 0x00581806030075a7 */ /* 0x0022a400080211ff */
[----:B--2---:R-:W-:Y:S05]  /*f9f0*/  @!P1 NANOSLEEP.SYNCS 0x989680 ;  /* 0x009896800000995d */ /* 0x004fea0003900000 */
[----:B------:R-:W2:Y:S02]  /*fa00*/  @!P1 SYNCS.PHASECHK.TRANS64 P1, [R3+URZ+0x5818], R6 ;  /* 0x00581806030095a7 */ /* 0x000ea400080210ff */
[----:B--2---:R-:W-:Y:S05]  /*fa10*/  @!P1 BRA `(.L_x_409) ;  /* 0xfffffffc00f09947 */ /* 0x004fea000383ffff */
[----:B------:R-:W-:Y:S05]  /*fa20*/  BRA `(.L_x_410) ;  /* 0xffffffc400a47947 */ /* 0x000fea000383ffff */
.L_x_265:
[----:B--2---:R-:W-:-:S07]  /*fa30*/  MOV R0, UR17 ;  /* 0x0000001100007c02 */ /* 0x004fce0008000f00 */
.L_x_411:
[----:B-1----:R1:W2:Y:S02]  /*fa40*/  SYNCS.PHASECHK.TRANS64.TRYWAIT P1, [R0+URZ+0x5838], R3 ;  /* 0x00583803000075a7 */ /* 0x0022a400080211ff */
[----:B--2---:R-:W-:Y:S05]  /*fa50*/  @!P1 NANOSLEEP.SYNCS 0x989680 ;  /* 0x009896800000995d */ /* 0x004fea0003900000 */
[----:B------:R-:W2:Y:S02]  /*fa60*/  @!P1 SYNCS.PHASECHK.TRANS64 P1, [R0+URZ+0x5838], R3 ;  /* 0x00583803000095a7 */ /* 0x000ea400080210ff */
[----:B--2---:R-:W-:Y:S05]  /*fa70*/  @!P1 BRA `(.L_x_411) ;  /* 0xfffffffc00f09947 */ /* 0x004fea000383ffff */
[----:B------:R-:W-:Y:S05]  /*fa80*/  BRA `(.L_x_412) ;  /* 0xffffffc800047947 */ /* 0x000fea000383ffff */
.L_x_271:
[----:B--2---:R-:W-:-:S07]  /*fa90*/  MOV R0, UR17 ;  /* 0x0000001100007c02 */ /* 0x004fce0008000f00 */
.L_x_413:
[----:B-1----:R1:W2:Y:S02]  /*faa0*/  SYNCS.PHASECHK.TRANS64.TRYWAIT P1, [R0+URZ+0x5838], R3 ;  /* 0x00583803000075a7 */ /* 0x0022a400080211ff */
[----:B--2---:R-:W-:Y:S05]  /*fab0*/  @!P1 NANOSLEEP.SYNCS 0x989680 ;  /* 0x009896800000995d */ /* 0x004fea0003900000 */
[----:B------:R-:W2:Y:S02]  /*fac0*/  @!P1 SYNCS.PHASECHK.TRANS64 P1, [R0+URZ+0x5838], R3 ;  /* 0x00583803000095a7 */ /* 0x000ea400080210ff */
[----:B--2---:R-:W-:Y:S05]  /*fad0*/  @!P1 BRA `(.L_x_413) ;  /* 0xfffffffc00f09947 */ /* 0x004fea000383ffff */
[----:B------:R-:W-:Y:S05]  /*fae0*/  BRA `(.L_x_414) ;  /* 0xffffffc800bc7947 */ /* 0x000fea000383ffff */
.L_x_276:
[----:B------:R-:W-:-:S07]  /*faf0*/  MOV R0, UR17 ;  /* 0x0000001100007c02 */ /* 0x000fce0008000f00 */
.L_x_415:
[----:B-1----:R1:W2:Y:S02]  /*fb00*/  SYNCS.PHASECHK.TRANS64.TRYWAIT P1, [R0+URZ+0x5838], R3 ;  /* 0x00583803000075a7 */ /* 0x0022a400080211ff */
[----:B--2---:R-:W-:Y:S05]  /*fb10*/  @!P1 NANOSLEEP.SYNCS 0x989680 ;  /* 0x009896800000995d */ /* 0x004fea0003900000 */
[----:B------:R-:W2:Y:S02]  /*fb20*/  @!P1 SYNCS.PHASECHK.TRANS64 P1, [R0+URZ+0x5838], R3 ;  /* 0x00583803000095a7 */ /* 0x000ea400080210ff */
[----:B--2---:R-:W-:Y:S05]  /*fb30*/  @!P1 BRA `(.L_x_415) ;  /* 0xfffffffc00f09947 */ /* 0x004fea000383ffff */
[----:B------:R-:W-:Y:S05]  /*fb40*/  BRA `(.L_x_416) ;  /* 0xffffffcc00307947 */ /* 0x000fea000383ffff */
.L_x_281:
[----:B------:R-:W-:-:S07]  /*fb50*/  MOV R0, UR17 ;  /* 0x0000001100007c02 */ /* 0x000fce0008000f00 */
.L_x_417:
[----:B-1----:R1:W2:Y:S02]  /*fb60*/  SYNCS.PHASECHK.TRANS64.TRYWAIT P1, [R0+URZ+0x5838], R3 ;  /* 0x00583803000075a7 */ /* 0x0022a400080211ff */
[----:B--2---:R-:W-:Y:S05]  /*fb70*/  @!P1 NANOSLEEP.SYNCS 0x989680 ;  /* 0x009896800000995d */ /* 0x004fea0003900000 */
[----:B------:R-:W2:Y:S02]  /*fb80*/  @!P1 SYNCS.PHASECHK.TRANS64 P1, [R0+URZ+0x5838], R3 ;  /* 0x00583803000095a7 */ /* 0x000ea400080210ff */
[----:B--2---:R-:W-:Y:S05]  /*fb90*/  @!P1 BRA `(.L_x_417) ;  /* 0xfffffffc00f09947 */ /* 0x004fea000383ffff */
[----:B------:R-:W-:Y:S05]  /*fba0*/  BRA `(.L_x_418) ;  /* 0xffffffcc00987947 */ /* 0x000fea000383ffff */
.L_x_286:
[----:B------:R-:W-:-:S07]  /*fbb0*/  MOV R0, UR17 ;  /* 0x0000001100007c02 */ /* 0x000fce0008000f00 */
.L_x_419:
[----:B-1----:R1:W2:Y:S02]  /*fbc0*/  SYNCS.PHASECHK.TRANS64.TRYWAIT P1, [R0+URZ+0x5838], R3 ;  /* 0x00583803000075a7 */ /* 0x0022a400080211ff */
[----:B--2---:R-:W-:Y:S05]  /*fbd0*/  @!P1 NANOSLEEP.SYNCS 0x989680 ;  /* 0x009896800000995d */ /* 0x004fea0003900000 */
[----:B------:R-:W2:Y:S02]  /*fbe0*/  @!P1 SYNCS.PHASECHK.TRANS64 P1, [R0+URZ+0x5838], R3 ;  /* 0x00583803000095a7 */ /* 0x000ea400080210ff */
[----:B--2---:R-:W-:Y:S05]  /*fbf0*/  @!P1 BRA `(.L_x_419) ;  /* 0xfffffffc00f09947 */ /* 0x004fea000383ffff */
[----:B------:R-:W-:Y:S05]  /*fc00*/  BRA `(.L_x_420) ;  /* 0xffffffd000007947 */ /* 0x000fea000383ffff */
.L_x_291:
[----:B------:R-:W-:-:S07]  /*fc10*/  MOV R0, UR17 ;  /* 0x0000001100007c02 */ /* 0x000fce0008000f00 */
.L_x_421:
[----:B-1----:R1:W2:Y:S02]  /*fc20*/  SYNCS.PHASECHK.TRANS64.TRYWAIT P1, [R0+URZ+0x5838], R3 ;  /* 0x00583803000075a7 */ /* 0x0022a400080211ff */
[----:B--2---:R-:W-:Y:S05]  /*fc30*/  @!P1 NANOSLEEP.SYNCS 0x989680 ;  /* 0x009896800000995d */ /* 0x004fea0003900000 */
[----:B------:R-:W2:Y:S02]  /*fc40*/  @!P1 SYNCS.PHASECHK.TRANS64 P1, [R0+URZ+0x5838], R3 ;  /* 0x00583803000095a7 */ /* 0x000ea400080210ff */
[----:B--2---:R-:W-:Y:S05]  /*fc50*/  @!P1 BRA `(.L_x_421) ;  /* 0xfffffffc00f09947 */ /* 0x004fea000383ffff */
[----:B------:R-:W-:Y:S05]  /*fc60*/  BRA `(.L_x_422) ;  /* 0xffffffd000687947 */ /* 0x000fea000383ffff */
.L_x_296:
[----:B------:R-:W-:-:S07]  /*fc70*/  MOV R0, UR17 ;  /* 0x0000001100007c02 */ /* 0x000fce0008000f00 */
.L_x_423:
[----:B-1----:R1:W2:Y:S02]  /*fc80*/  SYNCS.PHASECHK.TRANS64.TRYWAIT P1, [R0+URZ+0x5838], R3 ;  /* 0x00583803000075a7 */ /* 0x0022a400080211ff */
[----:B--2---:R-:W-:Y:S05]  /*fc90*/  @!P1 NANOSLEEP.SYNCS 0x989680 ;  /* 0x009896800000995d */ /* 0x004fea0003900000 */
[----:B------:R-:W2:Y:S02]  /*fca0*/  @!P1 SYNCS.PHASECHK.TRANS64 P1, [R0+URZ+0x5838], R3 ;  /* 0x00583803000095a7 */ /* 0x000ea400080210ff */
[----:B--2---:R-:W-:Y:S05]  /*fcb0*/  @!P1 BRA `(.L_x_423) ;  /* 0xfffffffc00f09947 */ /* 0x004fea000383ffff */
[----:B------:R-:W-:Y:S05]  /*fcc0*/  BRA `(.L_x_424) ;  /* 0xffffffd000d07947 */ /* 0x000fea000383ffff */
.L_x_301:
[----:B------:R-:W-:-:S07]  /*fcd0*/  MOV R0, UR17 ;  /* 0x0000001100007c02 */ /* 0x000fce0008000f00 */
.L_x_425:
[----:B-1----:R1:W2:Y:S02]  /*fce0*/  SYNCS.PHASECHK.TRANS64.TRYWAIT P1, [R0+URZ+0x5838], R3 ;  /* 0x00583803000075a7 */ /* 0x0022a400080211ff */
[----:B--2---:R-:W-:Y:S05]  /*fcf0*/  @!P1 NANOSLEEP.SYNCS 0x989680 ;  /* 0x009896800000995d */ /* 0x004fea0003900000 */
[----:B------:R-:W2:Y:S02]  /*fd00*/  @!P1 SYNCS.PHASECHK.TRANS64 P1, [R0+URZ+0x5838], R3 ;  /* 0x00583803000095a7 */ /* 0x000ea400080210ff */
[----:B--2---:R-:W-:Y:S05]  /*fd10*/  @!P1 BRA `(.L_x_425) ;  /* 0xfffffffc00f09947 */ /* 0x004fea000383ffff */
[----:B------:R-:W-:Y:S05]  /*fd20*/  BRA `(.L_x_426) ;  /* 0xffffffd400387947 */ /* 0x000fea000383ffff */
.L_x_306:
[----:B------:R-:W-:-:S07]  /*fd30*/  MOV R0, UR17 ;  /* 0x0000001100007c02 */ /* 0x000fce0008000f00 */
.L_x_427:
[----:B-1----:R1:W2:Y:S02]  /*fd40*/  SYNCS.PHASECHK.TRANS64.TRYWAIT P1, [R0+URZ+0x5838], R3 ;  /* 0x00583803000075a7 */ /* 0x0022a400080211ff */
[----:B--2---:R-:W-:Y:S05]  /*fd50*/  @!P1 NANOSLEEP.SYNCS 0x989680 ;  /* 0x009896800000995d */ /* 0x004fea0003900000 */
[----:B------:R-:W2:Y:S02]  /*fd60*/  @!P1 SYNCS.PHASECHK.TRANS64 P1, [R0+URZ+0x5838], R3 ;  /* 0x00583803000095a7 */ /* 0x000ea400080210ff */
[----:B--2---:R-:W-:Y:S05]  /*fd70*/  @!P1 BRA `(.L_x_427) ;  /* 0xfffffffc00f09947 */ /* 0x004fea000383ffff */
[----:B------:R-:W-:Y:S05]  /*fd80*/  BRA `(.L_x_428) ;  /* 0xffffffd400a07947 */ /* 0x000fea000383ffff */
.L_x_312:
[----:B------:R-:W-:-:S07]  /*fd90*/  MOV R0, UR17 ;  /* 0x0000001100007c02 */ /* 0x000fce0008000f00 */
.L_x_429:
[----:B-1----:R1:W2:Y:S02]  /*fda0*/  SYNCS.PHASECHK.TRANS64.TRYWAIT P1, [R0+URZ+0x5838], R3 ;  /* 0x00583803000075a7 */ /* 0x0022a400080211ff */
[----:B--2---:R-:W-:Y:S05]  /*fdb0*/  @!P1 NANOSLEEP.SYNCS 0x989680 ;  /* 0x009896800000995d */ /* 0x004fea0003900000 */
[----:B------:R-:W2:Y:S02]  /*fdc0*/  @!P1 SYNCS.PHASECHK.TRANS64 P1, [R0+URZ+0x5838], R3 ;  /* 0x00583803000095a7 */ /* 0x000ea400080210ff */
[----:B--2---:R-:W-:Y:S05]  /*fdd0*/  @!P1 BRA `(.L_x_429) ;  /* 0xfffffffc00f09947 */ /* 0x004fea000383ffff */
[----:B------:R-:W-:Y:S05]  /*fde0*/  BRA `(.L_x_430) ;  /* 0xffffffd800247947 */ /* 0x000fea000383ffff */
.L_x_317:
[----:B------:R-:W-:-:S07]  /*fdf0*/  MOV R0, UR17 ;  /* 0x0000001100007c02 */ /* 0x000fce0008000f00 */
.L_x_431:
[----:B-1----:R1:W2:Y:S02]  /*fe00*/  SYNCS.PHASECHK.TRANS64.TRYWAIT P1, [R0+URZ+0x5838], R3 ;  /* 0x00583803000075a7 */ /* 0x0022a400080211ff */
[----:B--2---:R-:W-:Y:S05]  /*fe10*/  @!P1 NANOSLEEP.SYNCS 0x989680 ;  /* 0x009896800000995d */ /* 0x004fea0003900000 */
[----:B------:R-:W2:Y:S02]  /*fe20*/  @!P1 SYNCS.PHASECHK.TRANS64 P1, [R0+URZ+0x5838], R3 ;  /* 0x00583803000095a7 */ /* 0x000ea400080210ff */
[----:B--2---:R-:W-:Y:S05]  /*fe30*/  @!P1 BRA `(.L_x_431) ;  /* 0xfffffffc00f09947 */ /* 0x004fea000383ffff */
[----:B------:R-:W-:Y:S05]  /*fe40*/  BRA `(.L_x_432) ;  /* 0xffffffd8008c7947 */ /* 0x000fea000383ffff */
.L_x_322:
[----:B------:R-:W-:-:S07]  /*fe50*/  MOV R0, UR17 ;  /* 0x0000001100007c02 */ /* 0x000fce0008000f00 */
.L_x_433:
[----:B-1----:R1:W2:Y:S02]  /*fe60*/  SYNCS.PHASECHK.TRANS64.TRYWAIT P1, [R0+URZ+0x5838], R3 ;  /* 0x00583803000075a7 */ /* 0x0022a400080211ff */
[----:B--2---:R-:W-:Y:S05]  /*fe70*/  @!P1 NANOSLEEP.SYNCS 0x989680 ;  /* 0x009896800000995d */ /* 0x004fea0003900000 */
[----:B------:R-:W2:Y:S02]  /*fe80*/  @!P1 SYNCS.PHASECHK.TRANS64 P1, [R0+URZ+0x5838], R3 ;  /* 0x00583803000095a7 */ /* 0x000ea400080210ff */
[----:B--2---:R-:W-:Y:S05]  /*fe90*/  @!P1 BRA `(.L_x_433) ;  /* 0xfffffffc00f09947 */ /* 0x004fea000383ffff */
[----:B------:R-:W-:Y:S05]  /*fea0*/  BRA `(.L_x_434) ;  /* 0xffffffd800fc7947 */ /* 0x000fea000383ffff */
.L_x_327:
[----:B------:R-:W-:-:S07]  /*feb0*/  MOV R0, UR17 ;  /* 0x0000001100007c02 */ /* 0x000fce0008000f00 */
.L_x_435:
[----:B-1----:R1:W2:Y:S02]  /*fec0*/  SYNCS.PHASECHK.TRANS64.TRYWAIT P1, [R0+URZ+0x5838], R3 ;  /* 0x00583803000075a7 */ /* 0x0022a400080211ff */
[----:B--2---:R-:W-:Y:S05]  /*fed0*/  @!P1 NANOSLEEP.SYNCS 0x989680 ;  /* 0x009896800000995d */ /* 0x004fea0003900000 */
[----:B------:R-:W2:Y:S02]  /*fee0*/  @!P1 SYNCS.PHASECHK.TRANS64 P1, [R0+URZ+0x5838], R3 ;  /* 0x00583803000095a7 */ /* 0x000ea400080210ff */
[----:B--2---:R-:W-:Y:S05]  /*fef0*/  @!P1 BRA `(.L_x_435) ;  /* 0xfffffffc00f09947 */ /* 0x004fea000383ffff */
[----:B------:R-:W-:Y:S05]  /*ff00*/  BRA `(.L_x_436) ;  /* 0xffffffdc00647947 */ /* 0x000fea000383ffff */
.L_x_332:
[----:B------:R-:W-:-:S07]  /*ff10*/  MOV R0, UR17 ;  /* 0x0000001100007c02 */ /* 0x000fce0008000f00 */
.L_x_437:
[----:B-1----:R1:W2:Y:S02]  /*ff20*/  SYNCS.PHASECHK.TRANS64.TRYWAIT P1, [R0+URZ+0x5838], R3 ;  /* 0x00583803000075a7 */ /* 0x0022a400080211ff */
[----:B--2---:R-:W-:Y:S05]  /*ff30*/  @!P1 NANOSLEEP.SYNCS 0x989680 ;  /* 0x009896800000995d */ /* 0x004fea0003900000 */
[----:B------:R-:W2:Y:S02]  /*ff40*/  @!P1 SYNCS.PHASECHK.TRANS64 P1, [R0+URZ+0x5838], R3 ;  /* 0x00583803000095a7 */ /* 0x000ea400080210ff */
[----:B--2---:R-:W-:Y:S05]  /*ff50*/  @!P1 BRA `(.L_x_437) ;  /* 0xfffffffc00f09947 */ /* 0x004fea000383ffff */
[----:B------:R-:W-:Y:S05]  /*ff60*/  BRA `(.L_x_438) ;  /* 0xffffffdc00d87947 */ /* 0x000fea000383ffff */
.L_x_337:
[----:B------:R-:W-:-:S07]  /*ff70*/  MOV R0, UR9 ;  /* 0x0000000900007c02 */ /* 0x000fce0008000f00 */
.L_x_439:
[----:B-1----:R1:W2:Y:S02]  /*ff80*/  SYNCS.PHASECHK.TRANS64.TRYWAIT P1, [R0+URZ+0x5838], R3 ;  /* 0x00583803000075a7 */ /* 0x0022a400080211ff */
[----:B--2---:R-:W-:Y:S05]  /*ff90*/  @!P1 NANOSLEEP.SYNCS 0x989680 ;  /* 0x009896800000995d */ /* 0x004fea0003900000 */
[----:B------:R-:W2:Y:S02]  /*ffa0*/  @!P1 SYNCS.PHASECHK.TRANS64 P1, [R0+URZ+0x5838], R3 ;  /* 0x00583803000095a7 */ /* 0x000ea400080210ff */
[----:B--2---:R-:W-:Y:S05]  /*ffb0*/  @!P1 BRA `(.L_x_439) ;  /* 0xfffffffc00f09947 */ /* 0x004fea000383ffff */
[----:B------:R-:W-:Y:S05]  /*ffc0*/  BRA `(.L_x_440) ;  /* 0xffffffe000407947 */ /* 0x000fea000383ffff */
.L_x_344:
[----:B------:R-:W-:-:S07]  /*ffd0*/  MOV R0, UR17 ;  /* 0x0000001100007c02 */ /* 0x000fce0008000f00 */
.L_x_441:
[----:B-1----:R1:W4:Y:S02]  /*ffe0*/  SYNCS.PHASECHK.TRANS64.TRYWAIT P0, [R0+URZ+0x58b0], R3 ;  /* 0x0058b003000075a7 */ /* 0x00232400080011ff */
[----:B----4-:R-:W-:Y:S05]  /*fff0*/  @!P0 NANOSLEEP.SYNCS 0x989680 ;  /* 0x009896800000895d */ /* 0x010fea0003900000 */
[----:B------:R-:W4:Y:S02]  /*10000*/  @!P0 SYNCS.PHASECHK.TRANS64 P0, [R0+URZ+0x58b0], R3 ;  /* 0x0058b003000085a7 */ /* 0x000f2400080010ff */
[----:B----4-:R-:W-:Y:S05]  /*10010*/  @!P0 BRA `(.L_x_441) ;  /* 0xfffffffc00f08947 */ /* 0x010fea000383ffff */
[----:B------:R-:W-:Y:S05]  /*10020*/  BRA `(.L_x_442) ;  /* 0xffffffe400d07947 */ /* 0x000fea000383ffff */
.L_x_346:
[----:B-1----:R-:W-:-:S07]  /*10030*/  MOV R0, UR17 ;  /* 0x0000001100007c02 */ /* 0x002fce0008000f00 */
.L_x_443:
[----:B-1----:R1:W4:Y:S02]  /*10040*/  SYNCS.PHASECHK.TRANS64.TRYWAIT P0, [R0+URZ+0x58b8], R3 ;  /* 0x0058b803000075a7 */ /* 0x00232400080011ff */
[----:B----4-:R-:W-:Y:S05]  /*10050*/  @!P0 NANOSLEEP.SYNCS 0x989680 ;  /* 0x009896800000895d */ /* 0x010fea0003900000 */
[----:B------:R-:W4:Y:S02]  /*10060*/  @!P0 SYNCS.PHASECHK.TRANS64 P0, [R0+URZ+0x58b8], R3 ;  /* 0x0058b803000085a7 */ /* 0x000f2400080010ff */
[----:B----4-:R-:W-:Y:S05]  /*10070*/  @!P0 BRA `(.L_x_443) ;  /* 0xfffffffc00f08947 */ /* 0x010fea000383ffff */
[----:B------:R-:W-:Y:S05]  /*10080*/  BRA `(.L_x_444) ;  /* 0xffffffe400e07947 */ /* 0x000fea000383ffff */
        .weak           $__internal_0_$__cuda_sm10x_tcgen05_guardrail_trap_col_being_dealloced_not_returned_by_alloc
        .type           $__internal_0_$__cuda_sm10x_tcgen05_guardrail_trap_col_being_dealloced_not_returned_by_alloc,@function
        .size           $__internal_0_$__cuda_sm10x_tcgen05_guardrail_trap_col_being_dealloced_not_returned_by_alloc,($__internal_1_$__cuda_sm10x_tcgen05_guardrail_trap_phase_invalid_during_alloc - $__internal_0_$__cuda_sm10x_tcgen05_guardrail_trap_col_being_dealloced_not_returned_by_alloc)
$__internal_0_$__cuda_sm10x_tcgen05_guardrail_trap_col_being_dealloced_not_returned_by_alloc:
[----:B------:R-:W-:Y:S05]  /*10090*/  BPT.TRAP 0x1 ;  /* 0x000000040000795c */ /* 0x000fea0000300000 */
[----:B------:R-:W-:-:S04]  /*100a0*/  MOV R3, 0x0 ;  /* 0x0000000000037802 */ /* 0x000fc80000000f00 */
[----:B------:R-:W-:Y:S05]  /*100b0*/  RET.REL.NODEC R2 `(_ZN7cutlass13device_kernelINS_4fmha6kernel36Sm100FmhaFwdKernelTmaWarpspecializedIN4cute5tupleIJiiiNS5_IJNS5_IJiiEEEiEEEEEENS1_10collective38Sm100FmhaFwdMainloopTmaWarpspecializedINS_10bfloat16_tEffNS5_IJNS4_1CILi256EEENSC_ILi64EEENSC_ILi16EEEEEENS5_IJiNSC_ILi1EEES7_EEENS5_IJiSH_NS5_IJNS5_IJNSC_ILi0EEEiEEEiEEEEEESM_NS9_6NoMaskENS5_IJNSC_ILi2EEESH_SH_EEENSC_ILb0EEEEENS9_38Sm100FmhaFwdEpilogueTmaWarpspecializedINS_6half_tEfNS5_IJNSC_ILi128EEESF_SE_EEESI_NS5_IJSH_S7_EEESQ_EENS2_23PersistentTileSchedulerENS2_41Sm100FmhaCtxKernelWarpspecializedScheduleEEEEEvNT_6ParamsE) ;  /* 0xfffffefc02d07950 */ /* 0x000fea0003c3ffff */
        .weak           $__internal_1_$__cuda_sm10x_tcgen05_guardrail_trap_phase_invalid_during_alloc
        .type           $__internal_1_$__cuda_sm10x_tcgen05_guardrail_trap_phase_invalid_during_alloc,@function
        .size           $__internal_1_$__cuda_sm10x_tcgen05_guardrail_trap_phase_invalid_during_alloc,($__internal_2_$__cuda_sm10x_tcgen05_guardrail_trap_unallocated_columns_being_dealloced - $__internal_1_$__cuda_sm10x_tcgen05_guardrail_trap_phase_invalid_during_alloc)
$__internal_1_$__cuda_sm10x_tcgen05_guardrail_trap_phase_invalid_during_alloc:
[----:B------:R-:W-:Y:S05]  /*100c0*/  BPT.TRAP 0x1 ;  /* 0x000000040000795c */ /* 0x000fea0000300000 */
[----:B------:R-:W-:-:S04]  /*100d0*/  HFMA2 R3, -RZ, RZ, 0, 0 ;  /* 0x00000000ff037431 */ /* 0x000fc800000001ff */
[----:B------:R-:W-:Y:S05]  /*100e0*/  RET.REL.NODEC R2 `(_ZN7cutlass13device_kernelINS_4fmha6kernel36Sm100FmhaFwdKernelTmaWarpspecializedIN4cute5tupleIJiiiNS5_IJNS5_IJiiEEEiEEEEEENS1_10collective38Sm100FmhaFwdMainloopTmaWarpspecializedINS_10bfloat16_tEffNS5_IJNS4_1CILi256EEENSC_ILi64EEENSC_ILi16EEEEEENS5_IJiNSC_ILi1EEES7_EEENS5_IJiSH_NS5_IJNS5_IJNSC_ILi0EEEiEEEiEEEEEESM_NS9_6NoMaskENS5_IJNSC_ILi2EEESH_SH_EEENSC_ILb0EEEEENS9_38Sm100FmhaFwdEpilogueTmaWarpspecializedINS_6half_tEfNS5_IJNSC_ILi128EEESF_SE_EEESI_NS5_IJSH_S7_EEESQ_EENS2_23PersistentTileSchedulerENS2_41Sm100FmhaCtxKernelWarpspecializedScheduleEEEEEvNT_6ParamsE) ;  /* 0xfffffefc02c47950 */ /* 0x000fea0003c3ffff */
        .weak           $__internal_2_$__cuda_sm10x_tcgen05_guardrail_trap_unallocated_columns_being_dealloced
        .type           $__internal_2_$__cuda_sm10x_tcgen05_guardrail_trap_unallocated_columns_being_dealloced,@function
        .size           $__internal_2_$__cuda_sm10x_tcgen05_guardrail_trap_unallocated_columns_being_dealloced,($__internal_3_$__cuda_sm3x_div_rn_noftz_f32_slowpath - $__internal_2_$__cuda_sm10x_tcgen05_guardrail_trap_unallocated_columns_being_dealloced)
$__internal_2_$__cuda_sm10x_tcgen05_guardrail_trap_unallocated_columns_being_dealloced:
[----:B------:R-:W-:Y:S05]  /*100f0*/  BPT.TRAP 0x1 ;  /* 0x000000040000795c */ /* 0x000fea0000300000 */
[----:B------:R-:W-:-:S04]  /*10100*/  MOV R3, 0x0 ;  /* 0x0000000000037802 */ /* 0x000fc80000000f00 */
[----:B------:R-:W-:Y:S05]  /*10110*/  RET.REL.NODEC R2 `(_ZN7cutlass13device_kernelINS_4fmha6kernel36Sm100FmhaFwdKernelTmaWarpspecializedIN4cute5tupleIJiiiNS5_IJNS5_IJiiEEEiEEEEEENS1_10collective38Sm100FmhaFwdMainloopTmaWarpspecializedINS_10bfloat16_tEffNS5_IJNS4_1CILi256EEENSC_ILi64EEENSC_ILi16EEEEEENS5_IJiNSC_ILi1EEES7_EEENS5_IJiSH_NS5_IJNS5_IJNSC_ILi0EEEiEEEiEEEEEESM_NS9_6NoMaskENS5_IJNSC_ILi2EEESH_SH_EEENSC_ILb0EEEEENS9_38Sm100FmhaFwdEpilogueTmaWarpspecializedINS_6half_tEfNS5_IJNSC_ILi128EEESF_SE_EEESI_NS5_IJSH_S7_EEESQ_EENS2_23PersistentTileSchedulerENS2_41Sm100FmhaCtxKernelWarpspecializedScheduleEEEEEvNT_6ParamsE) ;  /* 0xfffffefc02b87950 */ /* 0x000fea0003c3ffff */
        .weak           $__internal_3_$__cuda_sm3x_div_rn_noftz_f32_slowpath
        .type           $__internal_3_$__cuda_sm3x_div_rn_noftz_f32_slowpath,@function
        .size           $__internal_3_$__cuda_sm3x_div_rn_noftz_f32_slowpath,(.L_x_461 - $__internal_3_$__cuda_sm3x_div_rn_noftz_f32_slowpath)
$__internal_3_$__cuda_sm3x_div_rn_noftz_f32_slowpath:
[----:B------:R-:W-:Y:S01]  /*10120*/  SHF.R.U32.HI R21, RZ, 0x17, R2 ;  /* 0x00000017ff157819 */ /* 0x000fe20000011602 */
[----:B------:R-:W-:Y:S01]  /*10130*/  BSSY.RECONVERGENT B1, `(.L_x_445) ;  /* 0x0000065000017945 */ /* 0x000fe20003800200 */
[--C-:B------:R-:W-:Y:S01]  /*10140*/  SHF.R.U32.HI R44, RZ, 0x17, R34.reuse ;  /* 0x00000017ff2c7819 */ /* 0x100fe20000011622 */
[----:B------:R-:W-:Y:S01]  /*10150*/  IMAD.MOV.U32 R43, RZ, RZ, R34 ;  /* 0x000000ffff2b7224 */ /* 0x000fe200078e0022 */
[----:B------:R-:W-:Y:S01]  /*10160*/  LOP3.LUT R21, R21, 0xff, RZ, 0xc0, !PT ;  /* 0x000000ff15157812 */ /* 0x000fe200078ec0ff */
[----:B------:R-:W-:Y:S01]  /*10170*/  IMAD.MOV.U32 R42, RZ, RZ, R2 ;  /* 0x000000ffff2a7224 */ /* 0x000fe200078e0002 */
[----:B------:R-:W-:-:S03]  /*10180*/  LOP3.LUT R44, R44, 0xff, RZ, 0xc0, !PT ;  /* 0x000000ff2c2c7812 */ /* 0x000fc600078ec0ff */
[----:B------:R-:W-:Y:S02]  /*10190*/  VIADD R20, R21, 0xffffffff ;  /* 0xffffffff15147836 */ /* 0x000fe40000000000 */
[----:B------:R-:W-:-:S03]  /*101a0*/  VIADD R23, R44, 0xffffffff ;  /* 0xffffffff2c177836 */ /* 0x000fc60000000000 */
[----:B------:R-:W-:-:S04]  /*101b0*/  ISETP.GT.U32.AND P0, PT, R20, 0xfd, PT ;  /* 0x000000fd1400780c */ /* 0x000fc80003f04070 */
[----:B------:R-:W-:-:S13]  /*101c0*/  ISETP.GT.U32.OR P0, PT, R23, 0xfd, P0 ;  /* 0x000000fd1700780c */ /* 0x000fda0000704470 */
[----:B------:R-:W-:Y:S01]  /*101d0*/  @!P0 IMAD.MOV.U32 R46, RZ, RZ, RZ ;  /* 0x000000ffff2e8224 */ /* 0x000fe200078e00ff */
[----:B------:R-:W-:Y:S06]  /*101e0*/  @!P0 BRA `(.L_x_446) ;  /* 0x00000000005c8947 */ /* 0x000fec0003800000 */
[----:B------:R-:W-:Y:S02]  /*101f0*/  FSETP.GTU.FTZ.AND P1, PT, |R34|, +INF , PT ;  /* 0x7f8000002200780b */ /* 0x000fe40003f3c200 */
[----:B------:R-:W-:-:S04]  /*10200*/  FSETP.GTU.FTZ.AND P0, PT, |R2|, +INF , PT ;  /* 0x7f8000000200780b */ /* 0x000fc80003f1c200 */
[----:B------:R-:W-:-:S13]  /*10210*/  PLOP3.LUT P0, PT, P1, P0, PT, 0xf8, 0x8f ;  /* 0x00000000008f781c */ /* 0x000fda0000f01f70 */
[----:B------:R-:W-:Y:S05]  /*10220*/  @P0 BRA `(.L_x_447) ;  /* 0x0000000400500947 */ /* 0x000fea0003800000 */
[----:B------:R-:W-:-:S13]  /*10230*/  LOP3.LUT P0, RZ, R42, 0x7fffffff, R43, 0xc8, !PT ;  /* 0x7fffffff2aff7812 */ /* 0x000fda000780c82b */
[----:B------:R-:W-:Y:S05]  /*10240*/  @!P0 BRA `(.L_x_448) ;  /* 0x0000000400408947 */ /* 0x000fea0003800000 */
[----:B------:R-:W-:Y:S02]  /*10250*/  FSETP.NEU.FTZ.AND P0, PT, |R34|, +INF , PT ;  /* 0x7f8000002200780b */ /* 0x000fe40003f1d200 */
[----:B------:R-:W-:Y:S02]  /*10260*/  FSETP.NEU.FTZ.AND P1, PT, |R2|, +INF , PT ;  /* 0x7f8000000200780b */ /* 0x000fe40003f3d200 */
[----:B------:R-:W-:-:S11]  /*10270*/  FSETP.NEU.FTZ.AND P2, PT, |R34|, +INF , PT ;  /* 0x7f8000002200780b */ /* 0x000fd60003f5d200 */
[----:B------:R-:W-:Y:S05]  /*10280*/  @!P1 BRA !P0, `(.L_x_448) ;  /* 0x0000000400309947 */ /* 0x000fea0004000000 */
[----:B------:R-:W-:-:S04]  /*10290*/  LOP3.LUT P0, RZ, R43, 0x7fffffff, RZ, 0xc0, !PT ;  /* 0x7fffffff2bff7812 */ /* 0x000fc8000780c0ff */
[----:B------:R-:W-:-:S13]  /*102a0*/  PLOP3.LUT P0, PT, P1, P0, PT, 0x2f, 0xf2 ;  /* 0x0000000000f2781c */ /* 0x000fda0000f00577 */
[----:B------:R-:W-:Y:S05]  /*102b0*/  @P0 BRA `(.L_x_449) ;  /* 0x00000004001c0947 */ /* 0x000fea0003800000 */
[----:B------:R-:W-:-:S04]  /*102c0*/  LOP3.LUT P0, RZ, R42, 0x7fffffff, RZ, 0xc0, !PT ;  /* 0x7fffffff2aff7812 */ /* 0x000fc8000780c0ff */
[----:B------:R-:W-:-:S13]  /*102d0*/  PLOP3.LUT P0, PT, P2, P0, PT, 0x2f, 0xf2 ;  /* 0x0000000000f2781c */ /* 0x000fda0001700577 */
[----:B------:R-:W-:Y:S05]  /*102e0*/  @P0 BRA `(.L_x_450) ;  /* 0x0000000400040947 */ /* 0x000fea0003800000 */
[----:B------:R-:W-:Y:S02]  /*102f0*/  ISETP.GE.AND P1, PT, R23, RZ, PT ;  /* 0x000000ff1700720c */ /* 0x000fe40003f26270 */
[----:B------:R-:W-:-:S11]  /*10300*/  ISETP.GE.AND P0, PT, R20, RZ, PT ;  /* 0x000000ff1400720c */ /* 0x000fd60003f06270 */
[----:B------:R-:W-:Y:S01]  /*10310*/  @P1 MOV R46, RZ ;  /* 0x000000ff002e1202 */ /* 0x000fe20000000f00 */
[----:B------:R-:W-:Y:S01]  /*10320*/  @!P1 FFMA R43, R34, 1.84467440737095516160e+19, RZ ;  /* 0x5f800000222b9823 */ /* 0x000fe200000000ff */
[----:B------:R-:W-:Y:S01]  /*10330*/  @!P1 MOV R46, 0xffffffc0 ;  /* 0xffffffc0002e9802 */ /* 0x000fe20000000f00 */
[----:B------:R-:W-:-:S03]  /*10340*/  @!P0 FFMA R42, R2, 1.84467440737095516160e+19, RZ ;  /* 0x5f800000022a8823 */ /* 0x000fc600000000ff */
[----:B------:R-:W-:-:S07]  /*10350*/  @!P0 IADD3 R46, PT, PT, R46, 0x40, RZ ;  /* 0x000000402e2e8810 */ /* 0x000fce0007ffe0ff */
.L_x_446:
[----:B------:R-:W-:Y:S01]  /*10360*/  LEA R47, R21, 0xc0800000, 0x17 ;  /* 0xc0800000152f7811 */ /* 0x000fe200078eb8ff */
[----:B------:R-:W-:Y:S01]  /*10370*/  BSSY.RECONVERGENT B0, `(.L_x_451) ;  /* 0x0000036000007945 */ /* 0x000fe20003800200 */
[----:B------:R-:W-:Y:S02]  /*10380*/  IADD3 R44, PT, PT, R44, -0x7f, RZ ;  /* 0xffffff812c2c7810 */ /* 0x000fe40007ffe0ff */
[----:B------:R-:W-:-:S03]  /*10390*/  IADD3 R47, PT, PT, -R47, R42, RZ ;  /* 0x0000002a2f2f7210 */ /* 0x000fc60007ffe1ff */
[----:B------:R-:W-:Y:S01]  /*103a0*/  IMAD R45, R44, -0x800000, R43 ;  /* 0xff8000002c2d7824 */ /* 0x000fe200078e022b */
[----:B------:R-:W1:Y:S01]  /*103b0*/  MUFU.RCP R23, R47 ;  /* 0x0000002f00177308 */ /* 0x000e620000001000 */
[----:B------:R-:W-:-:S04]  /*103c0*/  FADD.FTZ R42, -R47, -RZ ;  /* 0x800000ff2f2a7221 */ /* 0x000fc80000010100 */
[----:B-1----:R-:W-:-:S04]  /*103d0*/  FFMA R20, R23, R42, 1 ;  /* 0x3f80000017147423 */ /* 0x002fc8000000002a */
[----:B------:R-:W-:-:S04]  /*103e0*/  FFMA R20, R23, R20, R23 ;  /* 0x0000001417147223 */ /* 0x000fc80000000017 */
[----:B------:R-:W-:-:S04]  /*103f0*/  FFMA R43, R45, R20, RZ ;  /* 0x000000142d2b7223 */ /* 0x000fc800000000ff */
[----:B------:R-:W-:-:S04]  /*10400*/  FFMA R23, R42, R43, R45 ;  /* 0x0000002b2a177223 */ /* 0x000fc8000000002d */
[----:B------:R-:W-:-:S04]  /*10410*/  FFMA R23, R20, R23, R43 ;  /* 0x0000001714177223 */ /* 0x000fc8000000002b */
[----:B------:R-:W-:Y:S01]  /*10420*/  FFMA R42, R42, R23, R45 ;  /* 0x000000172a2a7223 */ /* 0x000fe2000000002d */
[----:B------:R-:W-:-:S03]  /*10430*/  IADD3 R45, PT, PT, R44, 0x7f, -R21 ;  /* 0x0000007f2c2d7810 */ /* 0x000fc60007ffe815 */
[----:B------:R-:W-:Y:S01]  /*10440*/  FFMA R43, R20, R42, R23 ;  /* 0x0000002a142b7223 */ /* 0x000fe20000000017 */
[----:B------:R-:W-:-:S04]  /*10450*/  IADD3 R46, PT, PT, R45, R46, RZ ;  /* 0x0000002e2d2e7210 */ /* 0x000fc80007ffe0ff */
[----:B------:R-:W-:-:S04]  /*10460*/  SHF.R.U32.HI R21, RZ, 0x17, R43 ;  /* 0x00000017ff157819 */ /* 0x000fc8000001162b */
[----:B------:R-:W-:-:S04]  /*10470*/  LOP3.LUT R21, R21, 0xff, RZ, 0xc0, !PT ;  /* 0x000000ff15157812 */ /* 0x000fc800078ec0ff */
[----:B------:R-:W-:-:S04]  /*10480*/  IADD3 R21, PT, PT, R21, R46, RZ ;  /* 0x0000002e15157210 */ /* 0x000fc80007ffe0ff */
[----:B------:R-:W-:-:S04]  /*10490*/  IADD3 R44, PT, PT, R21, -0x1, RZ ;  /* 0xffffffff152c7810 */ /* 0x000fc80007ffe0ff */
[----:B------:R-:W-:-:S13]  /*104a0*/  ISETP.GE.U32.AND P0, PT, R44, 0xfe, PT ;  /* 0x000000fe2c00780c */ /* 0x000fda0003f06070 */
[----:B------:R-:W-:Y:S05]  /*104b0*/  @!P0 BRA `(.L_x_452) ;  /* 0x0000000000808947 */ /* 0x000fea0003800000 */
[----:B------:R-:W-:-:S13]  /*104c0*/  ISETP.GT.AND P0, PT, R21, 0xfe, PT ;  /* 0x000000fe1500780c */ /* 0x000fda0003f04270 */
[----:B------:R-:W-:Y:S05]  /*104d0*/  @P0 BRA `(.L_x_453) ;  /* 0x00000000006c0947 */ /* 0x000fea0003800000 */
[----:B------:R-:W-:-:S13]  /*104e0*/  ISETP.GE.AND P0, PT, R21, 0x1, PT ;  /* 0x000000011500780c */ /* 0x000fda0003f06270 */
[----:B------:R-:W-:Y:S05]  /*104f0*/  @P0 BRA `(.L_x_454) ;  /* 0x0000000000740947 */ /* 0x000fea0003800000 */
[----:B------:R-:W-:Y:S02]  /*10500*/  ISETP.GE.AND P0, PT, R21, -0x18, PT ;  /* 0xffffffe81500780c */ /* 0x000fe40003f06270 */
[----:B------:R-:W-:-:S11]  /*10510*/  LOP3.LUT R43, R43, 0x80000000, RZ, 0xc0, !PT ;  /* 0x800000002b2b7812 */ /* 0x000fd600078ec0ff */
[----:B------:R-:W-:Y:S05]  /*10520*/  @!P0 BRA `(.L_x_454) ;  /* 0x0000000000688947 */ /* 0x000fea0003800000 */
[CCC-:B------:R-:W-:Y:S01]  /*10530*/  FFMA.RZ R44, R20.reuse, R42.reuse, R23.reuse ;  /* 0x0000002a142c7223 */ /* 0x1c0fe2000000c017 */
[CCC-:B------:R-:W-:Y:S01]  /*10540*/  FFMA.RP R45, R20.reuse, R42.reuse, R23.reuse ;  /* 0x0000002a142d7223 */ /* 0x1c0fe20000008017 */
[----:B------:R-:W-:Y:S01]  /*10550*/  FFMA.RM R42, R20, R42, R23 ;  /* 0x0000002a142a7223 */ /* 0x000fe20000004017 */
[C---:B------:R-:W-:Y:S01]  /*10560*/  VIADD R20, R21.reuse, 0x20 ;  /* 0x0000002015147836 */ /* 0x040fe20000000000 */
[C---:B------:R-:W-:Y:S02]  /*10570*/  ISETP.NE.AND P0, PT, R21.reuse, RZ, PT ;  /* 0x000000ff1500720c */ /* 0x040fe40003f05270 */
[----:B------:R-:W-:Y:S02]  /*10580*/  LOP3.LUT R44, R44, 0x7fffff, RZ, 0xc0, !PT ;  /* 0x007fffff2c2c7812 */ /* 0x000fe400078ec0ff */
[----:B------:R-:W-:Y:S01]  /*10590*/  ISETP.NE.AND P1, PT, R21, RZ, PT ;  /* 0x000000ff1500720c */ /* 0x000fe20003f25270 */
[----:B------:R-:W-:Y:S01]  /*105a0*/  IMAD.MOV R21, RZ, RZ, -R21 ;  /* 0x000000ffff157224 */ /* 0x000fe200078e0a15 */
[----:B------:R-:W-:-:S02]  /*105b0*/  LOP3.LUT R23, R44, 0x800000, RZ, 0xfc, !PT ;  /* 0x008000002c177812 */ /* 0x000fc400078efcff */
[----:B------:R-:W-:Y:S02]  /*105c0*/  FSETP.NEU.FTZ.AND P2, PT, R45, R42, PT ;  /* 0x0000002a2d00720b */ /* 0x000fe40003f5d000 */
[----:B------:R-:W-:Y:S02]  /*105d0*/  SHF.L.U32 R20, R23, R20, RZ ;  /* 0x0000001417147219 */ /* 0x000fe400000006ff */
[----:B------:R-:W-:Y:S02]  /*105e0*/  SEL R42, R21, RZ, P0 ;  /* 0x000000ff152a7207 */ /* 0x000fe40000000000 */
[----:B------:R-:W-:Y:S02]  /*105f0*/  ISETP.NE.AND P1, PT, R20, RZ, P1 ;  /* 0x000000ff1400720c */ /* 0x000fe40000f25270 */
[----:B------:R-:W-:Y:S02]  /*10600*/  SHF.R.U32.HI R23, RZ, R42, R23 ;  /* 0x0000002aff177219 */ /* 0x000fe40000011617 */
[----:B------:R-:W-:-:S02]  /*10610*/  PLOP3.LUT P1, PT, P2, P1, PT, 0xf8, 0x8f ;  /* 0x00000000008f781c */ /* 0x000fc40001723f70 */
[----:B------:R-:W-:Y:S02]  /*10620*/  SHF.R.U32.HI R21, RZ, 0x1, R23 ;  /* 0x00000001ff157819 */ /* 0x000fe40000011617 */
[----:B------:R-:W-:-:S04]  /*10630*/  SEL R20, RZ, 0x1, !P1 ;  /* 0x00000001ff147807 */ /* 0x000fc80004800000 */
[----:B------:R-:W-:-:S04]  /*10640*/  LOP3.LUT R20, R20, 0x1, R21, 0xf8, !PT ;  /* 0x0000000114147812 */ /* 0x000fc800078ef815 */
[----:B------:R-:W-:-:S05]  /*10650*/  LOP3.LUT R20, R20, R23, RZ, 0xc0, !PT ;  /* 0x0000001714147212 */ /* 0x000fca00078ec0ff */
[----:B------:R-:W-:-:S05]  /*10660*/  IMAD.IADD R20, R21, 0x1, R20 ;  /* 0x0000000115147824 */ /* 0x000fca00078e0214 */
[----:B------:R-:W-:Y:S01]  /*10670*/  LOP3.LUT R43, R20, R43, RZ, 0xfc, !PT ;  /* 0x0000002b142b7212 */ /* 0x000fe200078efcff */
[----:B------:R-:W-:Y:S05]  /*10680*/  BRA `(.L_x_454) ;  /* 0x0000000000107947 */ /* 0x000fea0003800000 */
.L_x_453:
[----:B------:R-:W-:-:S04]  /*10690*/  LOP3.LUT R43, R43, 0x80000000, RZ, 0xc0, !PT ;  /* 0x800000002b2b7812 */ /* 0x000fc800078ec0ff */
[----:B------:R-:W-:Y:S01]  /*106a0*/  LOP3.LUT R43, R43, 0x7f800000, RZ, 0xfc, !PT ;  /* 0x7f8000002b2b7812 */ /* 0x000fe200078efcff */
[----:B------:R-:W-:Y:S05]  /*106b0*/  BRA `(.L_x_454) ;  /* 0x0000000000047947 */ /* 0x000fea0003800000 */
.L_x_452:
[----:B------:R-:W-:Y:S02]  /*106c0*/  LEA R43, R46, R43, 0x17 ;  /* 0x0000002b2e2b7211 */ /* 0x000fe400078eb8ff */
.L_x_454:
[----:B------:R-:W-:Y:S05]  /*106d0*/  BSYNC.RECONVERGENT B0 ;  /* 0x0000000000007941 */ /* 0x000fea0003800200 */
.L_x_451:
[----:B------:R-:W-:Y:S01]  /*106e0*/  MOV R20, R43 ;  /* 0x0000002b00147202 */ /* 0x000fe20000000f00 */
[----:B------:R-:W-:Y:S05]  /*106f0*/  BRA `(.L_x_455) ;  /* 0x0000000000207947 */ /* 0x000fea0003800000 */
.L_x_450:
[----:B------:R-:W-:-:S04]  /*10700*/  LOP3.LUT R42, R42, 0x80000000, R43, 0x48, !PT ;  /* 0x800000002a2a7812 */ /* 0x000fc800078e482b */
[----:B------:R-:W-:Y:S01]  /*10710*/  LOP3.LUT R20, R42, 0x7f800000, RZ, 0xfc, !PT ;  /* 0x7f8000002a147812 */ /* 0x000fe200078efcff */
[----:B------:R-:W-:Y:S05]  /*10720*/  BRA `(.L_x_455) ;  /* 0x0000000000147947 */ /* 0x000fea0003800000 */
.L_x_449:
[----:B------:R-:W-:Y:S01]  /*10730*/  LOP3.LUT R20, R42, 0x80000000, R43, 0x48, !PT ;  /* 0x800000002a147812 */ /* 0x000fe200078e482b */
[----:B------:R-:W-:Y:S05]  /*10740*/  BRA `(.L_x_455) ;  /* 0x00000000000c7947 */ /* 0x000fea0003800000 */
.L_x_448:
[----:B------:R-:W1:Y:S01]  /*10750*/  MUFU.RSQ R20, -QNAN ;  /* 0xffc0000000147908 */ /* 0x000e620000001400 */
[----:B------:R-:W-:Y:S05]  /*10760*/  BRA `(.L_x_455) ;  /* 0x0000000000047947 */ /* 0x000fea0003800000 */
.L_x_447:
[----:B------:R-:W-:-:S07]  /*10770*/  FADD.FTZ R20, R34, R2 ;  /* 0x0000000222147221 */ /* 0x000fce0000010000 */
.L_x_455:
[----:B------:R-:W-:Y:S05]  /*10780*/  BSYNC.RECONVERGENT B1 ;  /* 0x0000000000017941 */ /* 0x000fea0003800200 */
.L_x_445:
[----:B------:R-:W-:-:S04]  /*10790*/  HFMA2 R23, -RZ, RZ, 0, 0 ;  /* 0x00000000ff177431 */ /* 0x000fc800000001ff */
[----:B-1----:R-:W-:Y:S05]  /*107a0*/  RET.REL.NODEC R22 `(_ZN7cutlass13device_kernelINS_4fmha6kernel36Sm100FmhaFwdKernelTmaWarpspecializedIN4cute5tupleIJiiiNS5_IJNS5_IJiiEEEiEEEEEENS1_10collective38Sm100FmhaFwdMainloopTmaWarpspecializedINS_10bfloat16_tEffNS5_IJNS4_1CILi256EEENSC_ILi64EEENSC_ILi16EEEEEENS5_IJiNSC_ILi1EEES7_EEENS5_IJiSH_NS5_IJNS5_IJNSC_ILi0EEEiEEEiEEEEEESM_NS9_6NoMaskENS5_IJNSC_ILi2EEESH_SH_EEENSC_ILb0EEEEENS9_38Sm100FmhaFwdEpilogueTmaWarpspecializedINS_6half_tEfNS5_IJNSC_ILi128EEESF_SE_EEESI_NS5_IJSH_S7_EEESQ_EENS2_23PersistentTileSchedulerENS2_41Sm100FmhaCtxKernelWarpspecializedScheduleEEEEEvNT_6ParamsE) ;  /* 0xfffffef816147950 */ /* 0x002fea0003c3ffff */
.L_x_456:
[----:B------:R-:W-:-:S00]  /*107b0*/  BRA `(.L_x_456) ;  /* 0xfffffffc00fc7947 */ /* 0x000fc0000383ffff */
[----:B------:R-:W-:-:S00]  /*107c0*/  NOP ;  /* 0x0000000000007918 */ /* 0x000fc00000000000 */
        /* <DEDUP_REMOVED lines=11> */
.L_x_461:


//--------------------- .nv.global.init           --------------------------
	.section	.nv.global.init,"aw",@progbits
.nv.global.init:
	.type		$str$23,@object
	.size		$str$23,($str$37 - $str$23)
$str$23:
        /*0000*/ 	.byte	0x0a, 0x00
	.type		$str$37,@object
	.size		$str$37,($str$32 - $str$37)
$str$37:
        /*0002*/ 	.byte	0x3a, 0x00
	.type		$str$32,@object
	.size		$str$32,($str$29 - $str$32)
$str$32:
        /*0004*/ 	.byte	0x5f, 0x00
	.type		$str$29,@object
	.size		$str$29,($str$28 - $str$29)
$str$29:
        /*0006*/ 	.byte	0x25, 0x64, 0x00
	.type		$str$28,@object
	.size		$str$28,($str$30 - $str$28)
$str$28:
        /*0009*/ 	.byte	0x25, 0x63, 0x00
	.type		$str$30,@object
	.size		$str$30,($str$31 - $str$30)
$str$30:
        /*000c*/ 	.byte	0x25, 0x73, 0x00
	.type		$str$31,@object
	.size		$str$31,($str$35 - $str$31)
$str$31:
        /*000f*/ 	.byte	0x20, 0x6f, 0x20, 0x00
	.type		$str$35,@object
	.size		$str$35,($str$22 - $str$35)
$str$35:
        /*0013*/ 	.byte	0x70, 0x74, 0x72, 0x5b, 0x00
	.type		$str$22,@object
	.size		$str$22,($str$34 - $str$22)
$str$22:
        /*0018*/ 	.byte	0x73, 0x4f, 0x3a, 0x20, 0x00
	.type		$str$34,@object
	.size		$str$34,($str$36 - $str$34)
$str$34:
        /*001d*/ 	.byte	0x73, 0x6d, 0x65, 0x6d, 0x5f, 0x00
	.type		$str$36,@object
	.size		$str$36,($str$33 - $str$36)
$str$36:
        /*0023*/ 	.byte	0x62, 0x5d, 0x28, 0x25, 0x70, 0x29, 0x00
	.type		$str$33,@object
	.size		$str$33,($str$27 - $str$33)
$str$33:
        /*002a*/ 	.byte	0x53, 0x77, 0x3c, 0x25, 0x64, 0x2c, 0x25, 0x64, 0x2c, 0x25, 0x64, 0x3e, 0x00
	.type		$str$27,@object
	.size		$str$27,($str$26 - $str$27)
$str$27:
        /*0037*/ 	.byte	0x2f, 0x74, 0x6d, 0x70, 0x2f, 0x63, 0x75, 0x74, 0x6c, 0x61, 0x73, 0x73, 0x5f, 0x73, 0x77, 0x65
        /*0047*/ 	.byte	0x65, 0x70, 0x5f, 0x73, 0x72, 0x63, 0x2f, 0x69, 0x6e, 0x63, 0x6c, 0x75, 0x64, 0x65, 0x2f, 0x63
        /*0057*/ 	.byte	0x75, 0x74, 0x65, 0x2f, 0x61, 0x74, 0x6f, 0x6d, 0x2f, 0x63, 0x6f, 0x70, 0x79, 0x5f, 0x74, 0x72
        /*0067*/ 	.byte	0x61, 0x69, 0x74, 0x73, 0x5f, 0x73, 0x6d, 0x31, 0x30, 0x30, 0x2e, 0x68, 0x70, 0x70, 0x00
	.type		$str$26,@object
	.size		$str$26,(__unnamed_4 - $str$26)
$str$26:
        /*0076*/ 	.byte	0x28, 0x28, 0x75, 0x69, 0x6e, 0x74, 0x33, 0x32, 0x5f, 0x74, 0x28, 0x74, 0x68, 0x72, 0x65, 0x61
        /*0086*/ 	.byte	0x64, 0x49, 0x64, 0x78, 0x2e, 0x78, 0x29, 0x20, 0x2f, 0x20, 0x33, 0x32, 0x29, 0x20, 0x25, 0x20
        /*0096*/ 	.byte	0x34, 0x29, 0x20, 0x3d, 0x3d, 0x20, 0x28, 0x28, 0x28, 0x74, 0x6d, 0x65, 0x6d, 0x5f, 0x61, 0x64
        /*00a6*/ 	.byte	0x64, 0x72, 0x20, 0x3e, 0x3e, 0x20, 0x31, 0x36, 0x29, 0x20, 0x2f, 0x20, 0x33, 0x32, 0x29, 0x20
        /*00b6*/ 	.byte	0x25, 0x20, 0x34, 0x29, 0x00
	.type		__unnamed_4,@object
	.size		__unnamed_4,(__unnamed_1 - __unnamed_4)
__unnamed_4:
        /*00bb*/ 	.byte	0x63, 0x6f, 0x6e, 0x73, 0x74, 0x65, 0x78, 0x70, 0x72, 0x20, 0x76, 0x6f, 0x69, 0x64, 0x20, 0x63
        /* <DEDUP_REMOVED lines=36> */
        /*030b*/ 	.byte	0x30, 0x3e, 0x3e, 0x3e, 0x3e, 0x5d, 0x00
	.type		__unnamed_1,@object
	.size		__unnamed_1,(__unnamed_5 - __unnamed_1)
__unnamed_1:
        /* <DEDUP_REMOVED lines=37> */
        /*0562*/ 	.byte	0x3a, 0x43, 0x3c, 0x30, 0x3e, 0x3e, 0x3e, 0x3e, 0x5d, 0x00
	.type		__unnamed_5,@object
	.size		__unnamed_5,(__unnamed_6 - __unnamed_5)
__unnamed_5:
        /* <DEDUP_REMOVED lines=38> */
	.type		__unnamed_6,@object
	.size		__unnamed_6,(__unnamed_7 - __unnamed_6)
__unnamed_6:
        /* <DEDUP_REMOVED lines=37> */
        /*0a16*/ 	.byte	0x74, 0x65, 0x3a, 0x3a, 0x43, 0x3c, 0x30, 0x3e, 0x3e, 0x3e, 0x3e, 0x5d, 0x00
	.type		__unnamed_7,@object
	.size		__unnamed_7,(__unnamed_2 - __unnamed_7)
__unnamed_7:
        /* <DEDUP_REMOVED lines=37> */
        /*0c73*/ 	.byte	0x63, 0x75, 0x74, 0x65, 0x3a, 0x3a, 0x43, 0x3c, 0x30, 0x3e, 0x3e, 0x3e, 0x3e, 0x5d, 0x00
	.type		__unnamed_2,@object
	.size		__unnamed_2,(__unnamed_3 - __unnamed_2)
__unnamed_2:
        /* <DEDUP_REMOVED lines=38> */
	.type		__unnamed_3,@object
	.size		__unnamed_3,(.L_3 - __unnamed_3)
__unnamed_3:
        /* <DEDUP_REMOVED lines=38> */
        /*1142*/ 	.byte	0x3e, 0x3e, 0x5d, 0x00
.L_3:


//--------------------- .nv.shared._ZN7cutlass13device_kernelINS_4fmha6kernel36Sm100FmhaFwdKernelTmaWarpspecializedIN4cute5tupleIJiiiNS5_IJNS5_IJiiEEEiEEEEEENS1_10collective38Sm100FmhaFwdMainloopTmaWarpspecializedINS_10bfloat16_tEffNS5_IJNS4_1CILi256EEENSC_ILi64EEENSC_ILi16EEEEEENS5_IJiNSC_ILi1EEES7_EEENS5_IJiSH_NS5_IJNS5_IJNSC_ILi0EEEiEEEiEEEEEESM_NS9_6NoMaskENS5_IJNSC_ILi2EEESH_SH_EEENSC_ILb0EEEEENS9_38Sm100FmhaFwdEpilogueTmaWarpspecializedINS_6half_tEfNS5_IJNSC_ILi128EEESF_SE_EEESI_NS5_IJSH_S7_EEESQ_EENS2_23PersistentTileSchedulerENS2_41Sm100FmhaCtxKernelWarpspecializedScheduleEEEEEvNT_6ParamsE --------------------------
	.section	.nv.shared._ZN7cutlass13device_kernelINS_4fmha6kernel36Sm100FmhaFwdKernelTmaWarpspecializedIN4cute5tupleIJiiiNS5_IJNS5_IJiiEEEiEEEEEENS1_10collective38Sm100FmhaFwdMainloopTmaWarpspecializedINS_10bfloat16_tEffNS5_IJNS4_1CILi256EEENSC_ILi64EEENSC_ILi16EEEEEENS5_IJiNSC_ILi1EEES7_EEENS5_IJiSH_NS5_IJNS5_IJNSC_ILi0EEEiEEEiEEEEEESM_NS9_6NoMaskENS5_IJNSC_ILi2EEESH_SH_EEENSC_ILb0EEEEENS9_38Sm100FmhaFwdEpilogueTmaWarpspecializedINS_6half_tEfNS5_IJNSC_ILi128EEESF_SE_EEESI_NS5_IJSH_S7_EEESQ_EENS2_23PersistentTileSchedulerENS2_41Sm100FmhaCtxKernelWarpspecializedScheduleEEEEEvNT_6ParamsE,"aw",@nobits
	.sectionflags	@""
	.align	16
	.zero		1024


//--------------------- .nv.shared.reserved.0     --------------------------
	.section	.nv.shared.reserved.0,"aw",@nobits
	.weak		__nv_reservedSMEM_offset_0_alias
	.size		__nv_reservedSMEM_offset_0_alias, 0, 64
	.other		__nv_reservedSMEM_offset_0_alias,@"STO_CUDA_RESERVED_SHARED STV_DEFAULT"
__nv_reservedSMEM_offset_0_alias:
	.zero		0
.nv.shared.reserved.0:
	.zero		64
	.weak		__nv_reservedSMEM_tcgen05_partition
	.type		__nv_reservedSMEM_tcgen05_partition,@object
	.size		__nv_reservedSMEM_tcgen05_partition,(.L_0 - __nv_reservedSMEM_tcgen05_partition)
__nv_reservedSMEM_tcgen05_partition:
	.zero		32
.L_0:


//--------------------- .nv.global                --------------------------
	.section	.nv.global,"aw",@nobits
.nv.global:
	.type		_ZN39_INTERNAL_49b55a25_4_k_cu_61962b2e_32614cute1_E,@object
	.size		_ZN39_INTERNAL_49b55a25_4_k_cu_61962b2e_32614cute1_E,(_ZN39_INTERNAL_49b55a25_4_k_cu_61962b2e_32614cuda3std3__45__cpo6cbeginE - _ZN39_INTERNAL_49b55a25_4_k_cu_61962b2e_32614cute1_E)
_ZN39_INTERNAL_49b55a25_4_k_cu_61962b2e_32614cute1_E:
	.zero		1
	.type		_ZN39_INTERNAL_49b55a25_4_k_cu_61962b2e_32614cuda3std3__45__cpo6cbeginE,@object
	.size		_ZN39_INTERNAL_49b55a25_4_k_cu_61962b2e_32614cuda3std3__45__cpo6cbeginE,(_ZN39_INTERNAL_49b55a25_4_k_cu_61962b2e_32614cuda3std3__48in_placeE - _ZN39_INTERNAL_49b55a25_4_k_cu_61962b2e_32614cuda3std3__45__cpo6cbeginE)
_ZN39_INTERNAL_49b55a25_4_k_cu_61962b2e_32614cuda3std3__45__cpo6cbeginE:
	.zero		1
	.type		_ZN39_INTERNAL_49b55a25_4_k_cu_61962b2e_32614cuda3std3__48in_placeE,@object
	.size		_ZN39_INTERNAL_49b55a25_4_k_cu_61962b2e_32614cuda3std3__48in_placeE,(_ZN39_INTERNAL_49b55a25_4_k_cu_61962b2e_32614cuda3std6ranges3__45__cpo9iter_moveE - _ZN39_INTERNAL_49b55a25_4_k_cu_61962b2e_32614cuda3std3__48in_placeE)
_ZN39_INTERNAL_49b55a25_4_k_cu_61962b2e_32614cuda3std3__48in_placeE:
	.zero		1
	.type		_ZN39_INTERNAL_49b55a25_4_k_cu_61962b2e_32614cuda3std6ranges3__45__cpo9iter_moveE,@object
	.size		_ZN39_INTERNAL_49b55a25_4_k_cu_61962b2e_32614cuda3std6ranges3__45__cpo9iter_moveE,(_ZN39_INTERNAL_49b55a25_4_k_cu_61962b2e_32614cuda3std3__45__cpo5beginE - _ZN39_INTERNAL_49b55a25_4_k_cu_61962b2e_32614cuda3std6ranges3__45__cpo9iter_moveE)
_ZN39_INTERNAL_49b55a25_4_k_cu_61962b2e_32614cuda3std6ranges3__45__cpo9iter_moveE:
	.zero		1
	.type		_ZN39_INTERNAL_49b55a25_4_k_cu_61962b2e_32614cuda3std3__45__cpo5beginE,@object
	.size		_ZN39_INTERNAL_49b55a25_4_k_cu_61962b2e_32614cuda3std3__45__cpo5beginE,(_ZN39_INTERNAL_49b55a25_4_k_cu_61962b2e_32614cuda3std3__441_GLOBAL__N__49b55a25_4_k_cu_61962b2e_32616ignoreE - _ZN39_INTERNAL_49b55a25_4_k_cu_61962b2e_32614cuda3std3__45__cpo5beginE)
_ZN39_INTERNAL_49b55a25_4_k_cu_61962b2e_32614cuda3std3__45__cpo5beginE:
	.zero		1
	.type		_ZN39_INTERNAL_49b55a25_4_k_cu_61962b2e_32614cuda3std3__441_GLOBAL__N__49b55a25_4_k_cu_61962b2e_32616ignoreE,@object
	.size		_ZN39_INTERNAL_49b55a25_4_k_cu_61962b2e_32614cuda3std3__441_GLOBAL__N__49b55a25_4_k_cu_61962b2e_32616ignoreE,(_ZN39_INTERNAL_49b55a25_4_k_cu_61962b2e_32614cute7productE - _ZN39_INTERNAL_49b55a25_4_k_cu_61962b2e_32614cuda3std3__441_GLOBAL__N__49b55a25_4_k_cu_61962b2e_32616ignoreE)
_ZN39_INTERNAL_49b55a25_4_k_cu_61962b2e_32614cuda3std3__441_GLOBAL__N__49b55a25_4_k_cu_61962b2e_32616ignoreE:
	.zero		1
	.type		_ZN39_INTERNAL_49b55a25_4_k_cu_61962b2e_32614cute7productE,@object
	.size		_ZN39_INTERNAL_49b55a25_4_k_cu_61962b2e_32614cute7productE,(_ZN39_INTERNAL_49b55a25_4_k_cu_61962b2e_32614cuda3std3__45__cpo3endE - _ZN39_INTERNAL_49b55a25_4_k_cu_61962b2e_32614cute7productE)
_ZN39_INTERNAL_49b55a25_4_k_cu_61962b2e_32614cute7productE:
	.zero		1
	.type		_ZN39_INTERNAL_49b55a25_4_k_cu_61962b2e_32614cuda3std3__45__cpo3endE,@object
	.size		_ZN39_INTERNAL_49b55a25_4_k_cu_61962b2e_32614cuda3std3__45__cpo3endE,(_ZN39_INTERNAL_49b55a25_4_k_cu_61962b2e_32614cuda3std3__419piecewise_constructE - _ZN39_INTERNAL_49b55a25_4_k_cu_61962b2e_32614cuda3std3__45__cpo3endE)
_ZN39_INTERNAL_49b55a25_4_k_cu_61962b2e_32614cuda3std3__45__cpo3endE:
	.zero		1
	.type		_ZN39_INTERNAL_49b55a25_4_k_cu_61962b2e_32614cuda3std3__419piecewise_constructE,@object
	.size		_ZN39_INTERNAL_49b55a25_4_k_cu_61962b2e_32614cuda3std3__419piecewise_constructE,(_ZN39_INTERNAL_49b55a25_4_k_cu_61962b2e_32614cuda3std3__45__cpo4cendE - _ZN39_INTERNAL_49b55a25_4_k_cu_61962b2e_32614cuda3std3__419piecewise_constructE)
_ZN39_INTERNAL_49b55a25_4_k_cu_61962b2e_32614cuda3std3__419piecewise_constructE:
	.zero		1
	.type		_ZN39_INTERNAL_49b55a25_4_k_cu_61962b2e_32614cuda3std3__45__cpo4cendE,@object
	.size		_ZN39_INTERNAL_49b55a25_4_k_cu_61962b2e_32614cuda3std3__45__cpo4cendE,(_ZN39_INTERNAL_49b55a25_4_k_cu_61962b2e_32614cuda3std6ranges3__45__cpo4swapE - _ZN39_INTERNAL_49b55a25_4_k_cu_61962b2e_32614cuda3std3__45__cpo4cendE)
_ZN39_INTERNAL_49b55a25_4_k_cu_61962b2e_32614cuda3std3__45__cpo4cendE:
	.zero		1
	.type		_ZN39_INTERNAL_49b55a25_4_k_cu_61962b2e_32614cuda3std6ranges3__45__cpo4swapE,@object
	.size		_ZN39_INTERNAL_49b55a25_4_k_cu_61962b2e_32614cuda3std6ranges3__45__cpo4swapE,(.L_15 - _ZN39_INTERNAL_49b55a25_4_k_cu_61962b2e_32614cuda3std6ranges3__45__cpo4swapE)
_ZN39_INTERNAL_49b55a25_4_k_cu_61962b2e_32614cuda3std6ranges3__45__cpo4swapE:
	.zero		1
.L_15:


//--------------------- .nv.constant0._ZN7cutlass13device_kernelINS_4fmha6kernel36Sm100FmhaFwdKernelTmaWarpspecializedIN4cute5tupleIJiiiNS5_IJNS5_IJiiEEEiEEEEEENS1_10collective38Sm100FmhaFwdMainloopTmaWarpspecializedINS_10bfloat16_tEffNS5_IJNS4_1CILi256EEENSC_ILi64EEENSC_ILi16EEEEEENS5_IJiNSC_ILi1EEES7_EEENS5_IJiSH_NS5_IJNS5_IJNSC_ILi0EEEiEEEiEEEEEESM_NS9_6NoMaskENS5_IJNSC_ILi2EEESH_SH_EEENSC_ILb0EEEEENS9_38Sm100FmhaFwdEpilogueTmaWarpspecializedINS_6half_tEfNS5_IJNSC_ILi128EEESF_SE_EEESI_NS5_IJSH_S7_EEESQ_EENS2_23PersistentTileSchedulerENS2_41Sm100FmhaCtxKernelWarpspecializedScheduleEEEEEvNT_6ParamsE --------------------------
	.section	.nv.constant0._ZN7cutlass13device_kernelINS_4fmha6kernel36Sm100FmhaFwdKernelTmaWarpspecializedIN4cute5tupleIJiiiNS5_IJNS5_IJiiEEEiEEEEEENS1_10collective38Sm100FmhaFwdMainloopTmaWarpspecializedINS_10bfloat16_tEffNS5_IJNS4_1CILi256EEENSC_ILi64EEENSC_ILi16EEEEEENS5_IJiNSC_ILi1EEES7_EEENS5_IJiSH_NS5_IJNS5_IJNSC_ILi0EEEiEEEiEEEEEESM_NS9_6NoMaskENS5_IJNSC_ILi2EEESH_SH_EEENSC_ILb0EEEEENS9_38Sm100FmhaFwdEpilogueTmaWarpspecializedINS_6half_tEfNS5_IJNSC_ILi128EEESF_SE_EEESI_NS5_IJSH_S7_EEESQ_EENS2_23PersistentTileSchedulerENS2_41Sm100FmhaCtxKernelWarpspecializedScheduleEEEEEvNT_6ParamsE,"a",@progbits
	.sectionflags	@""
	.align	4
.nv.constant0._ZN7cutlass13device_kernelINS_4fmha6kernel36Sm100FmhaFwdKernelTmaWarpspecializedIN4cute5tupleIJiiiNS5_IJNS5_IJiiEEEiEEEEEENS1_10collective38Sm100FmhaFwdMainloopTmaWarpspecializedINS_10bfloat16_tEffNS5_IJNS4_1CILi256EEENSC_ILi64EEENSC_ILi16EEEEEENS5_IJiNSC_ILi1EEES7_EEENS5_IJiSH_NS5_IJNS5_IJNSC_ILi0EEEiEEEiEEEEEESM_NS9_6NoMaskENS5_IJNSC_ILi2EEESH_SH_EEENSC_ILb0EEEEENS9_38Sm100FmhaFwdEpilogueTmaWarpspecializedINS_6half_tEfNS5_IJNSC_ILi128EEESF_SE_EEESI_NS5_IJSH_S7_EEESQ_EENS2_23PersistentTileSchedulerENS2_41Sm100FmhaCtxKernelWarpspecializedScheduleEEEEEvNT_6ParamsE:
	.zero		2432


//--------------------- SYMBOLS --------------------------

	.type		.nv.reservedSmem.offset0,@object
	.size		.nv.reservedSmem.offset0,0x4
	.type		.nv.reservedSmem.cap,@object
	.size		.nv.reservedSmem.cap,0x4
	.type		vprintf,@function
	.type		__assertfail,@function
